//
// Generated by NVIDIA NVVM Compiler
//
// Compiler Build ID: CL-36424714
// Cuda compilation tools, release 13.0, V13.0.88
// Based on NVVM 20.0.0
//

.version 9.0
.target sm_100
.address_size 64

	// .globl	_Z18cluster_pso_kernelP10SwarmAgentPfS1_jjfffP17curandStateXORWOW
.global .align 4 .b8 precalc_xorwow_matrix[102400];
.global .align 4 .b8 precalc_xorwow_offset_matrix[102400];
.global .align 4 .b8 mrg32k3aM1[2304];
.global .align 4 .b8 mrg32k3aM2[2304];
.global .align 4 .b8 mrg32k3aM1SubSeq[2016];
.global .align 4 .b8 mrg32k3aM2SubSeq[2016];
.global .align 4 .b8 mrg32k3aM1Seq[2304];
.global .align 4 .b8 mrg32k3aM2Seq[2304];
.const .align 8 .b8 __cr_lgamma_table[72];
// _ZZ18cluster_pso_kernelP10SwarmAgentPfS1_jjfffP17curandStateXORWOWE21cluster_best_position has been demoted
// _ZZ18cluster_pso_kernelP10SwarmAgentPfS1_jjfffP17curandStateXORWOWE20cluster_best_fitness has been demoted
// _ZZ18cluster_pso_kernelP10SwarmAgentPfS1_jjfffP17curandStateXORWOWE15block_positions has been demoted
// _ZZ18cluster_pso_kernelP10SwarmAgentPfS1_jjfffP17curandStateXORWOWE13block_fitness has been demoted
// _ZZ18cluster_pso_kernelP10SwarmAgentPfS1_jjfffP17curandStateXORWOWE17reduction_fitness has been demoted
// _ZZ18cluster_pso_kernelP10SwarmAgentPfS1_jjfffP17curandStateXORWOWE17reduction_indices has been demoted
// _ZZ18cluster_aco_kernelPfPjS_jjPKffffP17curandStateXORWOWE14best_path_cost has been demoted
// _ZZ18cluster_aco_kernelPfPjS_jjPKffffP17curandStateXORWOWE9best_path has been demoted
// _ZZ18cluster_bco_kernelPfS_PjjjjjjfP17curandStateXORWOWE20cluster_best_fitness has been demoted
// _ZZ18cluster_bco_kernelPfS_PjjjjjjfP17curandStateXORWOWE17abandoned_sources has been demoted
// _ZZ18cluster_bco_kernelPfS_PjjjjjjfP17curandStateXORWOWE13num_abandoned has been demoted
// _ZZ22cluster_firefly_kernelPfS_jjfffP17curandStateXORWOWE19brightest_positions has been demoted
// _ZZ22cluster_firefly_kernelPfS_jjfffP17curandStateXORWOWE19brightest_intensity has been demoted
.global .align 1 .b8 _ZN34_INTERNAL_e6d2114f_4_k_cu_008171ed4cuda3std3__436_GLOBAL__N__e6d2114f_4_k_cu_008171ed6ignoreE[1];
.global .align 1 .b8 _ZN34_INTERNAL_e6d2114f_4_k_cu_008171ed4cuda3std3__45__cpo5beginE[1];
.global .align 1 .b8 _ZN34_INTERNAL_e6d2114f_4_k_cu_008171ed4cuda3std3__45__cpo3endE[1];
.global .align 1 .b8 _ZN34_INTERNAL_e6d2114f_4_k_cu_008171ed4cuda3std3__45__cpo6cbeginE[1];
.global .align 1 .b8 _ZN34_INTERNAL_e6d2114f_4_k_cu_008171ed4cuda3std3__45__cpo4cendE[1];
.global .align 1 .b8 _ZN34_INTERNAL_e6d2114f_4_k_cu_008171ed4cuda3std3__419piecewise_constructE[1];
.global .align 1 .b8 _ZN34_INTERNAL_e6d2114f_4_k_cu_008171ed4cuda3std3__48in_placeE[1];
.global .align 1 .b8 _ZN34_INTERNAL_e6d2114f_4_k_cu_008171ed4cuda3std6ranges3__45__cpo4swapE[1];
.global .align 1 .b8 _ZN34_INTERNAL_e6d2114f_4_k_cu_008171ed4cuda3std6ranges3__45__cpo9iter_moveE[1];
.global .align 1 .b8 _ZN34_INTERNAL_e6d2114f_4_k_cu_008171ed4cuda3std6ranges3__45__cpo7advanceE[1];

.visible .entry _Z18cluster_pso_kernelP10SwarmAgentPfS1_jjfffP17curandStateXORWOW(
	.param .u64 .ptr .align 1 _Z18cluster_pso_kernelP10SwarmAgentPfS1_jjfffP17curandStateXORWOW_param_0,
	.param .u64 .ptr .align 1 _Z18cluster_pso_kernelP10SwarmAgentPfS1_jjfffP17curandStateXORWOW_param_1,
	.param .u64 .ptr .align 1 _Z18cluster_pso_kernelP10SwarmAgentPfS1_jjfffP17curandStateXORWOW_param_2,
	.param .u32 _Z18cluster_pso_kernelP10SwarmAgentPfS1_jjfffP17curandStateXORWOW_param_3,
	.param .u32 _Z18cluster_pso_kernelP10SwarmAgentPfS1_jjfffP17curandStateXORWOW_param_4,
	.param .f32 _Z18cluster_pso_kernelP10SwarmAgentPfS1_jjfffP17curandStateXORWOW_param_5,
	.param .f32 _Z18cluster_pso_kernelP10SwarmAgentPfS1_jjfffP17curandStateXORWOW_param_6,
	.param .f32 _Z18cluster_pso_kernelP10SwarmAgentPfS1_jjfffP17curandStateXORWOW_param_7,
	.param .u64 .ptr .align 1 _Z18cluster_pso_kernelP10SwarmAgentPfS1_jjfffP17curandStateXORWOW_param_8
)
.explicitcluster
.reqnctapercluster 4, 2, 1
{
	.reg .pred 	%p<34>;
	.reg .b16 	%rs<31>;
	.reg .b32 	%r<210>;
	.reg .b32 	%f<131>;
	.reg .b64 	%rd<19>;
	.reg .b64 	%fd<2>;
	// demoted variable
	.shared .align 4 .b8 _ZZ18cluster_pso_kernelP10SwarmAgentPfS1_jjfffP17curandStateXORWOWE21cluster_best_position[512];
	// demoted variable
	.shared .align 4 .f32 _ZZ18cluster_pso_kernelP10SwarmAgentPfS1_jjfffP17curandStateXORWOWE20cluster_best_fitness;
	// demoted variable
	.shared .align 4 .b8 _ZZ18cluster_pso_kernelP10SwarmAgentPfS1_jjfffP17curandStateXORWOWE15block_positions[3072];
	// demoted variable
	.shared .align 4 .b8 _ZZ18cluster_pso_kernelP10SwarmAgentPfS1_jjfffP17curandStateXORWOWE13block_fitness[1024];
	// demoted variable
	.shared .align 4 .b8 _ZZ18cluster_pso_kernelP10SwarmAgentPfS1_jjfffP17curandStateXORWOWE17reduction_fitness[1024];
	// demoted variable
	.shared .align 4 .b8 _ZZ18cluster_pso_kernelP10SwarmAgentPfS1_jjfffP17curandStateXORWOWE17reduction_indices[1024];
	ld.param.u64 	%rd7, [_Z18cluster_pso_kernelP10SwarmAgentPfS1_jjfffP17curandStateXORWOW_param_0];
	ld.param.u32 	%r60, [_Z18cluster_pso_kernelP10SwarmAgentPfS1_jjfffP17curandStateXORWOW_param_3];
	ld.param.u32 	%r61, [_Z18cluster_pso_kernelP10SwarmAgentPfS1_jjfffP17curandStateXORWOW_param_4];
	ld.param.f32 	%f30, [_Z18cluster_pso_kernelP10SwarmAgentPfS1_jjfffP17curandStateXORWOW_param_5];
	ld.param.f32 	%f31, [_Z18cluster_pso_kernelP10SwarmAgentPfS1_jjfffP17curandStateXORWOW_param_6];
	ld.param.f32 	%f32, [_Z18cluster_pso_kernelP10SwarmAgentPfS1_jjfffP17curandStateXORWOW_param_7];
	mov.u32 	%r1, %tid.x;
	mov.u32 	%r2, %ctaid.y;
	mov.u32 	%r3, %nctaid.x;
	mov.u32 	%r4, %ntid.x;
	setp.ne.s32 	%p3, %r1, 0;
	@%p3 bra 	$L__BB0_2;
	mov.b32 	%r62, -8388609;
	st.shared.u32 	[_ZZ18cluster_pso_kernelP10SwarmAgentPfS1_jjfffP17curandStateXORWOWE20cluster_best_fitness], %r62;
$L__BB0_2:
	barrier.sync 	0;
	mov.u32 	%r63, %nctaid.y;
	mul.lo.s32 	%r64, %r3, %r63;
	div.u32 	%r5, %r60, %r64;
	mul.lo.s32 	%r6, %r5, %r2;
	add.s32 	%r65, %r6, %r5;
	min.u32 	%r7, %r65, %r60;
	add.s32 	%r8, %r6, %r1;
	setp.ge.s32 	%p4, %r8, %r7;
	cvta.to.global.u64 	%rd11, %rd7;
	mul.wide.s32 	%rd12, %r8, 48;
	add.s64 	%rd1, %rd11, %rd12;
	@%p4 bra 	$L__BB0_4;
	ld.global.f32 	%f33, [%rd1];
	mov.u32 	%r66, _ZZ18cluster_pso_kernelP10SwarmAgentPfS1_jjfffP17curandStateXORWOWE15block_positions;
	mad.lo.s32 	%r67, %r1, 12, %r66;
	st.shared.f32 	[%r67], %f33;
	ld.global.f32 	%f34, [%rd1+4];
	st.shared.f32 	[%r67+4], %f34;
	ld.global.f32 	%f35, [%rd1+8];
	st.shared.f32 	[%r67+8], %f35;
	ld.global.f32 	%f36, [%rd1+36];
	shl.b32 	%r68, %r1, 2;
	mov.u32 	%r69, _ZZ18cluster_pso_kernelP10SwarmAgentPfS1_jjfffP17curandStateXORWOWE13block_fitness;
	add.s32 	%r70, %r69, %r68;
	st.shared.f32 	[%r70], %f36;
$L__BB0_4:
	setp.ge.s32 	%p5, %r8, %r7;
	barrier.sync 	0;
	setp.ge.s32 	%p6, %r1, %r5;
	mov.b32 	%r199, -1;
	mov.f32 	%f124, 0fFF7FFFFF;
	or.pred  	%p7, %p6, %p5;
	@%p7 bra 	$L__BB0_7;
	mov.f32 	%f124, 0fFF7FFFFF;
	mov.b32 	%r199, -1;
	mov.u32 	%r197, %r1;
$L__BB0_6:
	shl.b32 	%r73, %r197, 2;
	mov.u32 	%r74, _ZZ18cluster_pso_kernelP10SwarmAgentPfS1_jjfffP17curandStateXORWOWE13block_fitness;
	add.s32 	%r75, %r74, %r73;
	ld.shared.f32 	%f39, [%r75];
	setp.gt.f32 	%p8, %f39, %f124;
	selp.f32 	%f124, %f39, %f124, %p8;
	selp.b32 	%r199, %r197, %r199, %p8;
	add.s32 	%r197, %r197, %r4;
	setp.lt.s32 	%p9, %r197, %r5;
	add.s32 	%r76, %r197, %r6;
	setp.lt.s32 	%p10, %r76, %r7;
	and.pred  	%p11, %p9, %p10;
	@%p11 bra 	$L__BB0_6;
$L__BB0_7:
	shl.b32 	%r77, %r1, 2;
	mov.u32 	%r78, _ZZ18cluster_pso_kernelP10SwarmAgentPfS1_jjfffP17curandStateXORWOWE17reduction_fitness;
	add.s32 	%r14, %r78, %r77;
	st.shared.f32 	[%r14], %f124;
	mov.u32 	%r79, _ZZ18cluster_pso_kernelP10SwarmAgentPfS1_jjfffP17curandStateXORWOWE17reduction_indices;
	add.s32 	%r15, %r79, %r77;
	st.shared.u32 	[%r15], %r199;
	barrier.sync 	0;
	setp.lt.u32 	%p12, %r4, 2;
	@%p12 bra 	$L__BB0_13;
	mov.u32 	%r200, %r4;
$L__BB0_9:
	mov.u32 	%r16, %r200;
	shr.u32 	%r200, %r16, 1;
	setp.ge.u32 	%p13, %r1, %r200;
	@%p13 bra 	$L__BB0_12;
	shl.b32 	%r18, %r200, 2;
	add.s32 	%r80, %r14, %r18;
	ld.shared.f32 	%f4, [%r80];
	ld.shared.f32 	%f40, [%r14];
	setp.leu.f32 	%p14, %f4, %f40;
	@%p14 bra 	$L__BB0_12;
	st.shared.f32 	[%r14], %f4;
	add.s32 	%r81, %r15, %r18;
	ld.shared.u32 	%r82, [%r81];
	st.shared.u32 	[%r15], %r82;
$L__BB0_12:
	barrier.sync 	0;
	setp.gt.u32 	%p15, %r16, 3;
	@%p15 bra 	$L__BB0_9;
$L__BB0_13:
	setp.ne.s32 	%p16, %r1, 0;
	@%p16 bra 	$L__BB0_22;
	ld.shared.f32 	%f5, [_ZZ18cluster_pso_kernelP10SwarmAgentPfS1_jjfffP17curandStateXORWOWE17reduction_fitness];
	ld.shared.f32 	%f41, [_ZZ18cluster_pso_kernelP10SwarmAgentPfS1_jjfffP17curandStateXORWOWE20cluster_best_fitness];
	setp.leu.f32 	%p17, %f5, %f41;
	@%p17 bra 	$L__BB0_22;
	st.shared.f32 	[_ZZ18cluster_pso_kernelP10SwarmAgentPfS1_jjfffP17curandStateXORWOWE20cluster_best_fitness], %f5;
	min.u32 	%r19, %r61, 128;
	setp.eq.s32 	%p18, %r61, 0;
	@%p18 bra 	$L__BB0_22;
	ld.shared.u32 	%r84, [_ZZ18cluster_pso_kernelP10SwarmAgentPfS1_jjfffP17curandStateXORWOWE17reduction_indices];
	mul.lo.s32 	%r20, %r84, 3;
	and.b32  	%r21, %r19, 3;
	setp.lt.u32 	%p19, %r61, 4;
	mov.b32 	%r207, 0;
	@%p19 bra 	$L__BB0_19;
	and.b32  	%r207, %r19, 252;
	mov.u32 	%r87, _ZZ18cluster_pso_kernelP10SwarmAgentPfS1_jjfffP17curandStateXORWOWE21cluster_best_position;
	add.s32 	%r201, %r87, 8;
	neg.s32 	%r202, %r207;
	mov.b32 	%r203, 0;
$L__BB0_18:
	cvt.u16.u32 	%rs1, %r203;
	and.b16  	%rs2, %rs1, 255;
	mul.lo.s16 	%rs3, %rs2, 171;
	shr.u16 	%rs4, %rs3, 9;
	mul.lo.s16 	%rs5, %rs4, 3;
	sub.s16 	%rs6, %rs1, %rs5;
	cvt.u32.u16 	%r88, %rs6;
	and.b32  	%r89, %r88, 255;
	add.s32 	%r90, %r20, %r89;
	shl.b32 	%r91, %r90, 2;
	mov.u32 	%r92, _ZZ18cluster_pso_kernelP10SwarmAgentPfS1_jjfffP17curandStateXORWOWE15block_positions;
	add.s32 	%r93, %r92, %r91;
	ld.shared.f32 	%f42, [%r93];
	st.shared.f32 	[%r201+-8], %f42;
	add.s16 	%rs7, %rs1, 1;
	and.b16  	%rs8, %rs7, 255;
	mul.lo.s16 	%rs9, %rs8, 171;
	shr.u16 	%rs10, %rs9, 9;
	mul.lo.s16 	%rs11, %rs10, 3;
	sub.s16 	%rs12, %rs7, %rs11;
	cvt.u32.u16 	%r94, %rs12;
	and.b32  	%r95, %r94, 255;
	add.s32 	%r96, %r20, %r95;
	shl.b32 	%r97, %r96, 2;
	add.s32 	%r98, %r92, %r97;
	ld.shared.f32 	%f43, [%r98];
	st.shared.f32 	[%r201+-4], %f43;
	add.s16 	%rs13, %rs1, 2;
	and.b16  	%rs14, %rs13, 255;
	mul.lo.s16 	%rs15, %rs14, 171;
	shr.u16 	%rs16, %rs15, 9;
	mul.lo.s16 	%rs17, %rs16, 3;
	sub.s16 	%rs18, %rs13, %rs17;
	cvt.u32.u16 	%r99, %rs18;
	and.b32  	%r100, %r99, 255;
	add.s32 	%r101, %r20, %r100;
	shl.b32 	%r102, %r101, 2;
	add.s32 	%r103, %r92, %r102;
	ld.shared.f32 	%f44, [%r103];
	st.shared.f32 	[%r201], %f44;
	add.s16 	%rs19, %rs1, 3;
	and.b16  	%rs20, %rs19, 255;
	mul.lo.s16 	%rs21, %rs20, 171;
	shr.u16 	%rs22, %rs21, 9;
	mul.lo.s16 	%rs23, %rs22, 3;
	sub.s16 	%rs24, %rs19, %rs23;
	cvt.u32.u16 	%r104, %rs24;
	and.b32  	%r105, %r104, 255;
	add.s32 	%r106, %r20, %r105;
	shl.b32 	%r107, %r106, 2;
	add.s32 	%r108, %r92, %r107;
	ld.shared.f32 	%f45, [%r108];
	st.shared.f32 	[%r201+4], %f45;
	add.s32 	%r203, %r203, 4;
	add.s32 	%r202, %r202, 4;
	add.s32 	%r201, %r201, 16;
	setp.ne.s32 	%p20, %r202, 0;
	@%p20 bra 	$L__BB0_18;
$L__BB0_19:
	setp.eq.s32 	%p21, %r21, 0;
	@%p21 bra 	$L__BB0_22;
	shl.b32 	%r109, %r207, 2;
	mov.u32 	%r110, _ZZ18cluster_pso_kernelP10SwarmAgentPfS1_jjfffP17curandStateXORWOWE21cluster_best_position;
	add.s32 	%r206, %r110, %r109;
	neg.s32 	%r205, %r21;
	mov.u32 	%r115, _ZZ18cluster_pso_kernelP10SwarmAgentPfS1_jjfffP17curandStateXORWOWE15block_positions;
$L__BB0_21:
	.pragma "nounroll";
	cvt.u16.u32 	%rs25, %r207;
	and.b16  	%rs26, %rs25, 255;
	mul.lo.s16 	%rs27, %rs26, 171;
	shr.u16 	%rs28, %rs27, 9;
	mul.lo.s16 	%rs29, %rs28, 3;
	sub.s16 	%rs30, %rs25, %rs29;
	cvt.u32.u16 	%r111, %rs30;
	and.b32  	%r112, %r111, 255;
	add.s32 	%r113, %r20, %r112;
	shl.b32 	%r114, %r113, 2;
	add.s32 	%r116, %r115, %r114;
	ld.shared.f32 	%f46, [%r116];
	st.shared.f32 	[%r206], %f46;
	add.s32 	%r207, %r207, 1;
	add.s32 	%r206, %r206, 4;
	add.s32 	%r205, %r205, 1;
	setp.ne.s32 	%p22, %r205, 0;
	@%p22 bra 	$L__BB0_21;
$L__BB0_22:
	barrier.sync 	0;
	setp.eq.s32 	%p24, %r2, 0;
	mov.pred 	%p33, 0;
	mov.f32 	%f125, 0f00000000;
	mov.f32 	%f126, %f125;
	mov.f32 	%f127, %f125;
	@%p24 bra 	$L__BB0_24;
	ld.shared.f32 	%f48, [_ZZ18cluster_pso_kernelP10SwarmAgentPfS1_jjfffP17curandStateXORWOWE20cluster_best_fitness];
	ld.shared.f32 	%f127, [_ZZ18cluster_pso_kernelP10SwarmAgentPfS1_jjfffP17curandStateXORWOWE21cluster_best_position];
	ld.shared.f32 	%f126, [_ZZ18cluster_pso_kernelP10SwarmAgentPfS1_jjfffP17curandStateXORWOWE21cluster_best_position+4];
	ld.shared.f32 	%f125, [_ZZ18cluster_pso_kernelP10SwarmAgentPfS1_jjfffP17curandStateXORWOWE21cluster_best_position+8];
	setp.gt.f32 	%p33, %f48, 0fFF7FFFFF;
$L__BB0_24:
	setp.ge.s32 	%p25, %r8, %r7;
	barrier.sync 	0;
	@%p25 bra 	$L__BB0_32;
	ld.param.u64 	%rd17, [_Z18cluster_pso_kernelP10SwarmAgentPfS1_jjfffP17curandStateXORWOW_param_8];
	mov.u32 	%r118, %ctaid.x;
	mad.lo.s32 	%r119, %r2, %r3, %r118;
	mad.lo.s32 	%r120, %r119, %r4, %r1;
	cvta.to.global.u64 	%rd13, %rd17;
	mul.wide.s32 	%rd14, %r120, 48;
	add.s64 	%rd2, %rd13, %rd14;
	ld.global.v2.u32 	{%r39, %r121}, [%rd2];
	ld.global.v2.u32 	{%r122, %r123}, [%rd2+8];
	ld.global.v2.u32 	{%r40, %r41}, [%rd2+16];
	ld.global.v2.u32 	{%r42, %r43}, [%rd2+24];
	ld.global.f32 	%f12, [%rd2+32];
	ld.global.f64 	%fd1, [%rd2+40];
	mul.f32 	%f13, %f32, 0f3F000000;
	shr.u32 	%r124, %r121, 2;
	xor.b32  	%r125, %r124, %r121;
	shl.b32 	%r126, %r41, 4;
	shl.b32 	%r127, %r125, 1;
	xor.b32  	%r128, %r126, %r127;
	xor.b32  	%r129, %r128, %r41;
	xor.b32  	%r44, %r129, %r125;
	add.s32 	%r130, %r39, %r44;
	add.s32 	%r131, %r130, 362437;
	cvt.rn.f32.u32 	%f50, %r131;
	fma.rn.f32 	%f51, %f50, 0f2F800000, 0f2F000000;
	shr.u32 	%r132, %r122, 2;
	xor.b32  	%r133, %r132, %r122;
	shl.b32 	%r134, %r44, 4;
	shl.b32 	%r135, %r133, 1;
	xor.b32  	%r136, %r135, %r134;
	xor.b32  	%r137, %r136, %r133;
	xor.b32  	%r45, %r137, %r44;
	add.s32 	%r138, %r39, %r45;
	add.s32 	%r139, %r138, 724874;
	cvt.rn.f32.u32 	%f52, %r139;
	fma.rn.f32 	%f53, %f52, 0f2F800000, 0f2F000000;
	shr.u32 	%r140, %r123, 2;
	xor.b32  	%r141, %r140, %r123;
	shl.b32 	%r142, %r45, 4;
	shl.b32 	%r143, %r141, 1;
	xor.b32  	%r144, %r143, %r142;
	xor.b32  	%r145, %r144, %r141;
	xor.b32  	%r46, %r145, %r45;
	mul.f32 	%f54, %f31, %f51;
	ld.global.f32 	%f55, [%rd1+24];
	ld.global.f32 	%f14, [%rd1];
	sub.f32 	%f56, %f55, %f14;
	mul.f32 	%f15, %f54, %f56;
	mul.f32 	%f57, %f32, %f53;
	ld.shared.f32 	%f58, [_ZZ18cluster_pso_kernelP10SwarmAgentPfS1_jjfffP17curandStateXORWOWE21cluster_best_position];
	sub.f32 	%f59, %f58, %f14;
	mul.f32 	%f16, %f57, %f59;
	mov.f32 	%f128, 0f00000000;
	not.pred 	%p26, %p33;
	@%p26 bra 	$L__BB0_27;
	add.s32 	%r146, %r39, %r46;
	add.s32 	%r147, %r146, 1087311;
	cvt.rn.f32.u32 	%f60, %r147;
	fma.rn.f32 	%f61, %f60, 0f2F800000, 0f2F000000;
	mul.f32 	%f62, %f13, %f61;
	sub.f32 	%f63, %f127, %f14;
	mul.f32 	%f128, %f62, %f63;
$L__BB0_27:
	ld.global.f32 	%f65, [%rd1+12];
	fma.rn.f32 	%f66, %f30, %f65, %f15;
	add.f32 	%f67, %f16, %f66;
	add.f32 	%f68, %f128, %f67;
	min.f32 	%f69, %f68, 0f3F800000;
	max.f32 	%f70, %f69, 0fBF800000;
	st.global.f32 	[%rd1+12], %f70;
	add.f32 	%f71, %f14, %f70;
	min.f32 	%f72, %f71, 0f41200000;
	max.f32 	%f73, %f72, 0fC1200000;
	st.global.f32 	[%rd1], %f73;
	shr.u32 	%r148, %r40, 2;
	xor.b32  	%r149, %r148, %r40;
	shl.b32 	%r150, %r46, 4;
	shl.b32 	%r151, %r149, 1;
	xor.b32  	%r152, %r150, %r151;
	xor.b32  	%r153, %r152, %r46;
	xor.b32  	%r47, %r153, %r149;
	add.s32 	%r154, %r39, %r47;
	add.s32 	%r155, %r154, 1449748;
	cvt.rn.f32.u32 	%f74, %r155;
	fma.rn.f32 	%f75, %f74, 0f2F800000, 0f2F000000;
	shr.u32 	%r156, %r41, 2;
	xor.b32  	%r157, %r156, %r41;
	shl.b32 	%r158, %r47, 4;
	shl.b32 	%r159, %r157, 1;
	xor.b32  	%r160, %r159, %r158;
	xor.b32  	%r161, %r160, %r157;
	xor.b32  	%r48, %r161, %r47;
	add.s32 	%r162, %r39, %r48;
	add.s32 	%r163, %r162, 1812185;
	cvt.rn.f32.u32 	%f76, %r163;
	fma.rn.f32 	%f77, %f76, 0f2F800000, 0f2F000000;
	shr.u32 	%r164, %r44, 2;
	xor.b32  	%r165, %r164, %r44;
	shl.b32 	%r166, %r48, 4;
	shl.b32 	%r167, %r165, 1;
	xor.b32  	%r168, %r167, %r166;
	xor.b32  	%r169, %r168, %r165;
	xor.b32  	%r49, %r169, %r48;
	mul.f32 	%f78, %f31, %f75;
	ld.global.f32 	%f79, [%rd1+28];
	ld.global.f32 	%f19, [%rd1+4];
	sub.f32 	%f80, %f79, %f19;
	mul.f32 	%f20, %f78, %f80;
	mul.f32 	%f81, %f32, %f77;
	ld.shared.f32 	%f82, [_ZZ18cluster_pso_kernelP10SwarmAgentPfS1_jjfffP17curandStateXORWOWE21cluster_best_position+4];
	sub.f32 	%f83, %f82, %f19;
	mul.f32 	%f21, %f81, %f83;
	mov.f32 	%f129, 0f00000000;
	@%p26 bra 	$L__BB0_29;
	add.s32 	%r170, %r39, %r49;
	add.s32 	%r171, %r170, 2174622;
	cvt.rn.f32.u32 	%f84, %r171;
	fma.rn.f32 	%f85, %f84, 0f2F800000, 0f2F000000;
	mul.f32 	%f86, %f13, %f85;
	sub.f32 	%f87, %f126, %f19;
	mul.f32 	%f129, %f86, %f87;
$L__BB0_29:
	ld.global.f32 	%f89, [%rd1+16];
	fma.rn.f32 	%f90, %f30, %f89, %f20;
	add.f32 	%f91, %f21, %f90;
	add.f32 	%f92, %f129, %f91;
	min.f32 	%f93, %f92, 0f3F800000;
	max.f32 	%f94, %f93, 0fBF800000;
	st.global.f32 	[%rd1+16], %f94;
	add.f32 	%f95, %f19, %f94;
	min.f32 	%f96, %f95, 0f41200000;
	max.f32 	%f97, %f96, 0fC1200000;
	st.global.f32 	[%rd1+4], %f97;
	shr.u32 	%r172, %r45, 2;
	xor.b32  	%r173, %r172, %r45;
	shl.b32 	%r174, %r49, 4;
	shl.b32 	%r175, %r173, 1;
	xor.b32  	%r176, %r174, %r175;
	xor.b32  	%r177, %r176, %r49;
	xor.b32  	%r50, %r177, %r173;
	add.s32 	%r178, %r39, %r50;
	add.s32 	%r179, %r178, 2537059;
	cvt.rn.f32.u32 	%f98, %r179;
	fma.rn.f32 	%f99, %f98, 0f2F800000, 0f2F000000;
	shr.u32 	%r180, %r46, 2;
	xor.b32  	%r181, %r180, %r46;
	shl.b32 	%r182, %r50, 4;
	shl.b32 	%r183, %r181, 1;
	xor.b32  	%r184, %r183, %r182;
	xor.b32  	%r185, %r184, %r181;
	xor.b32  	%r51, %r185, %r50;
	add.s32 	%r186, %r39, %r51;
	add.s32 	%r187, %r186, 2899496;
	cvt.rn.f32.u32 	%f100, %r187;
	fma.rn.f32 	%f101, %f100, 0f2F800000, 0f2F000000;
	shr.u32 	%r188, %r47, 2;
	xor.b32  	%r189, %r188, %r47;
	shl.b32 	%r190, %r51, 4;
	shl.b32 	%r191, %r189, 1;
	xor.b32  	%r192, %r191, %r190;
	xor.b32  	%r193, %r192, %r189;
	xor.b32  	%r52, %r193, %r51;
	add.s32 	%r53, %r39, 3261933;
	add.s32 	%r54, %r52, %r53;
	mul.f32 	%f102, %f31, %f99;
	ld.global.f32 	%f103, [%rd1+32];
	ld.global.f32 	%f24, [%rd1+8];
	sub.f32 	%f104, %f103, %f24;
	mul.f32 	%f25, %f102, %f104;
	mul.f32 	%f105, %f32, %f101;
	ld.shared.f32 	%f106, [_ZZ18cluster_pso_kernelP10SwarmAgentPfS1_jjfffP17curandStateXORWOWE21cluster_best_position+8];
	sub.f32 	%f107, %f106, %f24;
	mul.f32 	%f26, %f105, %f107;
	mov.f32 	%f130, 0f00000000;
	@%p26 bra 	$L__BB0_31;
	cvt.rn.f32.u32 	%f108, %r54;
	fma.rn.f32 	%f109, %f108, 0f2F800000, 0f2F000000;
	mul.f32 	%f110, %f13, %f109;
	sub.f32 	%f111, %f125, %f24;
	mul.f32 	%f130, %f110, %f111;
$L__BB0_31:
	ld.global.f32 	%f112, [%rd1+20];
	fma.rn.f32 	%f113, %f30, %f112, %f25;
	add.f32 	%f114, %f26, %f113;
	add.f32 	%f115, %f130, %f114;
	min.f32 	%f116, %f115, 0f3F800000;
	max.f32 	%f117, %f116, 0fBF800000;
	st.global.f32 	[%rd1+20], %f117;
	add.f32 	%f118, %f24, %f117;
	min.f32 	%f119, %f118, 0f41200000;
	max.f32 	%f120, %f119, 0fC1200000;
	st.global.f32 	[%rd1+8], %f120;
	st.global.u32 	[%rd1+40], %r2;
	st.global.v2.u32 	[%rd2], {%r53, %r48};
	st.global.v2.u32 	[%rd2+8], {%r49, %r50};
	st.global.v2.u32 	[%rd2+16], {%r51, %r52};
	st.global.v2.u32 	[%rd2+24], {%r42, %r43};
	st.global.f32 	[%rd2+32], %f12;
	st.global.f64 	[%rd2+40], %fd1;
$L__BB0_32:
	or.b32  	%r194, %r1, %r2;
	setp.ne.s32 	%p29, %r194, 0;
	@%p29 bra 	$L__BB0_37;
	ld.param.u64 	%rd16, [_Z18cluster_pso_kernelP10SwarmAgentPfS1_jjfffP17curandStateXORWOW_param_2];
	ld.shared.f32 	%f29, [_ZZ18cluster_pso_kernelP10SwarmAgentPfS1_jjfffP17curandStateXORWOWE20cluster_best_fitness];
	cvta.to.global.u64 	%rd3, %rd16;
	ld.global.f32 	%f121, [%rd3];
	setp.leu.f32 	%p30, %f29, %f121;
	@%p30 bra 	$L__BB0_37;
	st.global.f32 	[%rd3], %f29;
	setp.eq.s32 	%p31, %r61, 0;
	@%p31 bra 	$L__BB0_37;
	ld.param.u64 	%rd15, [_Z18cluster_pso_kernelP10SwarmAgentPfS1_jjfffP17curandStateXORWOW_param_1];
	min.u32 	%r196, %r61, 3;
	neg.s32 	%r209, %r196;
	cvta.to.global.u64 	%rd18, %rd15;
	mov.u32 	%r208, _ZZ18cluster_pso_kernelP10SwarmAgentPfS1_jjfffP17curandStateXORWOWE21cluster_best_position;
$L__BB0_36:
	ld.shared.f32 	%f122, [%r208];
	st.global.f32 	[%rd18], %f122;
	add.s32 	%r209, %r209, 1;
	setp.ne.s32 	%p32, %r209, 0;
	add.s64 	%rd18, %rd18, 4;
	add.s32 	%r208, %r208, 4;
	@%p32 bra 	$L__BB0_36;
$L__BB0_37:
	ret;

}
	// .globl	_Z18cluster_aco_kernelPfPjS_jjPKffffP17curandStateXORWOW
.visible .entry _Z18cluster_aco_kernelPfPjS_jjPKffffP17curandStateXORWOW(
	.param .u64 .ptr .align 1 _Z18cluster_aco_kernelPfPjS_jjPKffffP17curandStateXORWOW_param_0,
	.param .u64 .ptr .align 1 _Z18cluster_aco_kernelPfPjS_jjPKffffP17curandStateXORWOW_param_1,
	.param .u64 .ptr .align 1 _Z18cluster_aco_kernelPfPjS_jjPKffffP17curandStateXORWOW_param_2,
	.param .u32 _Z18cluster_aco_kernelPfPjS_jjPKffffP17curandStateXORWOW_param_3,
	.param .u32 _Z18cluster_aco_kernelPfPjS_jjPKffffP17curandStateXORWOW_param_4,
	.param .u64 .ptr .align 1 _Z18cluster_aco_kernelPfPjS_jjPKffffP17curandStateXORWOW_param_5,
	.param .f32 _Z18cluster_aco_kernelPfPjS_jjPKffffP17curandStateXORWOW_param_6,
	.param .f32 _Z18cluster_aco_kernelPfPjS_jjPKffffP17curandStateXORWOW_param_7,
	.param .f32 _Z18cluster_aco_kernelPfPjS_jjPKffffP17curandStateXORWOW_param_8,
	.param .u64 .ptr .align 1 _Z18cluster_aco_kernelPfPjS_jjPKffffP17curandStateXORWOW_param_9
)
.explicitcluster
.reqnctapercluster 2, 2, 1
{
	.local .align 16 .b8 	__local_depot1[640];
	.reg .b64 	%SP;
	.reg .b64 	%SPL;
	.reg .pred 	%p<80>;
	.reg .b16 	%rs<10>;
	.reg .b32 	%r<214>;
	.reg .b32 	%f<200>;
	.reg .b64 	%rd<77>;
	.reg .b64 	%fd<3>;
	// demoted variable
	.shared .align 4 .f32 _ZZ18cluster_aco_kernelPfPjS_jjPKffffP17curandStateXORWOWE14best_path_cost;
	// demoted variable
	.shared .align 4 .b8 _ZZ18cluster_aco_kernelPfPjS_jjPKffffP17curandStateXORWOWE9best_path[512];
	mov.u64 	%SPL, __local_depot1;
	ld.param.u64 	%rd15, [_Z18cluster_aco_kernelPfPjS_jjPKffffP17curandStateXORWOW_param_0];
	ld.param.u64 	%rd16, [_Z18cluster_aco_kernelPfPjS_jjPKffffP17curandStateXORWOW_param_1];
	ld.param.u64 	%rd17, [_Z18cluster_aco_kernelPfPjS_jjPKffffP17curandStateXORWOW_param_2];
	ld.param.u32 	%r77, [_Z18cluster_aco_kernelPfPjS_jjPKffffP17curandStateXORWOW_param_3];
	ld.param.u32 	%r78, [_Z18cluster_aco_kernelPfPjS_jjPKffffP17curandStateXORWOW_param_4];
	ld.param.u64 	%rd18, [_Z18cluster_aco_kernelPfPjS_jjPKffffP17curandStateXORWOW_param_5];
	ld.param.f32 	%f45, [_Z18cluster_aco_kernelPfPjS_jjPKffffP17curandStateXORWOW_param_6];
	ld.param.f32 	%f46, [_Z18cluster_aco_kernelPfPjS_jjPKffffP17curandStateXORWOW_param_7];
	ld.param.u64 	%rd19, [_Z18cluster_aco_kernelPfPjS_jjPKffffP17curandStateXORWOW_param_9];
	cvta.to.global.u64 	%rd1, %rd17;
	cvta.to.global.u64 	%rd2, %rd18;
	cvta.to.global.u64 	%rd3, %rd16;
	cvta.to.global.u64 	%rd4, %rd19;
	cvta.to.global.u64 	%rd5, %rd15;
	add.u64 	%rd6, %SPL, 0;
	add.u64 	%rd7, %SPL, 128;
	mov.u32 	%r211, %tid.x;
	setp.ne.s32 	%p1, %r211, 0;
	@%p1 bra 	$L__BB1_2;
	mov.b32 	%r79, 2139095039;
	st.shared.u32 	[_ZZ18cluster_aco_kernelPfPjS_jjPKffffP17curandStateXORWOWE14best_path_cost], %r79;
$L__BB1_2:
	barrier.sync 	0;
	mov.u32 	%r80, %nctaid.x;
	mov.u32 	%r81, %nctaid.y;
	mul.lo.s32 	%r82, %r80, %r81;
	div.u32 	%r83, %r78, %r82;
	mov.u32 	%r84, %ctaid.y;
	mul.lo.s32 	%r85, %r83, %r84;
	add.s32 	%r86, %r85, %r83;
	min.u32 	%r2, %r86, %r78;
	add.s32 	%r192, %r85, %r211;
	setp.ge.s32 	%p2, %r192, %r2;
	@%p2 bra 	$L__BB1_61;
	setp.lt.u32 	%p3, %r77, 2;
	mul.f32 	%f48, %f45, 0f3F000000;
	cvt.rzi.f32.f32 	%f49, %f48;
	add.f32 	%f50, %f49, %f49;
	sub.f32 	%f51, %f45, %f50;
	abs.f32 	%f1, %f51;
	abs.f32 	%f2, %f45;
	mul.f32 	%f52, %f46, 0f3F000000;
	cvt.rzi.f32.f32 	%f53, %f52;
	add.f32 	%f54, %f53, %f53;
	sub.f32 	%f55, %f46, %f54;
	abs.f32 	%f3, %f55;
	abs.f32 	%f4, %f46;
	mov.u32 	%r4, %ntid.x;
	@%p3 bra 	$L__BB1_56;
	add.s32 	%r100, %r77, -1;
	min.u32 	%r5, %r100, 127;
	add.s32 	%r101, %r5, 1;
	and.b32  	%r6, %r101, 15;
	and.b32  	%r7, %r101, 7;
	and.b32  	%r8, %r101, 3;
	cvt.rmi.f32.f32 	%f5, %f46;
	cvt.rmi.f32.f32 	%f6, %f45;
$L__BB1_5:
	setp.eq.s32 	%p7, %r77, 0;
	mul.wide.s32 	%rd26, %r192, 48;
	add.s64 	%rd8, %rd4, %rd26;
	ld.global.v2.u32 	{%r11, %r10}, [%rd8];
	ld.global.v2.u32 	{%r204, %r203}, [%rd8+8];
	ld.global.v2.u32 	{%r202, %r201}, [%rd8+16];
	ld.global.v2.u32 	{%r16, %r17}, [%rd8+24];
	ld.global.f32 	%f7, [%rd8+32];
	ld.global.f64 	%fd1, [%rd8+40];
	@%p7 bra 	$L__BB1_19;
	setp.lt.u32 	%p8, %r77, 16;
	mov.b32 	%r195, 0;
	@%p8 bra 	$L__BB1_9;
	add.s32 	%r103, %r5, 1;
	and.b32  	%r104, %r103, 240;
	neg.s32 	%r193, %r104;
	mov.u64 	%rd76, %rd6;
$L__BB1_8:
	.pragma "nounroll";
	add.s32 	%r105, %r5, 1;
	and.b32  	%r195, %r105, 240;
	mov.b32 	%r106, 0;
	st.local.v4.b32 	[%rd76], {%r106, %r106, %r106, %r106};
	add.s32 	%r193, %r193, 16;
	add.s64 	%rd76, %rd76, 16;
	setp.ne.s32 	%p9, %r193, 0;
	@%p9 bra 	$L__BB1_8;
$L__BB1_9:
	setp.eq.s32 	%p10, %r6, 0;
	@%p10 bra 	$L__BB1_19;
	add.s32 	%r107, %r6, -1;
	setp.lt.u32 	%p11, %r107, 7;
	@%p11 bra 	$L__BB1_12;
	cvt.u64.u32 	%rd27, %r195;
	add.s64 	%rd28, %rd6, %rd27;
	mov.b16 	%rs1, 0;
	st.local.u8 	[%rd28], %rs1;
	st.local.u8 	[%rd28+1], %rs1;
	st.local.u8 	[%rd28+2], %rs1;
	st.local.u8 	[%rd28+3], %rs1;
	st.local.u8 	[%rd28+4], %rs1;
	st.local.u8 	[%rd28+5], %rs1;
	st.local.u8 	[%rd28+6], %rs1;
	st.local.u8 	[%rd28+7], %rs1;
	add.s32 	%r195, %r195, 8;
$L__BB1_12:
	setp.eq.s32 	%p12, %r7, 0;
	@%p12 bra 	$L__BB1_19;
	add.s32 	%r108, %r7, -1;
	setp.lt.u32 	%p13, %r108, 3;
	@%p13 bra 	$L__BB1_15;
	cvt.u64.u32 	%rd29, %r195;
	add.s64 	%rd30, %rd6, %rd29;
	mov.b16 	%rs2, 0;
	st.local.u8 	[%rd30], %rs2;
	st.local.u8 	[%rd30+1], %rs2;
	st.local.u8 	[%rd30+2], %rs2;
	st.local.u8 	[%rd30+3], %rs2;
	add.s32 	%r195, %r195, 4;
$L__BB1_15:
	setp.eq.s32 	%p14, %r8, 0;
	@%p14 bra 	$L__BB1_19;
	setp.eq.s32 	%p15, %r8, 1;
	cvt.u64.u32 	%rd31, %r195;
	add.s64 	%rd11, %rd6, %rd31;
	mov.b16 	%rs3, 0;
	st.local.u8 	[%rd11], %rs3;
	@%p15 bra 	$L__BB1_19;
	setp.eq.s32 	%p16, %r8, 2;
	mov.b16 	%rs4, 0;
	st.local.u8 	[%rd11+1], %rs4;
	@%p16 bra 	$L__BB1_19;
	mov.b16 	%rs5, 0;
	st.local.u8 	[%rd11+2], %rs5;
$L__BB1_19:
	shr.u32 	%r110, %r10, 2;
	xor.b32  	%r111, %r110, %r10;
	shl.b32 	%r112, %r201, 4;
	shl.b32 	%r113, %r111, 1;
	xor.b32  	%r114, %r112, %r113;
	xor.b32  	%r115, %r114, %r201;
	xor.b32  	%r200, %r115, %r111;
	add.s32 	%r199, %r11, 362437;
	add.s32 	%r116, %r200, %r199;
	rem.u32 	%r29, %r116, %r77;
	mul.lo.s32 	%r30, %r192, %r77;
	mul.wide.u32 	%rd32, %r30, 4;
	add.s64 	%rd33, %rd3, %rd32;
	st.global.u32 	[%rd33], %r29;
	cvt.u64.u32 	%rd34, %r29;
	add.s64 	%rd35, %rd6, %rd34;
	mov.b16 	%rs6, 1;
	st.local.u8 	[%rd35], %rs6;
	mov.f32 	%f191, 0f00000000;
	mov.b32 	%r197, 1;
	mov.u32 	%r198, %r29;
$L__BB1_20:
	mov.u32 	%r34, %r204;
	mov.u32 	%r204, %r203;
	mov.u32 	%r203, %r202;
	mov.u32 	%r202, %r201;
	mov.u32 	%r201, %r200;
	mov.u32 	%r32, %r198;
	mul.lo.s32 	%r39, %r32, %r77;
	mov.f32 	%f192, 0f00000000;
	mov.b32 	%r205, 0;
$L__BB1_21:
	cvt.u64.u32 	%rd36, %r205;
	add.s64 	%rd37, %rd6, %rd36;
	ld.local.u8 	%rs7, [%rd37];
	setp.eq.s16 	%p17, %rs7, 0;
	mov.f32 	%f193, 0f3F800000;
	@%p17 bra 	$L__BB1_23;
	mul.wide.u32 	%rd38, %r205, 4;
	add.s64 	%rd39, %rd7, %rd38;
	mov.b32 	%r118, 0;
	st.local.u32 	[%rd39], %r118;
	bra.uni 	$L__BB1_40;
$L__BB1_23:
	setp.eq.f32 	%p18, %f45, 0f00000000;
	add.s32 	%r119, %r205, %r39;
	mul.wide.u32 	%rd40, %r119, 4;
	add.s64 	%rd41, %rd5, %rd40;
	ld.global.f32 	%f10, [%rd41];
	add.s64 	%rd42, %rd2, %rd40;
	ld.global.f32 	%f11, [%rd42];
	abs.f32 	%f12, %f10;
	setp.lt.f32 	%p19, %f12, 0f00800000;
	mul.f32 	%f59, %f12, 0f4B800000;
	selp.f32 	%f60, %f59, %f12, %p19;
	selp.f32 	%f61, 0fC1C00000, 0f00000000, %p19;
	mov.b32 	%r120, %f60;
	add.s32 	%r121, %r120, -1060439283;
	and.b32  	%r122, %r121, -8388608;
	sub.s32 	%r123, %r120, %r122;
	mov.b32 	%f62, %r123;
	cvt.rn.f32.s32 	%f63, %r122;
	fma.rn.f32 	%f64, %f63, 0f34000000, %f61;
	add.f32 	%f65, %f62, 0fBF800000;
	add.f32 	%f66, %f62, 0f3F800000;
	rcp.approx.ftz.f32 	%f67, %f66;
	add.f32 	%f68, %f65, %f65;
	mul.f32 	%f69, %f68, %f67;
	mul.f32 	%f70, %f69, %f69;
	sub.f32 	%f71, %f65, %f69;
	add.f32 	%f72, %f71, %f71;
	neg.f32 	%f73, %f69;
	fma.rn.f32 	%f74, %f73, %f65, %f72;
	mul.rn.f32 	%f75, %f67, %f74;
	fma.rn.f32 	%f76, %f70, 0f3A2C32E4, 0f3B52E7DB;
	fma.rn.f32 	%f77, %f76, %f70, 0f3C93BB73;
	fma.rn.f32 	%f78, %f77, %f70, 0f3DF6384F;
	mul.rn.f32 	%f79, %f78, %f70;
	fma.rn.f32 	%f80, %f69, 0f3FB8AA3B, %f64;
	sub.f32 	%f81, %f64, %f80;
	fma.rn.f32 	%f82, %f69, 0f3FB8AA3B, %f81;
	fma.rn.f32 	%f83, %f75, 0f3FB8AA3B, %f82;
	fma.rn.f32 	%f84, %f69, 0f32A55E34, %f83;
	mul.f32 	%f85, %f79, 0f40400000;
	fma.rn.f32 	%f86, %f85, %f75, %f84;
	fma.rn.f32 	%f87, %f79, %f69, %f86;
	add.rn.f32 	%f88, %f80, %f87;
	neg.f32 	%f89, %f80;
	add.rn.f32 	%f90, %f88, %f89;
	neg.f32 	%f91, %f90;
	add.rn.f32 	%f92, %f87, %f91;
	mul.rn.f32 	%f93, %f88, %f45;
	neg.f32 	%f94, %f93;
	fma.rn.f32 	%f95, %f88, %f45, %f94;
	fma.rn.f32 	%f96, %f92, %f45, %f95;
	cvt.rni.f32.f32 	%f97, %f93;
	sub.f32 	%f98, %f93, %f97;
	add.f32 	%f99, %f98, %f96;
	fma.rn.f32 	%f100, %f99, 0f391FCB8E, 0f3AAF85ED;
	fma.rn.f32 	%f101, %f100, %f99, 0f3C1D9856;
	fma.rn.f32 	%f102, %f101, %f99, 0f3D6357BB;
	fma.rn.f32 	%f103, %f102, %f99, 0f3E75FDEC;
	fma.rn.f32 	%f104, %f103, %f99, 0f3F317218;
	fma.rn.f32 	%f105, %f104, %f99, 0f3F800000;
	cvt.rzi.s32.f32 	%r124, %f97;
	setp.gt.f32 	%p20, %f97, 0f00000000;
	selp.b32 	%r125, 0, -2097152000, %p20;
	add.s32 	%r126, %r125, 2130706432;
	mov.b32 	%f106, %r126;
	mul.f32 	%f107, %f105, %f106;
	shl.b32 	%r127, %r124, 23;
	sub.s32 	%r128, %r127, %r125;
	mov.b32 	%f108, %r128;
	mul.f32 	%f109, %f107, %f108;
	abs.f32 	%f110, %f93;
	setp.gt.f32 	%p21, %f110, 0f43180000;
	setp.lt.f32 	%p22, %f93, 0f00000000;
	selp.f32 	%f111, 0f00000000, 0f7F800000, %p22;
	selp.f32 	%f13, %f111, %f109, %p21;
	setp.eq.f32 	%p23, %f10, 0f3F800000;
	or.pred  	%p24, %p18, %p23;
	@%p24 bra 	$L__BB1_31;
	setp.nan.f32 	%p25, %f2, %f2;
	setp.nan.f32 	%p26, %f12, %f12;
	or.pred  	%p27, %p26, %p25;
	@%p27 bra 	$L__BB1_30;
	setp.eq.f32 	%p28, %f10, 0f00000000;
	setp.eq.f32 	%p29, %f12, 0f7F800000;
	or.pred  	%p30, %p28, %p29;
	@%p30 bra 	$L__BB1_29;
	setp.eq.f32 	%p31, %f2, 0f7F800000;
	setp.eq.f32 	%p32, %f10, 0fBF800000;
	and.pred  	%p33, %p32, %p31;
	@%p33 bra 	$L__BB1_31;
	setp.geu.f32 	%p34, %f10, 0f00000000;
	mov.f32 	%f193, %f13;
	@%p34 bra 	$L__BB1_31;
	setp.neu.f32 	%p35, %f45, %f6;
	setp.neu.f32 	%p36, %f1, 0f3F800000;
	neg.f32 	%f113, %f13;
	selp.f32 	%f114, %f13, %f113, %p36;
	selp.f32 	%f193, 0f7FFFFFFF, %f114, %p35;
	bra.uni 	$L__BB1_31;
$L__BB1_29:
	setp.lt.f32 	%p37, %f45, 0f00000000;
	setp.neu.f32 	%p38, %f1, 0f3F800000;
	add.f32 	%f115, %f10, %f10;
	mov.b32 	%r129, %f115;
	xor.b32  	%r130, %r129, 2139095040;
	selp.b32 	%r131, %r130, %r129, %p37;
	and.b32  	%r132, %r131, 2147483647;
	selp.b32 	%r133, %r132, %r131, %p38;
	mov.b32 	%f193, %r133;
	bra.uni 	$L__BB1_31;
$L__BB1_30:
	add.rn.f32 	%f193, %f10, %f45;
$L__BB1_31:
	setp.eq.f32 	%p39, %f46, 0f00000000;
	rcp.rn.f32 	%f18, %f11;
	abs.f32 	%f19, %f18;
	setp.lt.f32 	%p40, %f19, 0f00800000;
	mul.f32 	%f117, %f19, 0f4B800000;
	selp.f32 	%f118, %f117, %f19, %p40;
	selp.f32 	%f119, 0fC1C00000, 0f00000000, %p40;
	mov.b32 	%r134, %f118;
	add.s32 	%r135, %r134, -1060439283;
	and.b32  	%r136, %r135, -8388608;
	sub.s32 	%r137, %r134, %r136;
	mov.b32 	%f120, %r137;
	cvt.rn.f32.s32 	%f121, %r136;
	fma.rn.f32 	%f122, %f121, 0f34000000, %f119;
	add.f32 	%f123, %f120, 0fBF800000;
	add.f32 	%f124, %f120, 0f3F800000;
	rcp.approx.ftz.f32 	%f125, %f124;
	add.f32 	%f126, %f123, %f123;
	mul.f32 	%f127, %f126, %f125;
	mul.f32 	%f128, %f127, %f127;
	sub.f32 	%f129, %f123, %f127;
	add.f32 	%f130, %f129, %f129;
	neg.f32 	%f131, %f127;
	fma.rn.f32 	%f132, %f131, %f123, %f130;
	mul.rn.f32 	%f133, %f125, %f132;
	fma.rn.f32 	%f134, %f128, 0f3A2C32E4, 0f3B52E7DB;
	fma.rn.f32 	%f135, %f134, %f128, 0f3C93BB73;
	fma.rn.f32 	%f136, %f135, %f128, 0f3DF6384F;
	mul.rn.f32 	%f137, %f136, %f128;
	fma.rn.f32 	%f138, %f127, 0f3FB8AA3B, %f122;
	sub.f32 	%f139, %f122, %f138;
	fma.rn.f32 	%f140, %f127, 0f3FB8AA3B, %f139;
	fma.rn.f32 	%f141, %f133, 0f3FB8AA3B, %f140;
	fma.rn.f32 	%f142, %f127, 0f32A55E34, %f141;
	mul.f32 	%f143, %f137, 0f40400000;
	fma.rn.f32 	%f144, %f143, %f133, %f142;
	fma.rn.f32 	%f145, %f137, %f127, %f144;
	add.rn.f32 	%f146, %f138, %f145;
	neg.f32 	%f147, %f138;
	add.rn.f32 	%f148, %f146, %f147;
	neg.f32 	%f149, %f148;
	add.rn.f32 	%f150, %f145, %f149;
	mul.rn.f32 	%f151, %f146, %f46;
	neg.f32 	%f152, %f151;
	fma.rn.f32 	%f153, %f146, %f46, %f152;
	fma.rn.f32 	%f154, %f150, %f46, %f153;
	cvt.rni.f32.f32 	%f155, %f151;
	sub.f32 	%f156, %f151, %f155;
	add.f32 	%f157, %f156, %f154;
	fma.rn.f32 	%f158, %f157, 0f391FCB8E, 0f3AAF85ED;
	fma.rn.f32 	%f159, %f158, %f157, 0f3C1D9856;
	fma.rn.f32 	%f160, %f159, %f157, 0f3D6357BB;
	fma.rn.f32 	%f161, %f160, %f157, 0f3E75FDEC;
	fma.rn.f32 	%f162, %f161, %f157, 0f3F317218;
	fma.rn.f32 	%f163, %f162, %f157, 0f3F800000;
	cvt.rzi.s32.f32 	%r138, %f155;
	setp.gt.f32 	%p41, %f155, 0f00000000;
	selp.b32 	%r139, 0, -2097152000, %p41;
	add.s32 	%r140, %r139, 2130706432;
	mov.b32 	%f164, %r140;
	mul.f32 	%f165, %f163, %f164;
	shl.b32 	%r141, %r138, 23;
	sub.s32 	%r142, %r141, %r139;
	mov.b32 	%f166, %r142;
	mul.f32 	%f167, %f165, %f166;
	abs.f32 	%f168, %f151;
	setp.gt.f32 	%p42, %f168, 0f43180000;
	setp.lt.f32 	%p43, %f151, 0f00000000;
	selp.f32 	%f169, 0f00000000, 0f7F800000, %p43;
	selp.f32 	%f20, %f169, %f167, %p42;
	setp.eq.f32 	%p44, %f18, 0f3F800000;
	or.pred  	%p45, %p39, %p44;
	mov.f32 	%f194, 0f3F800000;
	@%p45 bra 	$L__BB1_39;
	setp.nan.f32 	%p46, %f4, %f4;
	setp.nan.f32 	%p47, %f19, %f19;
	or.pred  	%p48, %p47, %p46;
	@%p48 bra 	$L__BB1_38;
	setp.eq.f32 	%p49, %f18, 0f00000000;
	setp.eq.f32 	%p50, %f19, 0f7F800000;
	or.pred  	%p51, %p49, %p50;
	@%p51 bra 	$L__BB1_37;
	setp.eq.f32 	%p52, %f4, 0f7F800000;
	setp.eq.f32 	%p53, %f18, 0fBF800000;
	and.pred  	%p54, %p53, %p52;
	@%p54 bra 	$L__BB1_39;
	setp.geu.f32 	%p55, %f18, 0f00000000;
	mov.f32 	%f194, %f20;
	@%p55 bra 	$L__BB1_39;
	setp.neu.f32 	%p56, %f46, %f5;
	setp.neu.f32 	%p57, %f3, 0f3F800000;
	neg.f32 	%f171, %f20;
	selp.f32 	%f172, %f20, %f171, %p57;
	selp.f32 	%f194, 0f7FFFFFFF, %f172, %p56;
	bra.uni 	$L__BB1_39;
$L__BB1_37:
	setp.lt.f32 	%p58, %f46, 0f00000000;
	setp.neu.f32 	%p59, %f3, 0f3F800000;
	add.f32 	%f173, %f18, %f18;
	mov.b32 	%r143, %f173;
	xor.b32  	%r144, %r143, 2139095040;
	selp.b32 	%r145, %r144, %r143, %p58;
	and.b32  	%r146, %r145, 2147483647;
	selp.b32 	%r147, %r146, %r145, %p59;
	mov.b32 	%f194, %r147;
	bra.uni 	$L__BB1_39;
$L__BB1_38:
	add.rn.f32 	%f194, %f18, %f46;
$L__BB1_39:
	mul.f32 	%f174, %f193, %f194;
	mul.wide.u32 	%rd43, %r205, 4;
	add.s64 	%rd44, %rd7, %rd43;
	st.local.f32 	[%rd44], %f174;
	add.f32 	%f192, %f192, %f174;
$L__BB1_40:
	add.s32 	%r41, %r205, 1;
	setp.ne.s32 	%p60, %r205, %r5;
	mov.u32 	%r205, %r41;
	@%p60 bra 	$L__BB1_21;
	shr.u32 	%r149, %r34, 2;
	xor.b32  	%r150, %r149, %r34;
	shl.b32 	%r151, %r201, 4;
	shl.b32 	%r152, %r150, 1;
	xor.b32  	%r153, %r151, %r152;
	xor.b32  	%r154, %r153, %r201;
	xor.b32  	%r200, %r154, %r150;
	add.s32 	%r199, %r199, 362437;
	add.s32 	%r155, %r200, %r199;
	cvt.rn.f32.u32 	%f176, %r155;
	fma.rn.f32 	%f177, %f176, 0f2F800000, 0f2F000000;
	mul.f32 	%f27, %f177, %f192;
	mov.f32 	%f196, 0f00000000;
	mov.b32 	%r206, 0;
$L__BB1_42:
	mul.wide.u32 	%rd45, %r206, 4;
	add.s64 	%rd46, %rd7, %rd45;
	ld.local.f32 	%f178, [%rd46];
	add.f32 	%f196, %f196, %f178;
	setp.ltu.f32 	%p61, %f196, %f27;
	@%p61 bra 	$L__BB1_44;
	cvt.u64.u32 	%rd47, %r206;
	add.s64 	%rd48, %rd6, %rd47;
	ld.local.u8 	%rs8, [%rd48];
	setp.eq.s16 	%p62, %rs8, 0;
	mov.u32 	%r198, %r206;
	@%p62 bra 	$L__BB1_45;
$L__BB1_44:
	add.s32 	%r45, %r206, 1;
	setp.ne.s32 	%p63, %r206, %r5;
	mov.u32 	%r206, %r45;
	mov.u32 	%r198, %r32;
	@%p63 bra 	$L__BB1_42;
$L__BB1_45:
	add.s32 	%r156, %r197, %r30;
	mul.wide.u32 	%rd49, %r156, 4;
	add.s64 	%rd50, %rd3, %rd49;
	st.global.u32 	[%rd50], %r198;
	cvt.u64.u32 	%rd51, %r198;
	add.s64 	%rd52, %rd6, %rd51;
	mov.b16 	%rs9, 1;
	st.local.u8 	[%rd52], %rs9;
	add.s32 	%r157, %r198, %r39;
	mul.wide.u32 	%rd53, %r157, 4;
	add.s64 	%rd54, %rd2, %rd53;
	ld.global.f32 	%f179, [%rd54];
	add.f32 	%f191, %f191, %f179;
	add.s32 	%r197, %r197, 1;
	setp.ne.s32 	%p64, %r197, %r77;
	@%p64 bra 	$L__BB1_20;
	mad.lo.s32 	%r158, %r198, %r77, %r29;
	mul.wide.u32 	%rd55, %r158, 4;
	add.s64 	%rd56, %rd2, %rd55;
	ld.global.f32 	%f180, [%rd56];
	add.f32 	%f31, %f191, %f180;
	mul.wide.s32 	%rd57, %r192, 4;
	add.s64 	%rd58, %rd1, %rd57;
	st.global.f32 	[%rd58], %f31;
	ld.shared.f32 	%f181, [_ZZ18cluster_aco_kernelPfPjS_jjPKffffP17curandStateXORWOWE14best_path_cost];
	setp.geu.f32 	%p65, %f31, %f181;
	@%p65 bra 	$L__BB1_55;
	mov.b32 	%r159, %f31;
	atom.shared.min.s32 	%r160, [_ZZ18cluster_aco_kernelPfPjS_jjPKffffP17curandStateXORWOWE14best_path_cost], %r159;
	ld.shared.f32 	%f182, [_ZZ18cluster_aco_kernelPfPjS_jjPKffffP17curandStateXORWOWE14best_path_cost];
	setp.neu.f32 	%p66, %f31, %f182;
	@%p66 bra 	$L__BB1_55;
	setp.lt.u32 	%p67, %r77, 4;
	mov.b32 	%r209, 0;
	@%p67 bra 	$L__BB1_51;
	mov.b32 	%r208, 0;
$L__BB1_50:
	add.s32 	%r163, %r208, %r30;
	mul.wide.u32 	%rd59, %r163, 4;
	add.s64 	%rd60, %rd3, %rd59;
	ld.global.u32 	%r164, [%rd60];
	shl.b32 	%r165, %r208, 2;
	mov.u32 	%r166, _ZZ18cluster_aco_kernelPfPjS_jjPKffffP17curandStateXORWOWE9best_path;
	add.s32 	%r167, %r166, %r165;
	st.shared.u32 	[%r167], %r164;
	add.s32 	%r168, %r163, 1;
	mul.wide.u32 	%rd61, %r168, 4;
	add.s64 	%rd62, %rd3, %rd61;
	ld.global.u32 	%r169, [%rd62];
	st.shared.u32 	[%r167+4], %r169;
	add.s32 	%r170, %r163, 2;
	mul.wide.u32 	%rd63, %r170, 4;
	add.s64 	%rd64, %rd3, %rd63;
	ld.global.u32 	%r171, [%rd64];
	st.shared.u32 	[%r167+8], %r171;
	add.s32 	%r172, %r163, 3;
	mul.wide.u32 	%rd65, %r172, 4;
	add.s64 	%rd66, %rd3, %rd65;
	ld.global.u32 	%r173, [%rd66];
	st.shared.u32 	[%r167+12], %r173;
	add.s32 	%r208, %r208, 4;
	add.s32 	%r174, %r5, 1;
	and.b32  	%r209, %r174, 252;
	setp.ne.s32 	%p68, %r208, %r209;
	@%p68 bra 	$L__BB1_50;
$L__BB1_51:
	setp.eq.s32 	%p69, %r8, 0;
	@%p69 bra 	$L__BB1_55;
	setp.eq.s32 	%p70, %r8, 1;
	add.s32 	%r52, %r209, %r30;
	mul.wide.u32 	%rd67, %r52, 4;
	add.s64 	%rd68, %rd3, %rd67;
	ld.global.u32 	%r175, [%rd68];
	shl.b32 	%r176, %r209, 2;
	mov.u32 	%r177, _ZZ18cluster_aco_kernelPfPjS_jjPKffffP17curandStateXORWOWE9best_path;
	add.s32 	%r53, %r177, %r176;
	st.shared.u32 	[%r53], %r175;
	@%p70 bra 	$L__BB1_55;
	setp.eq.s32 	%p71, %r8, 2;
	add.s32 	%r178, %r52, 1;
	mul.wide.u32 	%rd69, %r178, 4;
	add.s64 	%rd70, %rd3, %rd69;
	ld.global.u32 	%r179, [%rd70];
	st.shared.u32 	[%r53+4], %r179;
	@%p71 bra 	$L__BB1_55;
	add.s32 	%r180, %r52, 2;
	mul.wide.u32 	%rd71, %r180, 4;
	add.s64 	%rd72, %rd3, %rd71;
	ld.global.u32 	%r181, [%rd72];
	st.shared.u32 	[%r53+8], %r181;
$L__BB1_55:
	mad.lo.s32 	%r182, %r77, 362437, %r11;
	st.global.v2.u32 	[%rd8], {%r182, %r204};
	st.global.v2.u32 	[%rd8+8], {%r203, %r202};
	st.global.v2.u32 	[%rd8+16], {%r201, %r200};
	st.global.v2.u32 	[%rd8+24], {%r16, %r17};
	st.global.f32 	[%rd8+32], %f7;
	st.global.f64 	[%rd8+40], %fd1;
	add.s32 	%r192, %r192, %r4;
	setp.lt.s32 	%p72, %r192, %r2;
	@%p72 bra 	$L__BB1_5;
	bra.uni 	$L__BB1_61;
$L__BB1_56:
	ld.shared.f32 	%f197, [_ZZ18cluster_aco_kernelPfPjS_jjPKffffP17curandStateXORWOWE14best_path_cost];
$L__BB1_57:
	mul.wide.s32 	%rd22, %r192, 48;
	add.s64 	%rd12, %rd4, %rd22;
	ld.global.v2.u32 	{%r56, %r57}, [%rd12];
	ld.global.v2.u32 	{%r58, %r59}, [%rd12+8];
	ld.global.v2.u32 	{%r60, %r62}, [%rd12+16];
	ld.global.v2.u32 	{%r63, %r64}, [%rd12+24];
	ld.global.f32 	%f34, [%rd12+32];
	ld.global.f64 	%fd2, [%rd12+40];
	mul.lo.s32 	%r87, %r192, %r77;
	mul.wide.u32 	%rd23, %r87, 4;
	add.s64 	%rd13, %rd3, %rd23;
	mov.b32 	%r88, 0;
	st.global.u32 	[%rd13], %r88;
	ld.global.f32 	%f35, [%rd2];
	add.f32 	%f36, %f35, 0f00000000;
	mul.wide.s32 	%rd24, %r192, 4;
	add.s64 	%rd25, %rd1, %rd24;
	st.global.f32 	[%rd25], %f36;
	setp.geu.f32 	%p4, %f35, %f197;
	@%p4 bra 	$L__BB1_60;
	mov.b32 	%r89, %f36;
	atom.shared.min.s32 	%r90, [_ZZ18cluster_aco_kernelPfPjS_jjPKffffP17curandStateXORWOWE14best_path_cost], %r89;
	ld.shared.f32 	%f197, [_ZZ18cluster_aco_kernelPfPjS_jjPKffffP17curandStateXORWOWE14best_path_cost];
	setp.neu.f32 	%p5, %f35, %f197;
	@%p5 bra 	$L__BB1_60;
	ld.global.u32 	%r91, [%rd13];
	st.shared.u32 	[_ZZ18cluster_aco_kernelPfPjS_jjPKffffP17curandStateXORWOWE9best_path], %r91;
$L__BB1_60:
	shr.u32 	%r92, %r57, 2;
	xor.b32  	%r93, %r92, %r57;
	add.s32 	%r94, %r56, 362437;
	st.global.v2.u32 	[%rd12], {%r94, %r58};
	st.global.v2.u32 	[%rd12+8], {%r59, %r60};
	shl.b32 	%r95, %r93, 1;
	shl.b32 	%r96, %r62, 4;
	xor.b32  	%r97, %r96, %r95;
	xor.b32  	%r98, %r97, %r62;
	xor.b32  	%r99, %r98, %r93;
	st.global.v2.u32 	[%rd12+16], {%r62, %r99};
	st.global.v2.u32 	[%rd12+24], {%r63, %r64};
	st.global.f32 	[%rd12+32], %f34;
	st.global.f64 	[%rd12+40], %fd2;
	add.s32 	%r192, %r192, %r4;
	setp.lt.s32 	%p6, %r192, %r2;
	@%p6 bra 	$L__BB1_57;
$L__BB1_61:
	barrier.sync 	0;
	barrier.sync 	0;
	ld.shared.f32 	%f39, [_ZZ18cluster_aco_kernelPfPjS_jjPKffffP17curandStateXORWOWE14best_path_cost];
	barrier.sync 	0;
	mul.lo.s32 	%r66, %r77, %r77;
	setp.ge.u32 	%p73, %r211, %r66;
	@%p73 bra 	$L__BB1_71;
	ld.param.f32 	%f189, [_Z18cluster_aco_kernelPfPjS_jjPKffffP17curandStateXORWOW_param_8];
	mov.f32 	%f183, 0f3F800000;
	sub.f32 	%f40, %f183, %f189;
	setp.ne.s32 	%p74, %r77, 1;
	mov.u32 	%r67, %ntid.x;
	@%p74 bra 	$L__BB1_64;
$L__BB1_63:
	mul.wide.u32 	%rd74, %r211, 4;
	add.s64 	%rd75, %rd5, %rd74;
	ld.global.f32 	%f186, [%rd75];
	mul.f32 	%f187, %f40, %f186;
	max.f32 	%f188, %f187, 0f3A83126F;
	st.global.f32 	[%rd75], %f188;
	add.s32 	%r191, %r211, %r67;
	setp.lt.u32 	%p79, %r191, %r66;
	mov.b32 	%r211, 0;
	@%p79 bra 	$L__BB1_63;
	bra.uni 	$L__BB1_71;
$L__BB1_64:
	add.s32 	%r183, %r77, -2;
	min.u32 	%r69, %r183, 126;
	rcp.rn.f32 	%f41, %f39;
$L__BB1_65:
	div.u32 	%r71, %r211, %r77;
	mul.lo.s32 	%r185, %r71, %r77;
	sub.s32 	%r72, %r211, %r185;
	mul.wide.s32 	%rd73, %r211, 4;
	add.s64 	%rd14, %rd5, %rd73;
	ld.global.f32 	%f184, [%rd14];
	mul.f32 	%f199, %f40, %f184;
	mov.b32 	%r213, 0;
$L__BB1_66:
	shl.b32 	%r186, %r213, 2;
	mov.u32 	%r187, _ZZ18cluster_aco_kernelPfPjS_jjPKffffP17curandStateXORWOWE9best_path;
	add.s32 	%r74, %r187, %r186;
	ld.shared.u32 	%r188, [%r74];
	setp.ne.s32 	%p75, %r188, %r71;
	@%p75 bra 	$L__BB1_69;
	ld.shared.u32 	%r189, [%r74+4];
	setp.ne.s32 	%p76, %r189, %r72;
	@%p76 bra 	$L__BB1_69;
	add.f32 	%f199, %f41, %f199;
	bra.uni 	$L__BB1_70;
$L__BB1_69:
	add.s32 	%r75, %r213, 1;
	setp.ne.s32 	%p77, %r213, %r69;
	mov.u32 	%r213, %r75;
	@%p77 bra 	$L__BB1_66;
$L__BB1_70:
	max.f32 	%f185, %f199, 0f3A83126F;
	st.global.f32 	[%rd14], %f185;
	add.s32 	%r211, %r211, %r67;
	setp.lt.u32 	%p78, %r211, %r66;
	@%p78 bra 	$L__BB1_65;
$L__BB1_71:
	ret;

}
	// .globl	_Z18cluster_bco_kernelPfS_PjjjjjjfP17curandStateXORWOW
.visible .entry _Z18cluster_bco_kernelPfS_PjjjjjjfP17curandStateXORWOW(
	.param .u64 .ptr .align 1 _Z18cluster_bco_kernelPfS_PjjjjjjfP17curandStateXORWOW_param_0,
	.param .u64 .ptr .align 1 _Z18cluster_bco_kernelPfS_PjjjjjjfP17curandStateXORWOW_param_1,
	.param .u64 .ptr .align 1 _Z18cluster_bco_kernelPfS_PjjjjjjfP17curandStateXORWOW_param_2,
	.param .u32 _Z18cluster_bco_kernelPfS_PjjjjjjfP17curandStateXORWOW_param_3,
	.param .u32 _Z18cluster_bco_kernelPfS_PjjjjjjfP17curandStateXORWOW_param_4,
	.param .u32 _Z18cluster_bco_kernelPfS_PjjjjjjfP17curandStateXORWOW_param_5,
	.param .u32 _Z18cluster_bco_kernelPfS_PjjjjjjfP17curandStateXORWOW_param_6,
	.param .u32 _Z18cluster_bco_kernelPfS_PjjjjjjfP17curandStateXORWOW_param_7,
	.param .f32 _Z18cluster_bco_kernelPfS_PjjjjjjfP17curandStateXORWOW_param_8,
	.param .u64 .ptr .align 1 _Z18cluster_bco_kernelPfS_PjjjjjjfP17curandStateXORWOW_param_9
)
.explicitcluster
.reqnctapercluster 3, 1, 1
{
	.local .align 16 .b8 	__local_depot2[1024];
	.reg .b64 	%SP;
	.reg .b64 	%SPL;
	.reg .pred 	%p<36>;
	.reg .b32 	%r<438>;
	.reg .b32 	%f<127>;
	.reg .b64 	%rd<91>;
	.reg .b64 	%fd<4>;
	// demoted variable
	.shared .align 4 .f32 _ZZ18cluster_bco_kernelPfS_PjjjjjjfP17curandStateXORWOWE20cluster_best_fitness;
	// demoted variable
	.shared .align 4 .b8 _ZZ18cluster_bco_kernelPfS_PjjjjjjfP17curandStateXORWOWE17abandoned_sources[256];
	// demoted variable
	.shared .align 4 .u32 _ZZ18cluster_bco_kernelPfS_PjjjjjjfP17curandStateXORWOWE13num_abandoned;
	mov.u64 	%SPL, __local_depot2;
	ld.param.u64 	%rd16, [_Z18cluster_bco_kernelPfS_PjjjjjjfP17curandStateXORWOW_param_0];
	ld.param.u64 	%rd17, [_Z18cluster_bco_kernelPfS_PjjjjjjfP17curandStateXORWOW_param_1];
	ld.param.u32 	%r168, [_Z18cluster_bco_kernelPfS_PjjjjjjfP17curandStateXORWOW_param_3];
	ld.param.u32 	%r169, [_Z18cluster_bco_kernelPfS_PjjjjjjfP17curandStateXORWOW_param_4];
	ld.param.u64 	%rd18, [_Z18cluster_bco_kernelPfS_PjjjjjjfP17curandStateXORWOW_param_9];
	cvta.to.global.u64 	%rd1, %rd17;
	cvta.to.global.u64 	%rd2, %rd16;
	cvta.to.global.u64 	%rd3, %rd18;
	add.u64 	%rd4, %SPL, 0;
	mov.u32 	%r1, %tid.x;
	setp.ne.s32 	%p1, %r1, 0;
	@%p1 bra 	$L__BB2_2;
	mov.b32 	%r172, -8388609;
	st.shared.u32 	[_ZZ18cluster_bco_kernelPfS_PjjjjjjfP17curandStateXORWOWE20cluster_best_fitness], %r172;
	mov.b32 	%r173, 0;
	st.shared.u32 	[_ZZ18cluster_bco_kernelPfS_PjjjjjjfP17curandStateXORWOWE13num_abandoned], %r173;
$L__BB2_2:
	barrier.sync 	0;
	mov.u32 	%r174, %nctaid.x;
	mov.u32 	%r175, %nctaid.y;
	mul.lo.s32 	%r176, %r174, %r175;
	div.u32 	%r177, %r168, %r176;
	mov.u32 	%r178, %ctaid.y;
	mul.lo.s32 	%r179, %r177, %r178;
	add.s32 	%r180, %r179, %r177;
	min.u32 	%r2, %r180, %r168;
	add.s32 	%r400, %r179, %r1;
	setp.ge.s32 	%p2, %r400, %r2;
	@%p2 bra 	$L__BB2_37;
	setp.ne.s32 	%p3, %r169, 0;
	mov.u32 	%r4, %ntid.x;
	@%p3 bra 	$L__BB2_13;
	mov.u32 	%r356, %r400;
$L__BB2_5:
	ld.param.u32 	%r354, [_Z18cluster_bco_kernelPfS_PjjjjjjfP17curandStateXORWOW_param_5];
	setp.ge.u32 	%p19, %r356, %r354;
	@%p19 bra 	$L__BB2_12;
	mul.wide.s32 	%rd68, %r356, 48;
	add.s64 	%rd5, %rd3, %rd68;
	ld.global.v2.u32 	{%r358, %r362}, [%rd5];
	ld.global.v2.u32 	{%r361, %r360}, [%rd5+8];
	ld.global.v2.u32 	{%r359, %r357}, [%rd5+16];
	ld.global.v2.u32 	{%r12, %r13}, [%rd5+24];
	ld.global.f32 	%f1, [%rd5+32];
	ld.global.f64 	%fd1, [%rd5+40];
$L__BB2_7:
	mov.u32 	%r15, %r361;
	mov.u32 	%r361, %r360;
	mov.u32 	%r360, %r359;
	mov.u32 	%r359, %r357;
	shr.u32 	%r267, %r362, 2;
	xor.b32  	%r268, %r267, %r362;
	shl.b32 	%r269, %r359, 4;
	shl.b32 	%r270, %r268, 1;
	xor.b32  	%r271, %r269, %r270;
	xor.b32  	%r272, %r271, %r359;
	xor.b32  	%r357, %r272, %r268;
	add.s32 	%r358, %r358, 362437;
	add.s32 	%r273, %r357, %r358;
	rem.u32 	%r274, %r273, %r168;
	setp.eq.s32 	%p20, %r274, %r356;
	mov.u32 	%r362, %r15;
	@%p20 bra 	$L__BB2_7;
	mul.wide.s32 	%rd69, %r356, 4;
	add.s64 	%rd6, %rd1, %rd69;
	ld.global.f32 	%f98, [%rd6];
	setp.geu.f32 	%p21, %f98, 0f00000000;
	@%p21 bra 	$L__BB2_11;
	mov.b32 	%r275, 0;
	st.global.u32 	[%rd6], %r275;
	ld.shared.f32 	%f99, [_ZZ18cluster_bco_kernelPfS_PjjjjjjfP17curandStateXORWOWE20cluster_best_fitness];
	setp.geu.f32 	%p22, %f99, 0f00000000;
	@%p22 bra 	$L__BB2_11;
	atom.shared.max.s32 	%r276, [_ZZ18cluster_bco_kernelPfS_PjjjjjjfP17curandStateXORWOWE20cluster_best_fitness], 0;
$L__BB2_11:
	st.global.v2.u32 	[%rd5], {%r358, %r15};
	st.global.v2.u32 	[%rd5+8], {%r361, %r360};
	st.global.v2.u32 	[%rd5+16], {%r359, %r357};
	st.global.v2.u32 	[%rd5+24], {%r12, %r13};
	st.global.f32 	[%rd5+32], %f1;
	st.global.f64 	[%rd5+40], %fd1;
$L__BB2_12:
	add.s32 	%r356, %r356, %r4;
	setp.lt.s32 	%p23, %r356, %r2;
	@%p23 bra 	$L__BB2_5;
	bra.uni 	$L__BB2_37;
$L__BB2_13:
	add.s32 	%r181, %r169, -1;
	min.u32 	%r182, %r181, 255;
	add.s32 	%r183, %r182, 1;
	and.b32  	%r23, %r183, 3;
	and.b32  	%r24, %r183, 508;
	neg.s32 	%r25, %r24;
	mov.u32 	%r363, %r400;
$L__BB2_14:
	ld.param.u32 	%r353, [_Z18cluster_bco_kernelPfS_PjjjjjjfP17curandStateXORWOW_param_5];
	setp.ge.u32 	%p4, %r363, %r353;
	@%p4 bra 	$L__BB2_36;
	mul.wide.s32 	%rd20, %r363, 48;
	add.s64 	%rd7, %rd3, %rd20;
	ld.global.v2.u32 	{%r389, %r369}, [%rd7];
	ld.global.v2.u32 	{%r391, %r388}, [%rd7+8];
	ld.global.v2.u32 	{%r387, %r386}, [%rd7+16];
	ld.global.v2.u32 	{%r33, %r34}, [%rd7+24];
	ld.global.f32 	%f2, [%rd7+32];
	ld.global.f64 	%fd2, [%rd7+40];
$L__BB2_16:
	mov.u32 	%r377, %r391;
	mov.u32 	%r391, %r388;
	mov.u32 	%r388, %r387;
	mov.u32 	%r39, %r389;
	mov.u32 	%r387, %r386;
	shr.u32 	%r184, %r369, 2;
	xor.b32  	%r185, %r184, %r369;
	shl.b32 	%r186, %r387, 4;
	shl.b32 	%r187, %r185, 1;
	xor.b32  	%r188, %r186, %r187;
	xor.b32  	%r189, %r188, %r387;
	xor.b32  	%r386, %r189, %r185;
	add.s32 	%r389, %r39, 362437;
	add.s32 	%r190, %r386, %r389;
	rem.u32 	%r43, %r190, %r168;
	setp.eq.s32 	%p5, %r43, %r363;
	mov.u32 	%r369, %r377;
	@%p5 bra 	$L__BB2_16;
	setp.lt.u32 	%p6, %r169, 4;
	mul.lo.s32 	%r44, %r363, %r169;
	mul.lo.s32 	%r45, %r43, %r169;
	mov.f32 	%f126, 0f00000000;
	mov.b32 	%r385, 0;
	@%p6 bra 	$L__BB2_21;
	add.s32 	%r371, %r44, 3;
	add.s32 	%r370, %r39, 1087311;
	mov.f32 	%f126, 0f00000000;
	mov.b32 	%r373, 0;
	mov.u64 	%rd90, %rd4;
	mov.u32 	%r372, %r25;
$L__BB2_19:
	mov.u32 	%r395, %r386;
	shr.u32 	%r194, %r377, 2;
	xor.b32  	%r195, %r194, %r377;
	shl.b32 	%r196, %r395, 4;
	shl.b32 	%r197, %r195, 1;
	xor.b32  	%r198, %r197, %r196;
	xor.b32  	%r199, %r198, %r195;
	xor.b32  	%r394, %r199, %r395;
	add.s32 	%r200, %r370, %r394;
	add.s32 	%r201, %r200, -362437;
	cvt.rn.f32.u32 	%f16, %r201;
	fma.rn.f32 	%f17, %f16, 0f2F800000, 0f2F000000;
	fma.rn.f32 	%f18, %f17, 0f40000000, 0fBF800000;
	add.s32 	%r202, %r371, -2;
	add.s32 	%r203, %r371, -3;
	mul.wide.u32 	%rd21, %r203, 4;
	add.s64 	%rd22, %rd2, %rd21;
	ld.global.f32 	%f19, [%rd22];
	add.s32 	%r204, %r373, %r45;
	mul.wide.u32 	%rd23, %r204, 4;
	add.s64 	%rd24, %rd2, %rd23;
	ld.global.f32 	%f20, [%rd24];
	sub.f32 	%f21, %f19, %f20;
	fma.rn.f32 	%f22, %f18, %f21, %f19;
	min.f32 	%f23, %f22, 0f41200000;
	max.f32 	%f24, %f23, 0fC1200000;
	mul.f32 	%f25, %f24, %f24;
	sub.f32 	%f26, %f126, %f25;
	shr.u32 	%r205, %r391, 2;
	xor.b32  	%r206, %r205, %r391;
	shl.b32 	%r207, %r394, 4;
	shl.b32 	%r208, %r206, 1;
	xor.b32  	%r209, %r208, %r207;
	xor.b32  	%r210, %r209, %r206;
	xor.b32  	%r393, %r210, %r394;
	add.s32 	%r211, %r370, %r393;
	cvt.rn.f32.u32 	%f27, %r211;
	fma.rn.f32 	%f28, %f27, 0f2F800000, 0f2F000000;
	fma.rn.f32 	%f29, %f28, 0f40000000, 0fBF800000;
	mul.wide.u32 	%rd25, %r202, 4;
	add.s64 	%rd26, %rd2, %rd25;
	ld.global.f32 	%f30, [%rd26];
	add.s32 	%r212, %r204, 1;
	mul.wide.u32 	%rd27, %r212, 4;
	add.s64 	%rd28, %rd2, %rd27;
	ld.global.f32 	%f31, [%rd28];
	sub.f32 	%f32, %f30, %f31;
	fma.rn.f32 	%f33, %f29, %f32, %f30;
	min.f32 	%f34, %f33, 0f41200000;
	max.f32 	%f35, %f34, 0fC1200000;
	mul.f32 	%f36, %f35, %f35;
	sub.f32 	%f37, %f26, %f36;
	shr.u32 	%r213, %r388, 2;
	xor.b32  	%r214, %r213, %r388;
	shl.b32 	%r215, %r393, 4;
	shl.b32 	%r216, %r214, 1;
	xor.b32  	%r217, %r216, %r215;
	xor.b32  	%r218, %r217, %r214;
	xor.b32  	%r392, %r218, %r393;
	add.s32 	%r219, %r370, %r392;
	add.s32 	%r220, %r219, 362437;
	cvt.rn.f32.u32 	%f38, %r220;
	fma.rn.f32 	%f39, %f38, 0f2F800000, 0f2F000000;
	fma.rn.f32 	%f40, %f39, 0f40000000, 0fBF800000;
	add.s32 	%r221, %r371, -1;
	mul.wide.u32 	%rd29, %r221, 4;
	add.s64 	%rd30, %rd2, %rd29;
	ld.global.f32 	%f41, [%rd30];
	add.s32 	%r222, %r204, 2;
	mul.wide.u32 	%rd31, %r222, 4;
	add.s64 	%rd32, %rd2, %rd31;
	ld.global.f32 	%f42, [%rd32];
	sub.f32 	%f43, %f41, %f42;
	fma.rn.f32 	%f44, %f40, %f43, %f41;
	min.f32 	%f45, %f44, 0f41200000;
	max.f32 	%f46, %f45, 0fC1200000;
	mul.f32 	%f47, %f46, %f46;
	sub.f32 	%f48, %f37, %f47;
	shr.u32 	%r223, %r387, 2;
	xor.b32  	%r224, %r223, %r387;
	shl.b32 	%r225, %r392, 4;
	shl.b32 	%r226, %r224, 1;
	xor.b32  	%r227, %r226, %r225;
	xor.b32  	%r228, %r227, %r224;
	xor.b32  	%r386, %r228, %r392;
	add.s32 	%r229, %r370, %r386;
	add.s32 	%r230, %r229, 724874;
	cvt.rn.f32.u32 	%f49, %r230;
	fma.rn.f32 	%f50, %f49, 0f2F800000, 0f2F000000;
	fma.rn.f32 	%f51, %f50, 0f40000000, 0fBF800000;
	mul.wide.u32 	%rd33, %r371, 4;
	add.s64 	%rd34, %rd2, %rd33;
	ld.global.f32 	%f52, [%rd34];
	add.s32 	%r231, %r204, 3;
	mul.wide.u32 	%rd35, %r231, 4;
	add.s64 	%rd36, %rd2, %rd35;
	ld.global.f32 	%f53, [%rd36];
	sub.f32 	%f54, %f52, %f53;
	fma.rn.f32 	%f55, %f51, %f54, %f52;
	min.f32 	%f56, %f55, 0f41200000;
	max.f32 	%f57, %f56, 0fC1200000;
	st.local.v4.f32 	[%rd90], {%f24, %f35, %f46, %f57};
	mul.f32 	%f58, %f57, %f57;
	sub.f32 	%f126, %f48, %f58;
	add.s32 	%r373, %r373, 4;
	add.s32 	%r372, %r372, 4;
	add.s64 	%rd90, %rd90, 16;
	add.s32 	%r371, %r371, 4;
	add.s32 	%r370, %r370, 1449748;
	setp.ne.s32 	%p7, %r372, 0;
	mov.u32 	%r387, %r392;
	mov.u32 	%r388, %r393;
	mov.u32 	%r377, %r395;
	mov.u32 	%r391, %r394;
	@%p7 bra 	$L__BB2_19;
	add.s32 	%r397, %r370, -724874;
	mov.u32 	%r396, %r386;
	mov.u32 	%r385, %r24;
	mov.u32 	%r387, %r392;
	mov.u32 	%r388, %r393;
	mov.u32 	%r389, %r397;
	mov.u32 	%r377, %r395;
	mov.u32 	%r391, %r394;
$L__BB2_21:
	setp.eq.s32 	%p8, %r23, 0;
	@%p8 bra 	$L__BB2_25;
	setp.eq.s32 	%p9, %r23, 1;
	shr.u32 	%r232, %r377, 2;
	xor.b32  	%r233, %r232, %r377;
	shl.b32 	%r234, %r386, 4;
	shl.b32 	%r235, %r233, 1;
	xor.b32  	%r236, %r235, %r234;
	xor.b32  	%r237, %r236, %r233;
	xor.b32  	%r79, %r237, %r386;
	add.s32 	%r397, %r389, 362437;
	add.s32 	%r238, %r79, %r397;
	cvt.rn.f32.u32 	%f59, %r238;
	fma.rn.f32 	%f60, %f59, 0f2F800000, 0f2F000000;
	fma.rn.f32 	%f61, %f60, 0f40000000, 0fBF800000;
	add.s32 	%r81, %r385, %r44;
	mul.wide.u32 	%rd37, %r81, 4;
	add.s64 	%rd38, %rd2, %rd37;
	ld.global.f32 	%f62, [%rd38];
	add.s32 	%r82, %r385, %r45;
	mul.wide.u32 	%rd39, %r82, 4;
	add.s64 	%rd40, %rd2, %rd39;
	ld.global.f32 	%f63, [%rd40];
	sub.f32 	%f64, %f62, %f63;
	fma.rn.f32 	%f65, %f61, %f64, %f62;
	mul.wide.u32 	%rd41, %r385, 4;
	add.s64 	%rd10, %rd4, %rd41;
	min.f32 	%f66, %f65, 0f41200000;
	max.f32 	%f67, %f66, 0fC1200000;
	st.local.f32 	[%rd10], %f67;
	mul.f32 	%f68, %f67, %f67;
	sub.f32 	%f126, %f126, %f68;
	mov.u32 	%r392, %r386;
	mov.u32 	%r393, %r387;
	mov.u32 	%r394, %r388;
	mov.u32 	%r395, %r391;
	mov.u32 	%r396, %r79;
	@%p9 bra 	$L__BB2_25;
	setp.eq.s32 	%p10, %r23, 2;
	shr.u32 	%r239, %r391, 2;
	xor.b32  	%r240, %r239, %r391;
	shl.b32 	%r241, %r79, 4;
	shl.b32 	%r242, %r240, 1;
	xor.b32  	%r243, %r242, %r241;
	xor.b32  	%r244, %r243, %r240;
	xor.b32  	%r396, %r244, %r79;
	add.s32 	%r397, %r389, 724874;
	add.s32 	%r245, %r396, %r397;
	cvt.rn.f32.u32 	%f69, %r245;
	fma.rn.f32 	%f70, %f69, 0f2F800000, 0f2F000000;
	fma.rn.f32 	%f71, %f70, 0f40000000, 0fBF800000;
	add.s32 	%r246, %r81, 1;
	mul.wide.u32 	%rd42, %r246, 4;
	add.s64 	%rd43, %rd2, %rd42;
	ld.global.f32 	%f72, [%rd43];
	add.s32 	%r247, %r82, 1;
	mul.wide.u32 	%rd44, %r247, 4;
	add.s64 	%rd45, %rd2, %rd44;
	ld.global.f32 	%f73, [%rd45];
	sub.f32 	%f74, %f72, %f73;
	fma.rn.f32 	%f75, %f71, %f74, %f72;
	min.f32 	%f76, %f75, 0f41200000;
	max.f32 	%f77, %f76, 0fC1200000;
	st.local.f32 	[%rd10+4], %f77;
	mul.f32 	%f78, %f77, %f77;
	sub.f32 	%f126, %f126, %f78;
	mov.u32 	%r392, %r79;
	mov.u32 	%r393, %r386;
	mov.u32 	%r394, %r387;
	mov.u32 	%r395, %r388;
	@%p10 bra 	$L__BB2_25;
	shr.u32 	%r248, %r388, 2;
	xor.b32  	%r249, %r248, %r388;
	shl.b32 	%r250, %r396, 4;
	shl.b32 	%r251, %r249, 1;
	xor.b32  	%r252, %r251, %r250;
	xor.b32  	%r253, %r252, %r249;
	xor.b32  	%r85, %r253, %r396;
	add.s32 	%r397, %r389, 1087311;
	add.s32 	%r254, %r85, %r397;
	cvt.rn.f32.u32 	%f79, %r254;
	fma.rn.f32 	%f80, %f79, 0f2F800000, 0f2F000000;
	fma.rn.f32 	%f81, %f80, 0f40000000, 0fBF800000;
	add.s32 	%r255, %r81, 2;
	mul.wide.u32 	%rd46, %r255, 4;
	add.s64 	%rd47, %rd2, %rd46;
	ld.global.f32 	%f82, [%rd47];
	add.s32 	%r256, %r82, 2;
	mul.wide.u32 	%rd48, %r256, 4;
	add.s64 	%rd49, %rd2, %rd48;
	ld.global.f32 	%f83, [%rd49];
	sub.f32 	%f84, %f82, %f83;
	fma.rn.f32 	%f85, %f81, %f84, %f82;
	min.f32 	%f86, %f85, 0f41200000;
	max.f32 	%f87, %f86, 0fC1200000;
	st.local.f32 	[%rd10+8], %f87;
	mul.f32 	%f88, %f87, %f87;
	sub.f32 	%f126, %f126, %f88;
	mov.u32 	%r392, %r396;
	mov.u32 	%r393, %r79;
	mov.u32 	%r394, %r386;
	mov.u32 	%r395, %r387;
	mov.u32 	%r396, %r85;
$L__BB2_25:
	mul.wide.s32 	%rd50, %r363, 4;
	add.s64 	%rd11, %rd1, %rd50;
	ld.global.f32 	%f89, [%rd11];
	setp.leu.f32 	%p11, %f126, %f89;
	@%p11 bra 	$L__BB2_35;
	mov.b32 	%r399, 0;
	@%p6 bra 	$L__BB2_29;
	mov.b32 	%r398, 0;
$L__BB2_28:
	mul.wide.u32 	%rd51, %r398, 4;
	add.s64 	%rd52, %rd4, %rd51;
	ld.local.v4.f32 	{%f90, %f91, %f92, %f93}, [%rd52];
	add.s32 	%r259, %r398, %r44;
	mul.wide.u32 	%rd53, %r259, 4;
	add.s64 	%rd54, %rd2, %rd53;
	st.global.f32 	[%rd54], %f90;
	add.s32 	%r260, %r259, 1;
	mul.wide.u32 	%rd55, %r260, 4;
	add.s64 	%rd56, %rd2, %rd55;
	st.global.f32 	[%rd56], %f91;
	add.s32 	%r261, %r259, 2;
	mul.wide.u32 	%rd57, %r261, 4;
	add.s64 	%rd58, %rd2, %rd57;
	st.global.f32 	[%rd58], %f92;
	add.s32 	%r262, %r259, 3;
	mul.wide.u32 	%rd59, %r262, 4;
	add.s64 	%rd60, %rd2, %rd59;
	st.global.f32 	[%rd60], %f93;
	add.s32 	%r398, %r398, 4;
	setp.ne.s32 	%p13, %r398, %r24;
	mov.u32 	%r399, %r24;
	@%p13 bra 	$L__BB2_28;
$L__BB2_29:
	@%p8 bra 	$L__BB2_33;
	setp.eq.s32 	%p15, %r23, 1;
	mul.wide.u32 	%rd61, %r399, 4;
	add.s64 	%rd12, %rd4, %rd61;
	ld.local.f32 	%f94, [%rd12];
	add.s32 	%r96, %r399, %r44;
	mul.wide.u32 	%rd62, %r96, 4;
	add.s64 	%rd63, %rd2, %rd62;
	st.global.f32 	[%rd63], %f94;
	@%p15 bra 	$L__BB2_33;
	setp.eq.s32 	%p16, %r23, 2;
	ld.local.f32 	%f95, [%rd12+4];
	add.s32 	%r263, %r96, 1;
	mul.wide.u32 	%rd64, %r263, 4;
	add.s64 	%rd65, %rd2, %rd64;
	st.global.f32 	[%rd65], %f95;
	@%p16 bra 	$L__BB2_33;
	ld.local.f32 	%f96, [%rd12+8];
	add.s32 	%r264, %r96, 2;
	mul.wide.u32 	%rd66, %r264, 4;
	add.s64 	%rd67, %rd2, %rd66;
	st.global.f32 	[%rd67], %f96;
$L__BB2_33:
	st.global.f32 	[%rd11], %f126;
	ld.shared.f32 	%f97, [_ZZ18cluster_bco_kernelPfS_PjjjjjjfP17curandStateXORWOWE20cluster_best_fitness];
	setp.leu.f32 	%p17, %f126, %f97;
	@%p17 bra 	$L__BB2_35;
	mov.b32 	%r265, %f126;
	atom.shared.max.s32 	%r266, [_ZZ18cluster_bco_kernelPfS_PjjjjjjfP17curandStateXORWOWE20cluster_best_fitness], %r265;
$L__BB2_35:
	st.global.v2.u32 	[%rd7], {%r397, %r395};
	st.global.v2.u32 	[%rd7+8], {%r394, %r393};
	st.global.v2.u32 	[%rd7+16], {%r392, %r396};
	st.global.v2.u32 	[%rd7+24], {%r33, %r34};
	st.global.f32 	[%rd7+32], %f2;
	st.global.f64 	[%rd7+40], %fd2;
$L__BB2_36:
	add.s32 	%r363, %r363, %r4;
	setp.lt.s32 	%p18, %r363, %r2;
	@%p18 bra 	$L__BB2_14;
$L__BB2_37:
	ld.param.u64 	%rd89, [_Z18cluster_bco_kernelPfS_PjjjjjjfP17curandStateXORWOW_param_2];
	cvta.to.global.u64 	%rd13, %rd89;
	setp.ge.s32 	%p24, %r400, %r2;
	barrier.sync 	0;
	barrier.sync 	0;
	@%p24 bra 	$L__BB2_43;
	mov.u32 	%r98, %ntid.x;
	mov.u32 	%r279, _ZZ18cluster_bco_kernelPfS_PjjjjjjfP17curandStateXORWOWE17abandoned_sources;
$L__BB2_39:
	ld.param.f32 	%f122, [_Z18cluster_bco_kernelPfS_PjjjjjjfP17curandStateXORWOW_param_8];
	mul.wide.s32 	%rd70, %r400, 4;
	add.s64 	%rd71, %rd13, %rd70;
	ld.global.u32 	%r277, [%rd71];
	cvt.rn.f32.u32 	%f100, %r277;
	setp.geu.f32 	%p25, %f122, %f100;
	@%p25 bra 	$L__BB2_42;
	atom.shared.add.u32 	%r100, [_ZZ18cluster_bco_kernelPfS_PjjjjjjfP17curandStateXORWOWE13num_abandoned], 1;
	setp.gt.u32 	%p26, %r100, 63;
	@%p26 bra 	$L__BB2_42;
	shl.b32 	%r278, %r100, 2;
	add.s32 	%r280, %r279, %r278;
	st.shared.u32 	[%r280], %r400;
$L__BB2_42:
	add.s32 	%r400, %r400, %r98;
	setp.lt.s32 	%p27, %r400, %r2;
	@%p27 bra 	$L__BB2_39;
$L__BB2_43:
	ld.param.u32 	%r355, [_Z18cluster_bco_kernelPfS_PjjjjjjfP17curandStateXORWOW_param_7];
	barrier.sync 	0;
	ld.shared.u32 	%r282, [_ZZ18cluster_bco_kernelPfS_PjjjjjjfP17curandStateXORWOWE13num_abandoned];
	min.u32 	%r284, %r355, %r282;
	setp.le.u32 	%p28, %r284, %r1;
	@%p28 bra 	$L__BB2_55;
	shl.b32 	%r285, %r1, 2;
	mov.u32 	%r286, _ZZ18cluster_bco_kernelPfS_PjjjjjjfP17curandStateXORWOWE17abandoned_sources;
	add.s32 	%r287, %r286, %r285;
	ld.shared.u32 	%r102, [%r287];
	mul.wide.u32 	%rd72, %r102, 48;
	add.s64 	%rd14, %rd3, %rd72;
	ld.global.v2.u32 	{%r437, %r436}, [%rd14];
	ld.global.v2.u32 	{%r435, %r434}, [%rd14+8];
	ld.global.v2.u32 	{%r433, %r432}, [%rd14+16];
	ld.global.v2.u32 	{%r109, %r110}, [%rd14+24];
	ld.global.f32 	%f11, [%rd14+32];
	ld.global.f64 	%fd3, [%rd14+40];
	setp.eq.s32 	%p29, %r169, 0;
	@%p29 bra 	$L__BB2_54;
	mul.lo.s32 	%r111, %r102, %r169;
	and.b32  	%r112, %r169, 3;
	setp.lt.u32 	%p30, %r169, 4;
	mov.b32 	%r425, 0;
	mov.u32 	%r419, %r434;
	mov.u32 	%r420, %r433;
	mov.u32 	%r421, %r432;
	@%p30 bra 	$L__BB2_49;
	and.b32  	%r425, %r169, -4;
	neg.s32 	%r403, %r425;
	add.s32 	%r402, %r111, 3;
	add.s32 	%r401, %r437, 724874;
$L__BB2_47:
	.pragma "nounroll";
	mov.u32 	%r123, %r432;
	shr.u32 	%r291, %r436, 2;
	xor.b32  	%r292, %r291, %r436;
	shl.b32 	%r293, %r123, 4;
	shl.b32 	%r294, %r292, 1;
	xor.b32  	%r295, %r293, %r294;
	xor.b32  	%r296, %r295, %r123;
	xor.b32  	%r124, %r296, %r292;
	add.s32 	%r297, %r401, %r124;
	add.s32 	%r298, %r297, -362437;
	cvt.rn.f32.u32 	%f101, %r298;
	fma.rn.f32 	%f102, %f101, 0f2F800000, 0f2F000000;
	fma.rn.f32 	%f103, %f102, 0f41A00000, 0fC1200000;
	add.s32 	%r299, %r402, -2;
	add.s32 	%r300, %r402, -3;
	mul.wide.u32 	%rd73, %r300, 4;
	add.s64 	%rd74, %rd2, %rd73;
	st.global.f32 	[%rd74], %f103;
	shr.u32 	%r301, %r435, 2;
	xor.b32  	%r302, %r301, %r435;
	shl.b32 	%r303, %r124, 4;
	shl.b32 	%r304, %r302, 1;
	xor.b32  	%r305, %r303, %r304;
	xor.b32  	%r306, %r305, %r124;
	xor.b32  	%r419, %r306, %r302;
	add.s32 	%r307, %r401, %r419;
	cvt.rn.f32.u32 	%f104, %r307;
	fma.rn.f32 	%f105, %f104, 0f2F800000, 0f2F000000;
	fma.rn.f32 	%f106, %f105, 0f41A00000, 0fC1200000;
	mul.wide.u32 	%rd75, %r299, 4;
	add.s64 	%rd76, %rd2, %rd75;
	st.global.f32 	[%rd76], %f106;
	shr.u32 	%r308, %r434, 2;
	xor.b32  	%r309, %r308, %r434;
	shl.b32 	%r310, %r419, 4;
	shl.b32 	%r311, %r309, 1;
	xor.b32  	%r312, %r310, %r311;
	xor.b32  	%r313, %r312, %r419;
	xor.b32  	%r420, %r313, %r309;
	add.s32 	%r314, %r401, %r420;
	add.s32 	%r315, %r314, 362437;
	cvt.rn.f32.u32 	%f107, %r315;
	fma.rn.f32 	%f108, %f107, 0f2F800000, 0f2F000000;
	fma.rn.f32 	%f109, %f108, 0f41A00000, 0fC1200000;
	add.s32 	%r316, %r402, -1;
	mul.wide.u32 	%rd77, %r316, 4;
	add.s64 	%rd78, %rd2, %rd77;
	st.global.f32 	[%rd78], %f109;
	shr.u32 	%r317, %r433, 2;
	xor.b32  	%r318, %r317, %r433;
	shl.b32 	%r319, %r420, 4;
	shl.b32 	%r320, %r318, 1;
	xor.b32  	%r321, %r319, %r320;
	xor.b32  	%r322, %r321, %r420;
	xor.b32  	%r432, %r322, %r318;
	add.s32 	%r323, %r401, %r432;
	add.s32 	%r324, %r323, 724874;
	cvt.rn.f32.u32 	%f110, %r324;
	fma.rn.f32 	%f111, %f110, 0f2F800000, 0f2F000000;
	fma.rn.f32 	%f112, %f111, 0f41A00000, 0fC1200000;
	mul.wide.u32 	%rd79, %r402, 4;
	add.s64 	%rd80, %rd2, %rd79;
	st.global.f32 	[%rd80], %f112;
	add.s32 	%r403, %r403, 4;
	add.s32 	%r402, %r402, 4;
	add.s32 	%r401, %r401, 1449748;
	setp.ne.s32 	%p31, %r403, 0;
	mov.u32 	%r435, %r124;
	mov.u32 	%r434, %r419;
	mov.u32 	%r433, %r420;
	mov.u32 	%r436, %r123;
	@%p31 bra 	$L__BB2_47;
	add.s32 	%r437, %r401, -724874;
	mov.u32 	%r436, %r123;
	mov.u32 	%r435, %r124;
	mov.u32 	%r434, %r419;
	mov.u32 	%r433, %r420;
	mov.u32 	%r421, %r432;
$L__BB2_49:
	setp.eq.s32 	%p32, %r112, 0;
	@%p32 bra 	$L__BB2_54;
	setp.eq.s32 	%p33, %r112, 1;
	mov.u32 	%r427, %r436;
	mov.u32 	%r428, %r435;
	mov.u32 	%r429, %r419;
	mov.u32 	%r430, %r420;
	mov.u32 	%r431, %r421;
	@%p33 bra 	$L__BB2_52;
	shr.u32 	%r326, %r436, 2;
	xor.b32  	%r327, %r326, %r436;
	shl.b32 	%r328, %r421, 4;
	shl.b32 	%r329, %r327, 1;
	xor.b32  	%r330, %r328, %r329;
	xor.b32  	%r331, %r330, %r421;
	xor.b32  	%r433, %r331, %r327;
	add.s32 	%r332, %r437, %r433;
	add.s32 	%r333, %r332, 362437;
	cvt.rn.f32.u32 	%f113, %r333;
	fma.rn.f32 	%f114, %f113, 0f2F800000, 0f2F000000;
	fma.rn.f32 	%f115, %f114, 0f41A00000, 0fC1200000;
	add.s32 	%r334, %r425, %r111;
	mul.wide.u32 	%rd81, %r334, 4;
	add.s64 	%rd82, %rd2, %rd81;
	st.global.f32 	[%rd82], %f115;
	shr.u32 	%r335, %r435, 2;
	xor.b32  	%r336, %r335, %r435;
	shl.b32 	%r337, %r433, 4;
	shl.b32 	%r338, %r336, 1;
	xor.b32  	%r339, %r337, %r338;
	xor.b32  	%r340, %r339, %r433;
	xor.b32  	%r432, %r340, %r336;
	add.s32 	%r437, %r437, 724874;
	add.s32 	%r341, %r432, %r437;
	cvt.rn.f32.u32 	%f116, %r341;
	fma.rn.f32 	%f117, %f116, 0f2F800000, 0f2F000000;
	fma.rn.f32 	%f118, %f117, 0f41A00000, 0fC1200000;
	add.s32 	%r342, %r334, 1;
	mul.wide.u32 	%rd83, %r342, 4;
	add.s64 	%rd84, %rd2, %rd83;
	st.global.f32 	[%rd84], %f118;
	add.s32 	%r425, %r425, 2;
	mov.u32 	%r427, %r419;
	mov.u32 	%r428, %r420;
	mov.u32 	%r429, %r421;
	mov.u32 	%r430, %r433;
	mov.u32 	%r431, %r432;
$L__BB2_52:
	and.b32  	%r343, %r169, 1;
	setp.eq.b32 	%p34, %r343, 1;
	not.pred 	%p35, %p34;
	mov.u32 	%r434, %r421;
	mov.u32 	%r435, %r420;
	mov.u32 	%r436, %r419;
	@%p35 bra 	$L__BB2_54;
	shr.u32 	%r344, %r427, 2;
	xor.b32  	%r345, %r344, %r427;
	shl.b32 	%r346, %r431, 4;
	shl.b32 	%r347, %r345, 1;
	xor.b32  	%r348, %r346, %r347;
	xor.b32  	%r349, %r348, %r431;
	xor.b32  	%r432, %r349, %r345;
	add.s32 	%r437, %r437, 362437;
	add.s32 	%r350, %r432, %r437;
	cvt.rn.f32.u32 	%f119, %r350;
	fma.rn.f32 	%f120, %f119, 0f2F800000, 0f2F000000;
	fma.rn.f32 	%f121, %f120, 0f41A00000, 0fC1200000;
	add.s32 	%r351, %r425, %r111;
	mul.wide.u32 	%rd85, %r351, 4;
	add.s64 	%rd86, %rd2, %rd85;
	st.global.f32 	[%rd86], %f121;
	mov.u32 	%r433, %r431;
	mov.u32 	%r434, %r430;
	mov.u32 	%r435, %r429;
	mov.u32 	%r436, %r428;
$L__BB2_54:
	mul.wide.u32 	%rd87, %r102, 4;
	add.s64 	%rd88, %rd13, %rd87;
	mov.b32 	%r352, 0;
	st.global.u32 	[%rd88], %r352;
	st.global.v2.u32 	[%rd14], {%r437, %r436};
	st.global.v2.u32 	[%rd14+8], {%r435, %r434};
	st.global.v2.u32 	[%rd14+16], {%r433, %r432};
	st.global.v2.u32 	[%rd14+24], {%r109, %r110};
	st.global.f32 	[%rd14+32], %f11;
	st.global.f64 	[%rd14+40], %fd3;
$L__BB2_55:
	ret;

}
	// .globl	_Z22cluster_firefly_kernelPfS_jjfffP17curandStateXORWOW
.visible .entry _Z22cluster_firefly_kernelPfS_jjfffP17curandStateXORWOW(
	.param .u64 .ptr .align 1 _Z22cluster_firefly_kernelPfS_jjfffP17curandStateXORWOW_param_0,
	.param .u64 .ptr .align 1 _Z22cluster_firefly_kernelPfS_jjfffP17curandStateXORWOW_param_1,
	.param .u32 _Z22cluster_firefly_kernelPfS_jjfffP17curandStateXORWOW_param_2,
	.param .u32 _Z22cluster_firefly_kernelPfS_jjfffP17curandStateXORWOW_param_3,
	.param .f32 _Z22cluster_firefly_kernelPfS_jjfffP17curandStateXORWOW_param_4,
	.param .f32 _Z22cluster_firefly_kernelPfS_jjfffP17curandStateXORWOW_param_5,
	.param .f32 _Z22cluster_firefly_kernelPfS_jjfffP17curandStateXORWOW_param_6,
	.param .u64 .ptr .align 1 _Z22cluster_firefly_kernelPfS_jjfffP17curandStateXORWOW_param_7
)
.explicitcluster
.reqnctapercluster 2, 1, 1
{
	.reg .pred 	%p<30>;
	.reg .b32 	%r<298>;
	.reg .b32 	%f<259>;
	.reg .b64 	%rd<101>;
	.reg .b64 	%fd<2>;
	// demoted variable
	.shared .align 4 .b8 _ZZ22cluster_firefly_kernelPfS_jjfffP17curandStateXORWOWE19brightest_positions[1024];
	// demoted variable
	.shared .align 4 .f32 _ZZ22cluster_firefly_kernelPfS_jjfffP17curandStateXORWOWE19brightest_intensity;
	ld.param.u64 	%rd7, [_Z22cluster_firefly_kernelPfS_jjfffP17curandStateXORWOW_param_0];
	ld.param.u64 	%rd5, [_Z22cluster_firefly_kernelPfS_jjfffP17curandStateXORWOW_param_1];
	ld.param.u32 	%r91, [_Z22cluster_firefly_kernelPfS_jjfffP17curandStateXORWOW_param_2];
	ld.param.u32 	%r92, [_Z22cluster_firefly_kernelPfS_jjfffP17curandStateXORWOW_param_3];
	ld.param.f32 	%f23, [_Z22cluster_firefly_kernelPfS_jjfffP17curandStateXORWOW_param_4];
	ld.param.f32 	%f25, [_Z22cluster_firefly_kernelPfS_jjfffP17curandStateXORWOW_param_6];
	ld.param.u64 	%rd6, [_Z22cluster_firefly_kernelPfS_jjfffP17curandStateXORWOW_param_7];
	cvta.to.global.u64 	%rd1, %rd7;
	mov.u32 	%r1, %tid.x;
	setp.ne.s32 	%p1, %r1, 0;
	@%p1 bra 	$L__BB3_2;
	mov.b32 	%r93, -8388609;
	st.shared.u32 	[_ZZ22cluster_firefly_kernelPfS_jjfffP17curandStateXORWOWE19brightest_intensity], %r93;
$L__BB3_2:
	barrier.sync 	0;
	mov.u32 	%r94, %nctaid.x;
	mov.u32 	%r95, %nctaid.y;
	mul.lo.s32 	%r96, %r94, %r95;
	div.u32 	%r97, %r91, %r96;
	mov.u32 	%r98, %ctaid.y;
	mul.lo.s32 	%r99, %r97, %r98;
	add.s32 	%r100, %r99, %r97;
	min.u32 	%r2, %r100, %r91;
	add.s32 	%r257, %r99, %r1;
	setp.ge.s32 	%p2, %r257, %r2;
	@%p2 bra 	$L__BB3_14;
	mov.u32 	%r4, %ntid.x;
	add.s32 	%r5, %r92, -1;
	min.u32 	%r101, %r5, 255;
	add.s32 	%r102, %r101, 1;
	ld.shared.f32 	%f250, [_ZZ22cluster_firefly_kernelPfS_jjfffP17curandStateXORWOWE19brightest_intensity];
	and.b32  	%r6, %r102, 3;
	and.b32  	%r7, %r102, 508;
	cvta.to.global.u64 	%rd2, %rd5;
	mov.u32 	%r254, %r257;
$L__BB3_4:
	mul.wide.s32 	%rd8, %r254, 4;
	add.s64 	%rd9, %rd2, %rd8;
	ld.global.f32 	%f3, [%rd9];
	setp.leu.f32 	%p3, %f3, %f250;
	@%p3 bra 	$L__BB3_13;
	setp.eq.s32 	%p4, %r92, 0;
	mov.b32 	%r103, %f3;
	atom.shared.max.s32 	%r104, [_ZZ22cluster_firefly_kernelPfS_jjfffP17curandStateXORWOWE19brightest_intensity], %r103;
	ld.shared.f32 	%f250, [_ZZ22cluster_firefly_kernelPfS_jjfffP17curandStateXORWOWE19brightest_intensity];
	setp.neu.f32 	%p5, %f250, %f3;
	or.pred  	%p6, %p5, %p4;
	@%p6 bra 	$L__BB3_13;
	setp.lt.u32 	%p7, %r5, 3;
	mul.lo.s32 	%r9, %r254, %r92;
	mov.b32 	%r256, 0;
	@%p7 bra 	$L__BB3_9;
	mov.b32 	%r255, 0;
$L__BB3_8:
	add.s32 	%r107, %r255, %r9;
	mul.wide.u32 	%rd10, %r107, 4;
	add.s64 	%rd11, %rd1, %rd10;
	ld.global.f32 	%f26, [%rd11];
	shl.b32 	%r108, %r255, 2;
	mov.u32 	%r109, _ZZ22cluster_firefly_kernelPfS_jjfffP17curandStateXORWOWE19brightest_positions;
	add.s32 	%r110, %r109, %r108;
	st.shared.f32 	[%r110], %f26;
	add.s32 	%r111, %r107, 1;
	mul.wide.u32 	%rd12, %r111, 4;
	add.s64 	%rd13, %rd1, %rd12;
	ld.global.f32 	%f27, [%rd13];
	st.shared.f32 	[%r110+4], %f27;
	add.s32 	%r112, %r107, 2;
	mul.wide.u32 	%rd14, %r112, 4;
	add.s64 	%rd15, %rd1, %rd14;
	ld.global.f32 	%f28, [%rd15];
	st.shared.f32 	[%r110+8], %f28;
	add.s32 	%r113, %r107, 3;
	mul.wide.u32 	%rd16, %r113, 4;
	add.s64 	%rd17, %rd1, %rd16;
	ld.global.f32 	%f29, [%rd17];
	st.shared.f32 	[%r110+12], %f29;
	add.s32 	%r255, %r255, 4;
	setp.ne.s32 	%p8, %r255, %r7;
	mov.u32 	%r256, %r7;
	@%p8 bra 	$L__BB3_8;
$L__BB3_9:
	setp.eq.s32 	%p9, %r6, 0;
	@%p9 bra 	$L__BB3_13;
	setp.eq.s32 	%p10, %r6, 1;
	add.s32 	%r13, %r256, %r9;
	mul.wide.u32 	%rd18, %r13, 4;
	add.s64 	%rd19, %rd1, %rd18;
	ld.global.f32 	%f30, [%rd19];
	shl.b32 	%r114, %r256, 2;
	mov.u32 	%r115, _ZZ22cluster_firefly_kernelPfS_jjfffP17curandStateXORWOWE19brightest_positions;
	add.s32 	%r14, %r115, %r114;
	st.shared.f32 	[%r14], %f30;
	@%p10 bra 	$L__BB3_13;
	setp.eq.s32 	%p11, %r6, 2;
	add.s32 	%r116, %r13, 1;
	mul.wide.u32 	%rd20, %r116, 4;
	add.s64 	%rd21, %rd1, %rd20;
	ld.global.f32 	%f31, [%rd21];
	st.shared.f32 	[%r14+4], %f31;
	@%p11 bra 	$L__BB3_13;
	add.s32 	%r117, %r13, 2;
	mul.wide.u32 	%rd22, %r117, 4;
	add.s64 	%rd23, %rd1, %rd22;
	ld.global.f32 	%f32, [%rd23];
	st.shared.f32 	[%r14+8], %f32;
$L__BB3_13:
	add.s32 	%r254, %r254, %r4;
	setp.lt.s32 	%p12, %r254, %r2;
	@%p12 bra 	$L__BB3_4;
$L__BB3_14:
	setp.ge.s32 	%p13, %r257, %r2;
	barrier.sync 	0;
	barrier.sync 	0;
	@%p13 bra 	$L__BB3_39;
	setp.eq.s32 	%p14, %r92, 0;
	@%p14 bra 	$L__BB3_39;
	add.s32 	%r118, %r92, -1;
	min.u32 	%r119, %r118, 255;
	add.s32 	%r120, %r119, 1;
	and.b32  	%r16, %r120, 15;
	and.b32  	%r17, %r120, 7;
	and.b32  	%r18, %r92, 3;
	and.b32  	%r19, %r120, 496;
	and.b32  	%r20, %r120, 3;
	and.b32  	%r21, %r92, -4;
	and.b32  	%r22, %r92, 1;
	cvta.to.global.u64 	%rd3, %rd6;
	neg.f32 	%f6, %f23;
$L__BB3_17:
	setp.lt.u32 	%p15, %r92, 16;
	mul.wide.s32 	%rd24, %r257, 48;
	add.s64 	%rd4, %rd3, %rd24;
	ld.global.v2.u32 	{%r297, %r292}, [%rd4];
	ld.global.v2.u32 	{%r293, %r294}, [%rd4+8];
	ld.global.v2.u32 	{%r295, %r296}, [%rd4+16];
	ld.global.v2.u32 	{%r30, %r31}, [%rd4+24];
	ld.global.f32 	%f7, [%rd4+32];
	ld.global.f64 	%fd1, [%rd4+40];
	mul.lo.s32 	%r32, %r257, %r92;
	mov.f32 	%f258, 0f00000000;
	mov.b32 	%r260, 0;
	@%p15 bra 	$L__BB3_20;
	mov.f32 	%f258, 0f00000000;
	mov.b32 	%r258, 0;
$L__BB3_19:
	.pragma "nounroll";
	shl.b32 	%r123, %r258, 2;
	mov.u32 	%r124, _ZZ22cluster_firefly_kernelPfS_jjfffP17curandStateXORWOWE19brightest_positions;
	add.s32 	%r125, %r124, %r123;
	ld.shared.f32 	%f36, [%r125];
	add.s32 	%r126, %r258, %r32;
	mul.wide.u32 	%rd25, %r126, 4;
	add.s64 	%rd26, %rd1, %rd25;
	ld.global.f32 	%f37, [%rd26];
	sub.f32 	%f38, %f36, %f37;
	fma.rn.f32 	%f39, %f38, %f38, %f258;
	ld.shared.f32 	%f40, [%r125+4];
	add.s32 	%r127, %r126, 1;
	mul.wide.u32 	%rd27, %r127, 4;
	add.s64 	%rd28, %rd1, %rd27;
	ld.global.f32 	%f41, [%rd28];
	sub.f32 	%f42, %f40, %f41;
	fma.rn.f32 	%f43, %f42, %f42, %f39;
	ld.shared.f32 	%f44, [%r125+8];
	add.s32 	%r128, %r126, 2;
	mul.wide.u32 	%rd29, %r128, 4;
	add.s64 	%rd30, %rd1, %rd29;
	ld.global.f32 	%f45, [%rd30];
	sub.f32 	%f46, %f44, %f45;
	fma.rn.f32 	%f47, %f46, %f46, %f43;
	ld.shared.f32 	%f48, [%r125+12];
	add.s32 	%r129, %r126, 3;
	mul.wide.u32 	%rd31, %r129, 4;
	add.s64 	%rd32, %rd1, %rd31;
	ld.global.f32 	%f49, [%rd32];
	sub.f32 	%f50, %f48, %f49;
	fma.rn.f32 	%f51, %f50, %f50, %f47;
	ld.shared.f32 	%f52, [%r125+16];
	add.s32 	%r130, %r126, 4;
	mul.wide.u32 	%rd33, %r130, 4;
	add.s64 	%rd34, %rd1, %rd33;
	ld.global.f32 	%f53, [%rd34];
	sub.f32 	%f54, %f52, %f53;
	fma.rn.f32 	%f55, %f54, %f54, %f51;
	ld.shared.f32 	%f56, [%r125+20];
	add.s32 	%r131, %r126, 5;
	mul.wide.u32 	%rd35, %r131, 4;
	add.s64 	%rd36, %rd1, %rd35;
	ld.global.f32 	%f57, [%rd36];
	sub.f32 	%f58, %f56, %f57;
	fma.rn.f32 	%f59, %f58, %f58, %f55;
	ld.shared.f32 	%f60, [%r125+24];
	add.s32 	%r132, %r126, 6;
	mul.wide.u32 	%rd37, %r132, 4;
	add.s64 	%rd38, %rd1, %rd37;
	ld.global.f32 	%f61, [%rd38];
	sub.f32 	%f62, %f60, %f61;
	fma.rn.f32 	%f63, %f62, %f62, %f59;
	ld.shared.f32 	%f64, [%r125+28];
	add.s32 	%r133, %r126, 7;
	mul.wide.u32 	%rd39, %r133, 4;
	add.s64 	%rd40, %rd1, %rd39;
	ld.global.f32 	%f65, [%rd40];
	sub.f32 	%f66, %f64, %f65;
	fma.rn.f32 	%f67, %f66, %f66, %f63;
	ld.shared.f32 	%f68, [%r125+32];
	add.s32 	%r134, %r126, 8;
	mul.wide.u32 	%rd41, %r134, 4;
	add.s64 	%rd42, %rd1, %rd41;
	ld.global.f32 	%f69, [%rd42];
	sub.f32 	%f70, %f68, %f69;
	fma.rn.f32 	%f71, %f70, %f70, %f67;
	ld.shared.f32 	%f72, [%r125+36];
	add.s32 	%r135, %r126, 9;
	mul.wide.u32 	%rd43, %r135, 4;
	add.s64 	%rd44, %rd1, %rd43;
	ld.global.f32 	%f73, [%rd44];
	sub.f32 	%f74, %f72, %f73;
	fma.rn.f32 	%f75, %f74, %f74, %f71;
	ld.shared.f32 	%f76, [%r125+40];
	add.s32 	%r136, %r126, 10;
	mul.wide.u32 	%rd45, %r136, 4;
	add.s64 	%rd46, %rd1, %rd45;
	ld.global.f32 	%f77, [%rd46];
	sub.f32 	%f78, %f76, %f77;
	fma.rn.f32 	%f79, %f78, %f78, %f75;
	ld.shared.f32 	%f80, [%r125+44];
	add.s32 	%r137, %r126, 11;
	mul.wide.u32 	%rd47, %r137, 4;
	add.s64 	%rd48, %rd1, %rd47;
	ld.global.f32 	%f81, [%rd48];
	sub.f32 	%f82, %f80, %f81;
	fma.rn.f32 	%f83, %f82, %f82, %f79;
	ld.shared.f32 	%f84, [%r125+48];
	add.s32 	%r138, %r126, 12;
	mul.wide.u32 	%rd49, %r138, 4;
	add.s64 	%rd50, %rd1, %rd49;
	ld.global.f32 	%f85, [%rd50];
	sub.f32 	%f86, %f84, %f85;
	fma.rn.f32 	%f87, %f86, %f86, %f83;
	ld.shared.f32 	%f88, [%r125+52];
	add.s32 	%r139, %r126, 13;
	mul.wide.u32 	%rd51, %r139, 4;
	add.s64 	%rd52, %rd1, %rd51;
	ld.global.f32 	%f89, [%rd52];
	sub.f32 	%f90, %f88, %f89;
	fma.rn.f32 	%f91, %f90, %f90, %f87;
	ld.shared.f32 	%f92, [%r125+56];
	add.s32 	%r140, %r126, 14;
	mul.wide.u32 	%rd53, %r140, 4;
	add.s64 	%rd54, %rd1, %rd53;
	ld.global.f32 	%f93, [%rd54];
	sub.f32 	%f94, %f92, %f93;
	fma.rn.f32 	%f95, %f94, %f94, %f91;
	ld.shared.f32 	%f96, [%r125+60];
	add.s32 	%r141, %r126, 15;
	mul.wide.u32 	%rd55, %r141, 4;
	add.s64 	%rd56, %rd1, %rd55;
	ld.global.f32 	%f97, [%rd56];
	sub.f32 	%f98, %f96, %f97;
	fma.rn.f32 	%f258, %f98, %f98, %f95;
	add.s32 	%r258, %r258, 16;
	setp.ne.s32 	%p16, %r258, %r19;
	mov.u32 	%r260, %r19;
	@%p16 bra 	$L__BB3_19;
$L__BB3_20:
	setp.eq.s32 	%p17, %r16, 0;
	@%p17 bra 	$L__BB3_30;
	add.s32 	%r142, %r16, -1;
	setp.lt.u32 	%p18, %r142, 7;
	@%p18 bra 	$L__BB3_23;
	shl.b32 	%r143, %r260, 2;
	mov.u32 	%r144, _ZZ22cluster_firefly_kernelPfS_jjfffP17curandStateXORWOWE19brightest_positions;
	add.s32 	%r145, %r144, %r143;
	ld.shared.f32 	%f100, [%r145];
	add.s32 	%r146, %r260, %r32;
	mul.wide.u32 	%rd57, %r146, 4;
	add.s64 	%rd58, %rd1, %rd57;
	ld.global.f32 	%f101, [%rd58];
	sub.f32 	%f102, %f100, %f101;
	fma.rn.f32 	%f103, %f102, %f102, %f258;
	ld.shared.f32 	%f104, [%r145+4];
	add.s32 	%r147, %r146, 1;
	mul.wide.u32 	%rd59, %r147, 4;
	add.s64 	%rd60, %rd1, %rd59;
	ld.global.f32 	%f105, [%rd60];
	sub.f32 	%f106, %f104, %f105;
	fma.rn.f32 	%f107, %f106, %f106, %f103;
	ld.shared.f32 	%f108, [%r145+8];
	add.s32 	%r148, %r146, 2;
	mul.wide.u32 	%rd61, %r148, 4;
	add.s64 	%rd62, %rd1, %rd61;
	ld.global.f32 	%f109, [%rd62];
	sub.f32 	%f110, %f108, %f109;
	fma.rn.f32 	%f111, %f110, %f110, %f107;
	ld.shared.f32 	%f112, [%r145+12];
	add.s32 	%r149, %r146, 3;
	mul.wide.u32 	%rd63, %r149, 4;
	add.s64 	%rd64, %rd1, %rd63;
	ld.global.f32 	%f113, [%rd64];
	sub.f32 	%f114, %f112, %f113;
	fma.rn.f32 	%f115, %f114, %f114, %f111;
	ld.shared.f32 	%f116, [%r145+16];
	add.s32 	%r150, %r146, 4;
	mul.wide.u32 	%rd65, %r150, 4;
	add.s64 	%rd66, %rd1, %rd65;
	ld.global.f32 	%f117, [%rd66];
	sub.f32 	%f118, %f116, %f117;
	fma.rn.f32 	%f119, %f118, %f118, %f115;
	ld.shared.f32 	%f120, [%r145+20];
	add.s32 	%r151, %r146, 5;
	mul.wide.u32 	%rd67, %r151, 4;
	add.s64 	%rd68, %rd1, %rd67;
	ld.global.f32 	%f121, [%rd68];
	sub.f32 	%f122, %f120, %f121;
	fma.rn.f32 	%f123, %f122, %f122, %f119;
	ld.shared.f32 	%f124, [%r145+24];
	add.s32 	%r152, %r146, 6;
	mul.wide.u32 	%rd69, %r152, 4;
	add.s64 	%rd70, %rd1, %rd69;
	ld.global.f32 	%f125, [%rd70];
	sub.f32 	%f126, %f124, %f125;
	fma.rn.f32 	%f127, %f126, %f126, %f123;
	ld.shared.f32 	%f128, [%r145+28];
	add.s32 	%r153, %r146, 7;
	mul.wide.u32 	%rd71, %r153, 4;
	add.s64 	%rd72, %rd1, %rd71;
	ld.global.f32 	%f129, [%rd72];
	sub.f32 	%f130, %f128, %f129;
	fma.rn.f32 	%f258, %f130, %f130, %f127;
	add.s32 	%r260, %r260, 8;
$L__BB3_23:
	setp.eq.s32 	%p19, %r17, 0;
	@%p19 bra 	$L__BB3_30;
	add.s32 	%r154, %r17, -1;
	setp.lt.u32 	%p20, %r154, 3;
	@%p20 bra 	$L__BB3_26;
	shl.b32 	%r155, %r260, 2;
	mov.u32 	%r156, _ZZ22cluster_firefly_kernelPfS_jjfffP17curandStateXORWOWE19brightest_positions;
	add.s32 	%r157, %r156, %r155;
	ld.shared.f32 	%f132, [%r157];
	add.s32 	%r158, %r260, %r32;
	mul.wide.u32 	%rd73, %r158, 4;
	add.s64 	%rd74, %rd1, %rd73;
	ld.global.f32 	%f133, [%rd74];
	sub.f32 	%f134, %f132, %f133;
	fma.rn.f32 	%f135, %f134, %f134, %f258;
	ld.shared.f32 	%f136, [%r157+4];
	add.s32 	%r159, %r158, 1;
	mul.wide.u32 	%rd75, %r159, 4;
	add.s64 	%rd76, %rd1, %rd75;
	ld.global.f32 	%f137, [%rd76];
	sub.f32 	%f138, %f136, %f137;
	fma.rn.f32 	%f139, %f138, %f138, %f135;
	ld.shared.f32 	%f140, [%r157+8];
	add.s32 	%r160, %r158, 2;
	mul.wide.u32 	%rd77, %r160, 4;
	add.s64 	%rd78, %rd1, %rd77;
	ld.global.f32 	%f141, [%rd78];
	sub.f32 	%f142, %f140, %f141;
	fma.rn.f32 	%f143, %f142, %f142, %f139;
	ld.shared.f32 	%f144, [%r157+12];
	add.s32 	%r161, %r158, 3;
	mul.wide.u32 	%rd79, %r161, 4;
	add.s64 	%rd80, %rd1, %rd79;
	ld.global.f32 	%f145, [%rd80];
	sub.f32 	%f146, %f144, %f145;
	fma.rn.f32 	%f258, %f146, %f146, %f143;
	add.s32 	%r260, %r260, 4;
$L__BB3_26:
	setp.eq.s32 	%p21, %r20, 0;
	@%p21 bra 	$L__BB3_30;
	setp.eq.s32 	%p22, %r20, 1;
	shl.b32 	%r162, %r260, 2;
	mov.u32 	%r163, _ZZ22cluster_firefly_kernelPfS_jjfffP17curandStateXORWOWE19brightest_positions;
	add.s32 	%r40, %r163, %r162;
	ld.shared.f32 	%f147, [%r40];
	add.s32 	%r41, %r260, %r32;
	mul.wide.u32 	%rd81, %r41, 4;
	add.s64 	%rd82, %rd1, %rd81;
	ld.global.f32 	%f148, [%rd82];
	sub.f32 	%f149, %f147, %f148;
	fma.rn.f32 	%f258, %f149, %f149, %f258;
	@%p22 bra 	$L__BB3_30;
	setp.eq.s32 	%p23, %r20, 2;
	ld.shared.f32 	%f150, [%r40+4];
	add.s32 	%r164, %r41, 1;
	mul.wide.u32 	%rd83, %r164, 4;
	add.s64 	%rd84, %rd1, %rd83;
	ld.global.f32 	%f151, [%rd84];
	sub.f32 	%f152, %f150, %f151;
	fma.rn.f32 	%f258, %f152, %f152, %f258;
	@%p23 bra 	$L__BB3_30;
	ld.shared.f32 	%f153, [%r40+8];
	add.s32 	%r165, %r41, 2;
	mul.wide.u32 	%rd85, %r165, 4;
	add.s64 	%rd86, %rd1, %rd85;
	ld.global.f32 	%f154, [%rd86];
	sub.f32 	%f155, %f153, %f154;
	fma.rn.f32 	%f258, %f155, %f155, %f258;
$L__BB3_30:
	ld.param.f32 	%f248, [_Z22cluster_firefly_kernelPfS_jjfffP17curandStateXORWOW_param_5];
	setp.lt.u32 	%p24, %r92, 4;
	sqrt.rn.f32 	%f156, %f258;
	mul.f32 	%f157, %f156, %f6;
	mul.f32 	%f158, %f156, %f157;
	fma.rn.f32 	%f159, %f158, 0f3BBB989D, 0f3F000000;
	cvt.sat.f32.f32 	%f160, %f159;
	mov.f32 	%f161, 0f4B400001;
	mov.f32 	%f162, 0f437C0000;
	fma.rm.f32 	%f163, %f160, %f162, %f161;
	add.f32 	%f164, %f163, 0fCB40007F;
	neg.f32 	%f165, %f164;
	fma.rn.f32 	%f166, %f158, 0f3FB8AA3B, %f165;
	fma.rn.f32 	%f167, %f158, 0f32A57060, %f166;
	mov.b32 	%r168, %f163;
	shl.b32 	%r169, %r168, 23;
	mov.b32 	%f168, %r169;
	ex2.approx.ftz.f32 	%f169, %f167;
	mul.f32 	%f170, %f169, %f168;
	mul.f32 	%f22, %f248, %f170;
	mov.b32 	%r285, 0;
	@%p24 bra 	$L__BB3_33;
	mov.b32 	%r262, 0;
	mov.u32 	%r264, %r293;
	mov.u32 	%r265, %r294;
	mov.u32 	%r266, %r295;
	mov.u32 	%r268, %r292;
$L__BB3_32:
	.pragma "nounroll";
	mov.u32 	%r292, %r296;
	shr.u32 	%r171, %r268, 2;
	xor.b32  	%r172, %r171, %r268;
	shl.b32 	%r173, %r292, 4;
	shl.b32 	%r174, %r172, 1;
	xor.b32  	%r175, %r173, %r174;
	xor.b32  	%r176, %r175, %r292;
	xor.b32  	%r293, %r176, %r172;
	add.s32 	%r177, %r297, %r293;
	add.s32 	%r178, %r177, 362437;
	cvt.rn.f32.u32 	%f171, %r178;
	fma.rn.f32 	%f172, %f171, 0f2F800000, 0f2F000000;
	add.f32 	%f173, %f172, 0fBF000000;
	shl.b32 	%r179, %r262, 2;
	and.b32  	%r180, %r179, 1008;
	mov.u32 	%r181, _ZZ22cluster_firefly_kernelPfS_jjfffP17curandStateXORWOWE19brightest_positions;
	add.s32 	%r182, %r181, %r180;
	ld.shared.f32 	%f174, [%r182];
	add.s32 	%r183, %r262, %r32;
	mul.wide.u32 	%rd87, %r183, 4;
	add.s64 	%rd88, %rd1, %rd87;
	ld.global.f32 	%f175, [%rd88];
	sub.f32 	%f176, %f174, %f175;
	mul.f32 	%f177, %f22, %f176;
	fma.rn.f32 	%f178, %f25, %f173, %f177;
	add.f32 	%f179, %f175, %f178;
	min.f32 	%f180, %f179, 0f41200000;
	max.f32 	%f181, %f180, 0fC1200000;
	st.global.f32 	[%rd88], %f181;
	shr.u32 	%r184, %r264, 2;
	xor.b32  	%r185, %r184, %r264;
	shl.b32 	%r186, %r293, 4;
	shl.b32 	%r187, %r185, 1;
	xor.b32  	%r188, %r186, %r187;
	xor.b32  	%r189, %r188, %r293;
	xor.b32  	%r294, %r189, %r185;
	add.s32 	%r190, %r297, %r294;
	add.s32 	%r191, %r190, 724874;
	cvt.rn.f32.u32 	%f182, %r191;
	fma.rn.f32 	%f183, %f182, 0f2F800000, 0f2F000000;
	add.f32 	%f184, %f183, 0fBF000000;
	add.s32 	%r192, %r179, 4;
	and.b32  	%r193, %r192, 1012;
	add.s32 	%r194, %r181, %r193;
	ld.shared.f32 	%f185, [%r194];
	add.s32 	%r195, %r183, 1;
	mul.wide.u32 	%rd89, %r195, 4;
	add.s64 	%rd90, %rd1, %rd89;
	ld.global.f32 	%f186, [%rd90];
	sub.f32 	%f187, %f185, %f186;
	mul.f32 	%f188, %f22, %f187;
	fma.rn.f32 	%f189, %f25, %f184, %f188;
	add.f32 	%f190, %f186, %f189;
	min.f32 	%f191, %f190, 0f41200000;
	max.f32 	%f192, %f191, 0fC1200000;
	st.global.f32 	[%rd90], %f192;
	shr.u32 	%r196, %r265, 2;
	xor.b32  	%r197, %r196, %r265;
	shl.b32 	%r198, %r294, 4;
	shl.b32 	%r199, %r197, 1;
	xor.b32  	%r200, %r198, %r199;
	xor.b32  	%r201, %r200, %r294;
	xor.b32  	%r295, %r201, %r197;
	add.s32 	%r202, %r297, %r295;
	add.s32 	%r203, %r202, 1087311;
	cvt.rn.f32.u32 	%f193, %r203;
	fma.rn.f32 	%f194, %f193, 0f2F800000, 0f2F000000;
	add.f32 	%f195, %f194, 0fBF000000;
	add.s32 	%r204, %r179, 8;
	and.b32  	%r205, %r204, 1016;
	add.s32 	%r206, %r181, %r205;
	ld.shared.f32 	%f196, [%r206];
	add.s32 	%r207, %r183, 2;
	mul.wide.u32 	%rd91, %r207, 4;
	add.s64 	%rd92, %rd1, %rd91;
	ld.global.f32 	%f197, [%rd92];
	sub.f32 	%f198, %f196, %f197;
	mul.f32 	%f199, %f22, %f198;
	fma.rn.f32 	%f200, %f25, %f195, %f199;
	add.f32 	%f201, %f197, %f200;
	min.f32 	%f202, %f201, 0f41200000;
	max.f32 	%f203, %f202, 0fC1200000;
	st.global.f32 	[%rd92], %f203;
	shr.u32 	%r208, %r266, 2;
	xor.b32  	%r209, %r208, %r266;
	shl.b32 	%r210, %r295, 4;
	shl.b32 	%r211, %r209, 1;
	xor.b32  	%r212, %r210, %r211;
	xor.b32  	%r213, %r212, %r295;
	xor.b32  	%r296, %r213, %r209;
	add.s32 	%r297, %r297, 1449748;
	add.s32 	%r214, %r296, %r297;
	cvt.rn.f32.u32 	%f204, %r214;
	fma.rn.f32 	%f205, %f204, 0f2F800000, 0f2F000000;
	add.f32 	%f206, %f205, 0fBF000000;
	ld.shared.f32 	%f207, [%r194+8];
	add.s32 	%r215, %r183, 3;
	mul.wide.u32 	%rd93, %r215, 4;
	add.s64 	%rd94, %rd1, %rd93;
	ld.global.f32 	%f208, [%rd94];
	sub.f32 	%f209, %f207, %f208;
	mul.f32 	%f210, %f22, %f209;
	fma.rn.f32 	%f211, %f25, %f206, %f210;
	add.f32 	%f212, %f208, %f211;
	min.f32 	%f213, %f212, 0f41200000;
	max.f32 	%f214, %f213, 0fC1200000;
	st.global.f32 	[%rd94], %f214;
	add.s32 	%r262, %r262, 4;
	setp.ne.s32 	%p25, %r262, %r21;
	mov.u32 	%r264, %r293;
	mov.u32 	%r265, %r294;
	mov.u32 	%r266, %r295;
	mov.u32 	%r268, %r292;
	mov.u32 	%r285, %r21;
	@%p25 bra 	$L__BB3_32;
$L__BB3_33:
	setp.eq.s32 	%p26, %r18, 0;
	@%p26 bra 	$L__BB3_38;
	setp.eq.s32 	%p27, %r18, 1;
	mov.u32 	%r287, %r292;
	mov.u32 	%r288, %r293;
	mov.u32 	%r289, %r294;
	mov.u32 	%r290, %r295;
	mov.u32 	%r291, %r296;
	@%p27 bra 	$L__BB3_36;
	shr.u32 	%r217, %r292, 2;
	xor.b32  	%r218, %r217, %r292;
	shl.b32 	%r219, %r296, 4;
	shl.b32 	%r220, %r218, 1;
	xor.b32  	%r221, %r219, %r220;
	xor.b32  	%r222, %r221, %r296;
	xor.b32  	%r290, %r222, %r218;
	add.s32 	%r223, %r297, %r290;
	add.s32 	%r224, %r223, 362437;
	cvt.rn.f32.u32 	%f215, %r224;
	fma.rn.f32 	%f216, %f215, 0f2F800000, 0f2F000000;
	add.f32 	%f217, %f216, 0fBF000000;
	shl.b32 	%r225, %r285, 2;
	and.b32  	%r226, %r225, 1020;
	mov.u32 	%r227, _ZZ22cluster_firefly_kernelPfS_jjfffP17curandStateXORWOWE19brightest_positions;
	add.s32 	%r228, %r227, %r226;
	ld.shared.f32 	%f218, [%r228];
	add.s32 	%r229, %r285, %r32;
	mul.wide.u32 	%rd95, %r229, 4;
	add.s64 	%rd96, %rd1, %rd95;
	ld.global.f32 	%f219, [%rd96];
	sub.f32 	%f220, %f218, %f219;
	mul.f32 	%f221, %f22, %f220;
	fma.rn.f32 	%f222, %f25, %f217, %f221;
	add.f32 	%f223, %f219, %f222;
	min.f32 	%f224, %f223, 0f41200000;
	max.f32 	%f225, %f224, 0fC1200000;
	st.global.f32 	[%rd96], %f225;
	shr.u32 	%r230, %r293, 2;
	xor.b32  	%r231, %r230, %r293;
	shl.b32 	%r232, %r290, 4;
	shl.b32 	%r233, %r231, 1;
	xor.b32  	%r234, %r232, %r233;
	xor.b32  	%r235, %r234, %r290;
	xor.b32  	%r291, %r235, %r231;
	add.s32 	%r297, %r297, 724874;
	add.s32 	%r236, %r291, %r297;
	cvt.rn.f32.u32 	%f226, %r236;
	fma.rn.f32 	%f227, %f226, 0f2F800000, 0f2F000000;
	add.f32 	%f228, %f227, 0fBF000000;
	add.s32 	%r237, %r225, 4;
	and.b32  	%r238, %r237, 1020;
	add.s32 	%r239, %r227, %r238;
	ld.shared.f32 	%f229, [%r239];
	add.s32 	%r240, %r229, 1;
	mul.wide.u32 	%rd97, %r240, 4;
	add.s64 	%rd98, %rd1, %rd97;
	ld.global.f32 	%f230, [%rd98];
	sub.f32 	%f231, %f229, %f230;
	mul.f32 	%f232, %f22, %f231;
	fma.rn.f32 	%f233, %f25, %f228, %f232;
	add.f32 	%f234, %f230, %f233;
	min.f32 	%f235, %f234, 0f41200000;
	max.f32 	%f236, %f235, 0fC1200000;
	st.global.f32 	[%rd98], %f236;
	add.s32 	%r285, %r285, 2;
	mov.u32 	%r287, %r294;
	mov.u32 	%r288, %r295;
	mov.u32 	%r289, %r296;
$L__BB3_36:
	setp.eq.s32 	%p28, %r22, 0;
	mov.u32 	%r292, %r294;
	mov.u32 	%r293, %r295;
	mov.u32 	%r294, %r296;
	mov.u32 	%r295, %r290;
	mov.u32 	%r296, %r291;
	@%p28 bra 	$L__BB3_38;
	shr.u32 	%r241, %r287, 2;
	xor.b32  	%r242, %r241, %r287;
	shl.b32 	%r243, %r291, 4;
	shl.b32 	%r244, %r242, 1;
	xor.b32  	%r245, %r243, %r244;
	xor.b32  	%r246, %r245, %r291;
	xor.b32  	%r296, %r246, %r242;
	add.s32 	%r297, %r297, 362437;
	add.s32 	%r247, %r296, %r297;
	cvt.rn.f32.u32 	%f237, %r247;
	fma.rn.f32 	%f238, %f237, 0f2F800000, 0f2F000000;
	add.f32 	%f239, %f238, 0fBF000000;
	shl.b32 	%r248, %r285, 2;
	and.b32  	%r249, %r248, 1020;
	mov.u32 	%r250, _ZZ22cluster_firefly_kernelPfS_jjfffP17curandStateXORWOWE19brightest_positions;
	add.s32 	%r251, %r250, %r249;
	ld.shared.f32 	%f240, [%r251];
	add.s32 	%r252, %r285, %r32;
	mul.wide.u32 	%rd99, %r252, 4;
	add.s64 	%rd100, %rd1, %rd99;
	ld.global.f32 	%f241, [%rd100];
	sub.f32 	%f242, %f240, %f241;
	mul.f32 	%f243, %f22, %f242;
	fma.rn.f32 	%f244, %f25, %f239, %f243;
	add.f32 	%f245, %f241, %f244;
	min.f32 	%f246, %f245, 0f41200000;
	max.f32 	%f247, %f246, 0fC1200000;
	st.global.f32 	[%rd100], %f247;
	mov.u32 	%r292, %r288;
	mov.u32 	%r293, %r289;
	mov.u32 	%r294, %r290;
	mov.u32 	%r295, %r291;
$L__BB3_38:
	st.global.v2.u32 	[%rd4], {%r297, %r292};
	st.global.v2.u32 	[%rd4+8], {%r293, %r294};
	st.global.v2.u32 	[%rd4+16], {%r295, %r296};
	st.global.v2.u32 	[%rd4+24], {%r30, %r31};
	st.global.f32 	[%rd4+32], %f7;
	st.global.f64 	[%rd4+40], %fd1;
	mov.u32 	%r253, %ntid.x;
	add.s32 	%r257, %r257, %r253;
	setp.lt.s32 	%p29, %r257, %r2;
	@%p29 bra 	$L__BB3_17;
$L__BB3_39:
	ret;

}


// ===== COMPILED SASS (sm_100) =====

	.target	sm_100

	.elftype	@"ET_EXEC"


//--------------------- .note.nv.tkinfo           --------------------------
	.section	.note.nv.tkinfo,"",@"SHT_NOTE"
	.sectionflags	@"SHF_NOTE_NV_TKINFO"
	.tkinfo
        /*0018*/ 	.word	0x00000002
        /*0030*/ 	.string	""
        /*0030*/ 	.string	"ptxas"
        /*0030*/ 	.string	"Cuda compilation tools, release 13.0, V13.0.88"
        /*0030*/ 	.string	"Build cuda_13.0.r13.0/compiler.36424714_0"
        /*0030*/ 	.string	"-arch sm_100 -m 64 "



//--------------------- .note.nv.cuinfo           --------------------------
	.section	.note.nv.cuinfo,"",@"SHT_NOTE"
	.sectionflags	@"SHF_NOTE_NV_CUINFO"
        /*0018*/ 	.short	0x0002
        /*001a*/ 	.short	0x0064
        /*001c*/ 	.short	0x0082
	.zero		2


//--------------------- .nv.info                  --------------------------
	.section	.nv.info,"",@"SHT_CUDA_INFO"
	.align	4


	//----- nvinfo : EIATTR_REGCOUNT
	.align		4
        /*0000*/ 	.byte	0x04, 0x2f
        /*0002*/ 	.short	(.L_20 - .L_19)
	.align		4
.L_19:
        /*0004*/ 	.word	index@(_Z18cluster_pso_kernelP10SwarmAgentPfS1_jjfffP17curandStateXORWOW)
        /*0008*/ 	.word	0x00000020


	//----- nvinfo : EIATTR_FRAME_SIZE
	.align		4
.L_20:
        /*000c*/ 	.byte	0x04, 0x11
        /*000e*/ 	.short	(.L_22 - .L_21)
	.align		4
.L_21:
        /*0010*/ 	.word	index@(_Z18cluster_pso_kernelP10SwarmAgentPfS1_jjfffP17curandStateXORWOW)
        /*0014*/ 	.word	0x00000000


	//----- nvinfo : EIATTR_REGCOUNT
	.align		4
.L_22:
        /*0018*/ 	.byte	0x04, 0x2f
        /*001a*/ 	.short	(.L_24 - .L_23)
	.align		4
.L_23:
        /*001c*/ 	.word	index@(_Z18cluster_aco_kernelPfPjS_jjPKffffP17curandStateXORWOW)
        /*0020*/ 	.word	0x00000030


	//----- nvinfo : EIATTR_FRAME_SIZE
	.align		4
.L_24:
        /*0024*/ 	.byte	0x04, 0x11
        /*0026*/ 	.short	(.L_26 - .L_25)
	.align		4
.L_25:
        /*0028*/ 	.word	index@($__internal_1_$__cuda_sm20_rcp_rn_f32_slowpath)
        /*002c*/ 	.word	0x00000280


	//----- nvinfo : EIATTR_FRAME_SIZE
	.align		4
.L_26:
        /*0030*/ 	.byte	0x04, 0x11
        /*0032*/ 	.short	(.L_28 - .L_27)
	.align		4
.L_27:
        /*0034*/ 	.word	index@(_Z18cluster_aco_kernelPfPjS_jjPKffffP17curandStateXORWOW)
        /*0038*/ 	.word	0x00000280


	//----- nvinfo : EIATTR_REGCOUNT
	.align		4
.L_28:
        /*003c*/ 	.byte	0x04, 0x2f
        /*003e*/ 	.short	(.L_30 - .L_29)
	.align		4
.L_29:
        /*0040*/ 	.word	index@(_Z18cluster_bco_kernelPfS_PjjjjjjfP17curandStateXORWOW)
        /*0044*/ 	.word	0x00000028


	//----- nvinfo : EIATTR_FRAME_SIZE
	.align		4
.L_30:
        /*0048*/ 	.byte	0x04, 0x11
        /*004a*/ 	.short	(.L_32 - .L_31)
	.align		4
.L_31:
        /*004c*/ 	.word	index@(_Z18cluster_bco_kernelPfS_PjjjjjjfP17curandStateXORWOW)
        /*0050*/ 	.word	0x00000400


	//----- nvinfo : EIATTR_REGCOUNT
	.align		4
.L_32:
        /*0054*/ 	.byte	0x04, 0x2f
        /*0056*/ 	.short	(.L_34 - .L_33)
	.align		4
.L_33:
        /*0058*/ 	.word	index@(_Z22cluster_firefly_kernelPfS_jjfffP17curandStateXORWOW)
        /*005c*/ 	.word	0x00000028


	//----- nvinfo : EIATTR_FRAME_SIZE
	.align		4
.L_34:
        /*0060*/ 	.byte	0x04, 0x11
        /*0062*/ 	.short	(.L_36 - .L_35)
	.align		4
.L_35:
        /*0064*/ 	.word	index@($__internal_0_$__cuda_sm20_sqrt_rn_f32_slowpath)
        /*0068*/ 	.word	0x00000000


	//----- nvinfo : EIATTR_FRAME_SIZE
	.align		4
.L_36:
        /*006c*/ 	.byte	0x04, 0x11
        /*006e*/ 	.short	(.L_38 - .L_37)
	.align		4
.L_37:
        /*0070*/ 	.word	index@(_Z22cluster_firefly_kernelPfS_jjfffP17curandStateXORWOW)
        /*0074*/ 	.word	0x00000000


	//----- nvinfo : EIATTR_MIN_STACK_SIZE
	.align		4
.L_38:
        /*0078*/ 	.byte	0x04, 0x12
        /*007a*/ 	.short	(.L_40 - .L_39)
	.align		4
.L_39:
        /*007c*/ 	.word	index@(_Z22cluster_firefly_kernelPfS_jjfffP17curandStateXORWOW)
        /*0080*/ 	.word	0x00000000


	//----- nvinfo : EIATTR_MIN_STACK_SIZE
	.align		4
.L_40:
        /*0084*/ 	.byte	0x04, 0x12
        /*0086*/ 	.short	(.L_42 - .L_41)
	.align		4
.L_41:
        /*0088*/ 	.word	index@(_Z18cluster_bco_kernelPfS_PjjjjjjfP17curandStateXORWOW)
        /*008c*/ 	.word	0x00000400


	//----- nvinfo : EIATTR_MIN_STACK_SIZE
	.align		4
.L_42:
        /*0090*/ 	.byte	0x04, 0x12
        /*0092*/ 	.short	(.L_44 - .L_43)
	.align		4
.L_43:
        /*0094*/ 	.word	index@(_Z18cluster_aco_kernelPfPjS_jjPKffffP17curandStateXORWOW)
        /*0098*/ 	.word	0x00000280


	//----- nvinfo : EIATTR_MIN_STACK_SIZE
	.align		4
.L_44:
        /*009c*/ 	.byte	0x04, 0x12
        /*009e*/ 	.short	(.L_46 - .L_45)
	.align		4
.L_45:
        /*00a0*/ 	.word	index@(_Z18cluster_pso_kernelP10SwarmAgentPfS1_jjfffP17curandStateXORWOW)
        /*00a4*/ 	.word	0x00000000
.L_46:


//--------------------- .nv.compat                --------------------------
	.section	.nv.compat,"",@"SHT_CUDA_COMPAT_INFO"
	.align	4
        /*0000*/ 	.byte	0x02, 0x09, 0x00, 0x00, 0x02, 0x02, 0x01, 0x00, 0x02, 0x05, 0x05, 0x00, 0x03, 0x07, 0x01, 0x01
        /*0010*/ 	.byte	0x02, 0x03, 0x00, 0x00, 0x02, 0x06, 0x01, 0x00, 0x04, 0x0b, 0x08, 0x00, 0x01, 0x00, 0x00, 0x00
        /*0020*/ 	.byte	0x00, 0x00, 0x00, 0x00


//--------------------- .nv.info._Z22cluster_firefly_kernelPfS_jjfffP17curandStateXORWOW --------------------------
	.section	.nv.info._Z22cluster_firefly_kernelPfS_jjfffP17curandStateXORWOW,"",@"SHT_CUDA_INFO"
	.sectionflags	@""
	.align	4


	//----- nvinfo : EIATTR_CUDA_API_VERSION
	.align		4
        /*0000*/ 	.byte	0x04, 0x37
        /*0002*/ 	.short	(.L_48 - .L_47)
.L_47:
        /*0004*/ 	.word	0x00000082


	//----- nvinfo : EIATTR_KPARAM_INFO
	.align		4
.L_48:
        /*0008*/ 	.byte	0x04, 0x17
        /*000a*/ 	.short	(.L_50 - .L_49)
.L_49:
        /*000c*/ 	.word	0x00000000
        /*0010*/ 	.short	0x0007
        /*0012*/ 	.short	0x0028
        /*0014*/ 	.byte	0x00, 0xf5, 0x21, 0x00


	//----- nvinfo : EIATTR_KPARAM_INFO
	.align		4
.L_50:
        /*0018*/ 	.byte	0x04, 0x17
        /*001a*/ 	.short	(.L_52 - .L_51)
.L_51:
        /*001c*/ 	.word	0x00000000
        /*0020*/ 	.short	0x0006
        /*0022*/ 	.short	0x0020
        /*0024*/ 	.byte	0x00, 0xf0, 0x11, 0x00


	//----- nvinfo : EIATTR_KPARAM_INFO
	.align		4
.L_52:
        /*0028*/ 	.byte	0x04, 0x17
        /*002a*/ 	.short	(.L_54 - .L_53)
.L_53:
        /*002c*/ 	.word	0x00000000
        /*0030*/ 	.short	0x0005
        /*0032*/ 	.short	0x001c
        /*0034*/ 	.byte	0x00, 0xf0, 0x11, 0x00


	//----- nvinfo : EIATTR_KPARAM_INFO
	.align		4
.L_54:
        /*0038*/ 	.byte	0x04, 0x17
        /*003a*/ 	.short	(.L_56 - .L_55)
.L_55:
        /*003c*/ 	.word	0x00000000
        /*0040*/ 	.short	0x0004
        /*0042*/ 	.short	0x0018
        /*0044*/ 	.byte	0x00, 0xf0, 0x11, 0x00


	//----- nvinfo : EIATTR_KPARAM_INFO
	.align		4
.L_56:
        /*0048*/ 	.byte	0x04, 0x17
        /*004a*/ 	.short	(.L_58 - .L_57)
.L_57:
        /*004c*/ 	.word	0x00000000
        /*0050*/ 	.short	0x0003
        /*0052*/ 	.short	0x0014
        /*0054*/ 	.byte	0x00, 0xf0, 0x11, 0x00


	//----- nvinfo : EIATTR_KPARAM_INFO
	.align		4
.L_58:
        /*0058*/ 	.byte	0x04, 0x17
        /*005a*/ 	.short	(.L_60 - .L_59)
.L_59:
        /*005c*/ 	.word	0x00000000
        /*0060*/ 	.short	0x0002
        /*0062*/ 	.short	0x0010
        /*0064*/ 	.byte	0x00, 0xf0, 0x11, 0x00


	//----- nvinfo : EIATTR_KPARAM_INFO
	.align		4
.L_60:
        /*0068*/ 	.byte	0x04, 0x17
        /*006a*/ 	.short	(.L_62 - .L_61)
.L_61:
        /*006c*/ 	.word	0x00000000
        /*0070*/ 	.short	0x0001
        /*0072*/ 	.short	0x0008
        /*0074*/ 	.byte	0x00, 0xf5, 0x21, 0x00


	//----- nvinfo : EIATTR_KPARAM_INFO
	.align		4
.L_62:
        /*0078*/ 	.byte	0x04, 0x17
        /*007a*/ 	.short	(.L_64 - .L_63)
.L_63:
        /*007c*/ 	.word	0x00000000
        /*0080*/ 	.short	0x0000
        /*0082*/ 	.short	0x0000
        /*0084*/ 	.byte	0x00, 0xf5, 0x21, 0x00


	//----- nvinfo : EIATTR_EXPLICIT_CLUSTER
	.align		4
.L_64:
        /*0088*/ 	.byte	0x01, 0x3e
	.zero		2


	//----- nvinfo : EIATTR_CTA_PER_CLUSTER
	.align		4
        /*008c*/ 	.byte	0x04, 0x3d
        /*008e*/ 	.short	(.L_66 - .L_65)
.L_65:
        /*0090*/ 	.word	0x00000002
        /*0094*/ 	.word	0x00000001
        /*0098*/ 	.word	0x00000001


	//----- nvinfo : EIATTR_SPARSE_MMA_MASK
	.align		4
.L_66:
        /*009c*/ 	.byte	0x03, 0x50
        /*009e*/ 	.short	0x0000


	//----- nvinfo : EIATTR_MAXREG_COUNT
	.align		4
        /*00a0*/ 	.byte	0x03, 0x1b
        /*00a2*/ 	.short	0x00ff


	//----- nvinfo : EIATTR_NUM_BARRIERS
	.align		4
        /*00a4*/ 	.byte	0x02, 0x4c
        /*00a6*/ 	.byte	0x01
	.zero		1


	//----- nvinfo : EIATTR_MERCURY_ISA_VERSION
	.align		4
        /*00a8*/ 	.byte	0x03, 0x5f
        /*00aa*/ 	.short	0x0101


	//----- nvinfo : EIATTR_UNUSED_LOAD_BYTE_OFFSET
	.align		4
        /*00ac*/ 	.byte	0x04, 0x44
        /*00ae*/ 	.short	(.L_68 - .L_67)


	//   ....[0]....
.L_67:
        /*00b0*/ 	.word	0x00001c80
        /*00b4*/ 	.word	0x00000fff


	//----- nvinfo : EIATTR_INT_WARP_WIDE_INSTR_OFFSETS
	.align		4
.L_68:
        /*00b8*/ 	.byte	0x04, 0x31
        /*00ba*/ 	.short	(.L_70 - .L_69)


	//   ....[0]....
.L_69:
        /*00bc*/ 	.word	0x000003a0


	//   ....[1]....
        /*00c0*/ 	.word	0x000003b0


	//----- nvinfo : EIATTR_COOP_GROUP_MASK_REGIDS
	.align		4
.L_70:
        /*00c4*/ 	.byte	0x04, 0x29
        /*00c6*/ 	.short	(.L_72 - .L_71)


	//   ....[0]....
.L_71:
        /*00c8*/ 	.word	0xffffffff


	//   ....[1]....
        /*00cc*/ 	.word	0xffffffff


	//   ....[2]....
        /*00d0*/ 	.word	0xffffffff


	//   ....[3]....
        /*00d4*/ 	.word	0x05000000


	//   ....[4]....
        /*00d8*/ 	.word	0x05000000


	//----- nvinfo : EIATTR_COOP_GROUP_INSTR_OFFSETS
	.align		4
.L_72:
        /*00dc*/ 	.byte	0x04, 0x28
        /*00de*/ 	.short	(.L_74 - .L_73)


	//   ....[0]....
.L_73:
        /*00e0*/ 	.word	0x00000240


	//   ....[1]....
        /*00e4*/ 	.word	0x00000e60


	//   ....[2]....
        /*00e8*/ 	.word	0x00000e70


	//   ....[3]....
        /*00ec*/ 	.word	0x00002f80


	//   ....[4]....
        /*00f0*/ 	.word	0x00003010


	//----- nvinfo : EIATTR_VRC_CTA_INIT_COUNT
	.align		4
.L_74:
        /*00f4*/ 	.byte	0x02, 0x4a
	.zero		1
	.zero		1


	//----- nvinfo : EIATTR_EXIT_INSTR_OFFSETS
	.align		4
        /*00f8*/ 	.byte	0x04, 0x1c
        /*00fa*/ 	.short	(.L_76 - .L_75)


	//   ....[0]....
.L_75:
        /*00fc*/ 	.word	0x00000e80


	//   ....[1]....
        /*0100*/ 	.word	0x00000eb0


	//   ....[2]....
        /*0104*/ 	.word	0x00002f10


	//----- nvinfo : EIATTR_CRS_STACK_SIZE
	.align		4
.L_76:
        /*0108*/ 	.byte	0x04, 0x1e
        /*010a*/ 	.short	(.L_78 - .L_77)
.L_77:
        /*010c*/ 	.word	0x00000000


	//----- nvinfo : EIATTR_CBANK_PARAM_SIZE
	.align		4
.L_78:
        /*0110*/ 	.byte	0x03, 0x19
        /*0112*/ 	.short	0x0030


	//----- nvinfo : EIATTR_PARAM_CBANK
	.align		4
        /*0114*/ 	.byte	0x04, 0x0a
        /*0116*/ 	.short	(.L_80 - .L_79)
	.align		4
.L_79:
        /*0118*/ 	.word	index@(.nv.constant0._Z22cluster_firefly_kernelPfS_jjfffP17curandStateXORWOW)
        /*011c*/ 	.short	0x0380
        /*011e*/ 	.short	0x0030


	//----- nvinfo : EIATTR_SW_WAR
	.align		4
.L_80:
        /*0120*/ 	.byte	0x04, 0x36
        /*0122*/ 	.short	(.L_82 - .L_81)
.L_81:
        /*0124*/ 	.word	0x00000008
.L_82:


//--------------------- .nv.info._Z18cluster_bco_kernelPfS_PjjjjjjfP17curandStateXORWOW --------------------------
	.section	.nv.info._Z18cluster_bco_kernelPfS_PjjjjjjfP17curandStateXORWOW,"",@"SHT_CUDA_INFO"
	.sectionflags	@""
	.align	4


	//----- nvinfo : EIATTR_CUDA_API_VERSION
	.align		4
        /*0000*/ 	.byte	0x04, 0x37
        /*0002*/ 	.short	(.L_84 - .L_83)
.L_83:
        /*0004*/ 	.word	0x00000082


	//----- nvinfo : EIATTR_KPARAM_INFO
	.align		4
.L_84:
        /*0008*/ 	.byte	0x04, 0x17
        /*000a*/ 	.short	(.L_86 - .L_85)
.L_85:
        /*000c*/ 	.word	0x00000000
        /*0010*/ 	.short	0x0009
        /*0012*/ 	.short	0x0030
        /*0014*/ 	.byte	0x00, 0xf5, 0x21, 0x00


	//----- nvinfo : EIATTR_KPARAM_INFO
	.align		4
.L_86:
        /*0018*/ 	.byte	0x04, 0x17
        /*001a*/ 	.short	(.L_88 - .L_87)
.L_87:
        /*001c*/ 	.word	0x00000000
        /*0020*/ 	.short	0x0008
        /*0022*/ 	.short	0x002c
        /*0024*/ 	.byte	0x00, 0xf0, 0x11, 0x00


	//----- nvinfo : EIATTR_KPARAM_INFO
	.align		4
.L_88:
        /*0028*/ 	.byte	0x04, 0x17
        /*002a*/ 	.short	(.L_90 - .L_89)
.L_89:
        /*002c*/ 	.word	0x00000000
        /*0030*/ 	.short	0x0007
        /*0032*/ 	.short	0x0028
        /*0034*/ 	.byte	0x00, 0xf0, 0x11, 0x00


	//----- nvinfo : EIATTR_KPARAM_INFO
	.align		4
.L_90:
        /*0038*/ 	.byte	0x04, 0x17
        /*003a*/ 	.short	(.L_92 - .L_91)
.L_91:
        /*003c*/ 	.word	0x00000000
        /*0040*/ 	.short	0x0006
        /*0042*/ 	.short	0x0024
        /*0044*/ 	.byte	0x00, 0xf0, 0x11, 0x00


	//----- nvinfo : EIATTR_KPARAM_INFO
	.align		4
.L_92:
        /*0048*/ 	.byte	0x04, 0x17
        /*004a*/ 	.short	(.L_94 - .L_93)
.L_93:
        /*004c*/ 	.word	0x00000000
        /*0050*/ 	.short	0x0005
        /*0052*/ 	.short	0x0020
        /*0054*/ 	.byte	0x00, 0xf0, 0x11, 0x00


	//----- nvinfo : EIATTR_KPARAM_INFO
	.align		4
.L_94:
        /*0058*/ 	.byte	0x04, 0x17
        /*005a*/ 	.short	(.L_96 - .L_95)
.L_95:
        /*005c*/ 	.word	0x00000000
        /*0060*/ 	.short	0x0004
        /*0062*/ 	.short	0x001c
        /*0064*/ 	.byte	0x00, 0xf0, 0x11, 0x00


	//----- nvinfo : EIATTR_KPARAM_INFO
	.align		4
.L_96:
        /*0068*/ 	.byte	0x04, 0x17
        /*006a*/ 	.short	(.L_98 - .L_97)
.L_97:
        /*006c*/ 	.word	0x00000000
        /*0070*/ 	.short	0x0003
        /*0072*/ 	.short	0x0018
        /*0074*/ 	.byte	0x00, 0xf0, 0x11, 0x00


	//----- nvinfo : EIATTR_KPARAM_INFO
	.align		4
.L_98:
        /*0078*/ 	.byte	0x04, 0x17
        /*007a*/ 	.short	(.L_100 - .L_99)
.L_99:
        /*007c*/ 	.word	0x00000000
        /*0080*/ 	.short	0x0002
        /*0082*/ 	.short	0x0010
        /*0084*/ 	.byte	0x00, 0xf5, 0x21, 0x00


	//----- nvinfo : EIATTR_KPARAM_INFO
	.align		4
.L_100:
        /*0088*/ 	.byte	0x04, 0x17
        /*008a*/ 	.short	(.L_102 - .L_101)
.L_101:
        /*008c*/ 	.word	0x00000000
        /*0090*/ 	.short	0x0001
        /*0092*/ 	.short	0x0008
        /*0094*/ 	.byte	0x00, 0xf5, 0x21, 0x00


	//----- nvinfo : EIATTR_KPARAM_INFO
	.align		4
.L_102:
        /*0098*/ 	.byte	0x04, 0x17
        /*009a*/ 	.short	(.L_104 - .L_103)
.L_103:
        /*009c*/ 	.word	0x00000000
        /*00a0*/ 	.short	0x0000
        /*00a2*/ 	.short	0x0000
        /*00a4*/ 	.byte	0x00, 0xf5, 0x21, 0x00


	//----- nvinfo : EIATTR_EXPLICIT_CLUSTER
	.align		4
.L_104:
        /*00a8*/ 	.byte	0x01, 0x3e
	.zero		2


	//----- nvinfo : EIATTR_CTA_PER_CLUSTER
	.align		4
        /*00ac*/ 	.byte	0x04, 0x3d
        /*00ae*/ 	.short	(.L_106 - .L_105)
.L_105:
        /*00b0*/ 	.word	0x00000003
        /*00b4*/ 	.word	0x00000001
        /*00b8*/ 	.word	0x00000001


	//----- nvinfo : EIATTR_SPARSE_MMA_MASK
	.align		4
.L_106:
        /*00bc*/ 	.byte	0x03, 0x50
        /*00be*/ 	.short	0x0000


	//----- nvinfo : EIATTR_MAXREG_COUNT
	.align		4
        /*00c0*/ 	.byte	0x03, 0x1b
        /*00c2*/ 	.short	0x00ff


	//----- nvinfo : EIATTR_NUM_BARRIERS
	.align		4
        /*00c4*/ 	.byte	0x02, 0x4c
        /*00c6*/ 	.byte	0x01
	.zero		1


	//----- nvinfo : EIATTR_MERCURY_ISA_VERSION
	.align		4
        /*00c8*/ 	.byte	0x03, 0x5f
        /*00ca*/ 	.short	0x0101


	//----- nvinfo : EIATTR_INT_WARP_WIDE_INSTR_OFFSETS
	.align		4
        /*00cc*/ 	.byte	0x04, 0x31
        /*00ce*/ 	.short	(.L_108 - .L_107)


	//   ....[0]....
.L_107:
        /*00d0*/ 	.word	0x000006c0


	//   ....[1]....
        /*00d4*/ 	.word	0x000006d0


	//   ....[2]....
        /*00d8*/ 	.word	0x000022e0


	//   ....[3]....
        /*00dc*/ 	.word	0x000022f0


	//   ....[4]....
        /*00e0*/ 	.word	0x00002560


	//   ....[5]....
        /*00e4*/ 	.word	0x00002600


	//----- nvinfo : EIATTR_COOP_GROUP_MASK_REGIDS
	.align		4
.L_108:
        /*00e8*/ 	.byte	0x04, 0x29
        /*00ea*/ 	.short	(.L_110 - .L_109)


	//   ....[0]....
.L_109:
        /*00ec*/ 	.word	0xffffffff


	//   ....[1]....
        /*00f0*/ 	.word	0xffffffff


	//   ....[2]....
        /*00f4*/ 	.word	0xffffffff


	//   ....[3]....
        /*00f8*/ 	.word	0xffffffff


	//----- nvinfo : EIATTR_COOP_GROUP_INSTR_OFFSETS
	.align		4
.L_110:
        /*00fc*/ 	.byte	0x04, 0x28
        /*00fe*/ 	.short	(.L_112 - .L_111)


	//   ....[0]....
.L_111:
        /*0100*/ 	.word	0x00000260


	//   ....[1]....
        /*0104*/ 	.word	0x00002420


	//   ....[2]....
        /*0108*/ 	.word	0x00002430


	//   ....[3]....
        /*010c*/ 	.word	0x000026d0


	//----- nvinfo : EIATTR_VRC_CTA_INIT_COUNT
	.align		4
.L_112:
        /*0110*/ 	.byte	0x02, 0x4a
	.zero		1
	.zero		1


	//----- nvinfo : EIATTR_EXIT_INSTR_OFFSETS
	.align		4
        /*0114*/ 	.byte	0x04, 0x1c
        /*0116*/ 	.short	(.L_114 - .L_113)


	//   ....[0]....
.L_113:
        /*0118*/ 	.word	0x00002740


	//   ....[1]....
        /*011c*/ 	.word	0x00003200


	//----- nvinfo : EIATTR_CRS_STACK_SIZE
	.align		4
.L_114:
        /*0120*/ 	.byte	0x04, 0x1e
        /*0122*/ 	.short	(.L_116 - .L_115)
.L_115:
        /*0124*/ 	.word	0x00000000


	//----- nvinfo : EIATTR_CBANK_PARAM_SIZE
	.align		4
.L_116:
        /*0128*/ 	.byte	0x03, 0x19
        /*012a*/ 	.short	0x0038


	//----- nvinfo : EIATTR_PARAM_CBANK
	.align		4
        /*012c*/ 	.byte	0x04, 0x0a
        /*012e*/ 	.short	(.L_118 - .L_117)
	.align		4
.L_117:
        /*0130*/ 	.word	index@(.nv.constant0._Z18cluster_bco_kernelPfS_PjjjjjjfP17curandStateXORWOW)
        /*0134*/ 	.short	0x0380
        /*0136*/ 	.short	0x0038


	//----- nvinfo : EIATTR_SW_WAR
	.align		4
.L_118:
        /*0138*/ 	.byte	0x04, 0x36
        /*013a*/ 	.short	(.L_120 - .L_119)
.L_119:
        /*013c*/ 	.word	0x00000008
.L_120:


//--------------------- .nv.info._Z18cluster_aco_kernelPfPjS_jjPKffffP17curandStateXORWOW --------------------------
	.section	.nv.info._Z18cluster_aco_kernelPfPjS_jjPKffffP17curandStateXORWOW,"",@"SHT_CUDA_INFO"
	.sectionflags	@""
	.align	4


	//----- nvinfo : EIATTR_CUDA_API_VERSION
	.align		4
        /*0000*/ 	.byte	0x04, 0x37
        /*0002*/ 	.short	(.L_122 - .L_121)
.L_121:
        /*0004*/ 	.word	0x00000082


	//----- nvinfo : EIATTR_KPARAM_INFO
	.align		4
.L_122:
        /*0008*/ 	.byte	0x04, 0x17
        /*000a*/ 	.short	(.L_124 - .L_123)
.L_123:
        /*000c*/ 	.word	0x00000000
        /*0010*/ 	.short	0x0009
        /*0012*/ 	.short	0x0038
        /*0014*/ 	.byte	0x00, 0xf5, 0x21, 0x00


	//----- nvinfo : EIATTR_KPARAM_INFO
	.align		4
.L_124:
        /*0018*/ 	.byte	0x04, 0x17
        /*001a*/ 	.short	(.L_126 - .L_125)
.L_125:
        /*001c*/ 	.word	0x00000000
        /*0020*/ 	.short	0x0008
        /*0022*/ 	.short	0x0030
        /*0024*/ 	.byte	0x00, 0xf0, 0x11, 0x00


	//----- nvinfo : EIATTR_KPARAM_INFO
	.align		4
.L_126:
        /*0028*/ 	.byte	0x04, 0x17
        /*002a*/ 	.short	(.L_128 - .L_127)
.L_127:
        /*002c*/ 	.word	0x00000000
        /*0030*/ 	.short	0x0007
        /*0032*/ 	.short	0x002c
        /*0034*/ 	.byte	0x00, 0xf0, 0x11, 0x00


	//----- nvinfo : EIATTR_KPARAM_INFO
	.align		4
.L_128:
        /*0038*/ 	.byte	0x04, 0x17
        /*003a*/ 	.short	(.L_130 - .L_129)
.L_129:
        /*003c*/ 	.word	0x00000000
        /*0040*/ 	.short	0x0006
        /*0042*/ 	.short	0x0028
        /*0044*/ 	.byte	0x00, 0xf0, 0x11, 0x00


	//----- nvinfo : EIATTR_KPARAM_INFO
	.align		4
.L_130:
        /*0048*/ 	.byte	0x04, 0x17
        /*004a*/ 	.short	(.L_132 - .L_131)
.L_131:
        /*004c*/ 	.word	0x00000000
        /*0050*/ 	.short	0x0005
        /*0052*/ 	.short	0x0020
        /*0054*/ 	.byte	0x00, 0xf5, 0x21, 0x00


	//----- nvinfo : EIATTR_KPARAM_INFO
	.align		4
.L_132:
        /*0058*/ 	.byte	0x04, 0x17
        /*005a*/ 	.short	(.L_134 - .L_133)
.L_133:
        /*005c*/ 	.word	0x00000000
        /*0060*/ 	.short	0x0004
        /*0062*/ 	.short	0x001c
        /*0064*/ 	.byte	0x00, 0xf0, 0x11, 0x00


	//----- nvinfo : EIATTR_KPARAM_INFO
	.align		4
.L_134:
        /*0068*/ 	.byte	0x04, 0x17
        /*006a*/ 	.short	(.L_136 - .L_135)
.L_135:
        /*006c*/ 	.word	0x00000000
        /*0070*/ 	.short	0x0003
        /*0072*/ 	.short	0x0018
        /*0074*/ 	.byte	0x00, 0xf0, 0x11, 0x00


	//----- nvinfo : EIATTR_KPARAM_INFO
	.align		4
.L_136:
        /*0078*/ 	.byte	0x04, 0x17
        /*007a*/ 	.short	(.L_138 - .L_137)
.L_137:
        /*007c*/ 	.word	0x00000000
        /*0080*/ 	.short	0x0002
        /*0082*/ 	.short	0x0010
        /*0084*/ 	.byte	0x00, 0xf5, 0x21, 0x00


	//----- nvinfo : EIATTR_KPARAM_INFO
	.align		4
.L_138:
        /*0088*/ 	.byte	0x04, 0x17
        /*008a*/ 	.short	(.L_140 - .L_139)
.L_139:
        /*008c*/ 	.word	0x00000000
        /*0090*/ 	.short	0x0001
        /*0092*/ 	.short	0x0008
        /*0094*/ 	.byte	0x00, 0xf5, 0x21, 0x00


	//----- nvinfo : EIATTR_KPARAM_INFO
	.align		4
.L_140:
        /*0098*/ 	.byte	0x04, 0x17
        /*009a*/ 	.short	(.L_142 - .L_141)
.L_141:
        /*009c*/ 	.word	0x00000000
        /*00a0*/ 	.short	0x0000
        /*00a2*/ 	.short	0x0000
        /*00a4*/ 	.byte	0x00, 0xf5, 0x21, 0x00


	//----- nvinfo : EIATTR_EXPLICIT_CLUSTER
	.align		4
.L_142:
        /*00a8*/ 	.byte	0x01, 0x3e
	.zero		2


	//----- nvinfo : EIATTR_CTA_PER_CLUSTER
	.align		4
        /*00ac*/ 	.byte	0x04, 0x3d
        /*00ae*/ 	.short	(.L_144 - .L_143)
.L_143:
        /*00b0*/ 	.word	0x00000002
        /*00b4*/ 	.word	0x00000002
        /*00b8*/ 	.word	0x00000001


	//----- nvinfo : EIATTR_SPARSE_MMA_MASK
	.align		4
.L_144:
        /*00bc*/ 	.byte	0x03, 0x50
        /*00be*/ 	.short	0x0000


	//----- nvinfo : EIATTR_MAXREG_COUNT
	.align		4
        /*00c0*/ 	.byte	0x03, 0x1b
        /*00c2*/ 	.short	0x00ff


	//----- nvinfo : EIATTR_NUM_BARRIERS
	.align		4
        /*00c4*/ 	.byte	0x02, 0x4c
        /*00c6*/ 	.byte	0x01
	.zero		1


	//----- nvinfo : EIATTR_MERCURY_ISA_VERSION
	.align		4
        /*00c8*/ 	.byte	0x03, 0x5f
        /*00ca*/ 	.short	0x0101


	//----- nvinfo : EIATTR_INT_WARP_WIDE_INSTR_OFFSETS
	.align		4
        /*00cc*/ 	.byte	0x04, 0x31
        /*00ce*/ 	.short	(.L_146 - .L_145)


	//   ....[0]....
.L_145:
        /*00d0*/ 	.word	0x00001bf0


	//   ....[1]....
        /*00d4*/ 	.word	0x00001c00


	//   ....[2]....
        /*00d8*/ 	.word	0x000022f0


	//   ....[3]....
        /*00dc*/ 	.word	0x00002300


	//----- nvinfo : EIATTR_COOP_GROUP_MASK_REGIDS
	.align		4
.L_146:
        /*00e0*/ 	.byte	0x04, 0x29
        /*00e2*/ 	.short	(.L_148 - .L_147)


	//   ....[0]....
.L_147:
        /*00e4*/ 	.word	0xffffffff


	//   ....[1]....
        /*00e8*/ 	.word	0xffffffff


	//   ....[2]....
        /*00ec*/ 	.word	0xffffffff


	//   ....[3]....
        /*00f0*/ 	.word	0xffffffff


	//   ....[4]....
        /*00f4*/ 	.word	0x05000000


	//   ....[5]....
        /*00f8*/ 	.word	0x05000000


	//   ....[6]....
        /*00fc*/ 	.word	0x05000000


	//----- nvinfo : EIATTR_COOP_GROUP_INSTR_OFFSETS
	.align		4
.L_148:
        /*0100*/ 	.byte	0x04, 0x28
        /*0102*/ 	.short	(.L_150 - .L_149)


	//   ....[0]....
.L_149:
        /*0104*/ 	.word	0x00000260


	//   ....[1]....
        /*0108*/ 	.word	0x000024b0


	//   ....[2]....
        /*010c*/ 	.word	0x000024c0


	//   ....[3]....
        /*0110*/ 	.word	0x000024f0


	//   ....[4]....
        /*0114*/ 	.word	0x00002ae0


	//   ....[5]....
        /*0118*/ 	.word	0x00002b70


	//   ....[6]....
        /*011c*/ 	.word	0x00002c10


	//----- nvinfo : EIATTR_VRC_CTA_INIT_COUNT
	.align		4
.L_150:
        /*0120*/ 	.byte	0x02, 0x4a
	.zero		1
	.zero		1


	//----- nvinfo : EIATTR_EXIT_INSTR_OFFSETS
	.align		4
        /*0124*/ 	.byte	0x04, 0x1c
        /*0126*/ 	.short	(.L_152 - .L_151)


	//   ....[0]....
.L_151:
        /*0128*/ 	.word	0x00002530


	//   ....[1]....
        /*012c*/ 	.word	0x00002630


	//   ....[2]....
        /*0130*/ 	.word	0x00002a70


	//----- nvinfo : EIATTR_CRS_STACK_SIZE
	.align		4
.L_152:
        /*0134*/ 	.byte	0x04, 0x1e
        /*0136*/ 	.short	(.L_154 - .L_153)
.L_153:
        /*0138*/ 	.word	0x00000000


	//----- nvinfo : EIATTR_CBANK_PARAM_SIZE
	.align		4
.L_154:
        /*013c*/ 	.byte	0x03, 0x19
        /*013e*/ 	.short	0x0040


	//----- nvinfo : EIATTR_PARAM_CBANK
	.align		4
        /*0140*/ 	.byte	0x04, 0x0a
        /*0142*/ 	.short	(.L_156 - .L_155)
	.align		4
.L_155:
        /*0144*/ 	.word	index@(.nv.constant0._Z18cluster_aco_kernelPfPjS_jjPKffffP17curandStateXORWOW)
        /*0148*/ 	.short	0x0380
        /*014a*/ 	.short	0x0040


	//----- nvinfo : EIATTR_SW_WAR
	.align		4
.L_156:
        /*014c*/ 	.byte	0x04, 0x36
        /*014e*/ 	.short	(.L_158 - .L_157)
.L_157:
        /*0150*/ 	.word	0x00000008
.L_158:


//--------------------- .nv.info._Z18cluster_pso_kernelP10SwarmAgentPfS1_jjfffP17curandStateXORWOW --------------------------
	.section	.nv.info._Z18cluster_pso_kernelP10SwarmAgentPfS1_jjfffP17curandStateXORWOW,"",@"SHT_CUDA_INFO"
	.sectionflags	@""
	.align	4


	//----- nvinfo : EIATTR_CUDA_API_VERSION
	.align		4
        /*0000*/ 	.byte	0x04, 0x37
        /*0002*/ 	.short	(.L_160 - .L_159)
.L_159:
        /*0004*/ 	.word	0x00000082


	//----- nvinfo : EIATTR_KPARAM_INFO
	.align		4
.L_160:
        /*0008*/ 	.byte	0x04, 0x17
        /*000a*/ 	.short	(.L_162 - .L_161)
.L_161:
        /*000c*/ 	.word	0x00000000
        /*0010*/ 	.short	0x0008
        /*0012*/ 	.short	0x0030
        /*0014*/ 	.byte	0x00, 0xf5, 0x21, 0x00


	//----- nvinfo : EIATTR_KPARAM_INFO
	.align		4
.L_162:
        /*0018*/ 	.byte	0x04, 0x17
        /*001a*/ 	.short	(.L_164 - .L_163)
.L_163:
        /*001c*/ 	.word	0x00000000
        /*0020*/ 	.short	0x0007
        /*0022*/ 	.short	0x0028
        /*0024*/ 	.byte	0x00, 0xf0, 0x11, 0x00


	//----- nvinfo : EIATTR_KPARAM_INFO
	.align		4
.L_164:
        /*0028*/ 	.byte	0x04, 0x17
        /*002a*/ 	.short	(.L_166 - .L_165)
.L_165:
        /*002c*/ 	.word	0x00000000
        /*0030*/ 	.short	0x0006
        /*0032*/ 	.short	0x0024
        /*0034*/ 	.byte	0x00, 0xf0, 0x11, 0x00


	//----- nvinfo : EIATTR_KPARAM_INFO
	.align		4
.L_166:
        /*0038*/ 	.byte	0x04, 0x17
        /*003a*/ 	.short	(.L_168 - .L_167)
.L_167:
        /*003c*/ 	.word	0x00000000
        /*0040*/ 	.short	0x0005
        /*0042*/ 	.short	0x0020
        /*0044*/ 	.byte	0x00, 0xf0, 0x11, 0x00


	//----- nvinfo : EIATTR_KPARAM_INFO
	.align		4
.L_168:
        /*0048*/ 	.byte	0x04, 0x17
        /*004a*/ 	.short	(.L_170 - .L_169)
.L_169:
        /*004c*/ 	.word	0x00000000
        /*0050*/ 	.short	0x0004
        /*0052*/ 	.short	0x001c
        /*0054*/ 	.byte	0x00, 0xf0, 0x11, 0x00


	//----- nvinfo : EIATTR_KPARAM_INFO
	.align		4
.L_170:
        /*0058*/ 	.byte	0x04, 0x17
        /*005a*/ 	.short	(.L_172 - .L_171)
.L_171:
        /*005c*/ 	.word	0x00000000
        /*0060*/ 	.short	0x0003
        /*0062*/ 	.short	0x0018
        /*0064*/ 	.byte	0x00, 0xf0, 0x11, 0x00


	//----- nvinfo : EIATTR_KPARAM_INFO
	.align		4
.L_172:
        /*0068*/ 	.byte	0x04, 0x17
        /*006a*/ 	.short	(.L_174 - .L_173)
.L_173:
        /*006c*/ 	.word	0x00000000
        /*0070*/ 	.short	0x0002
        /*0072*/ 	.short	0x0010
        /*0074*/ 	.byte	0x00, 0xf5, 0x21, 0x00


	//----- nvinfo : EIATTR_KPARAM_INFO
	.align		4
.L_174:
        /*0078*/ 	.byte	0x04, 0x17
        /*007a*/ 	.short	(.L_176 - .L_175)
.L_175:
        /*007c*/ 	.word	0x00000000
        /*0080*/ 	.short	0x0001
        /*0082*/ 	.short	0x0008
        /*0084*/ 	.byte	0x00, 0xf5, 0x21, 0x00


	//----- nvinfo : EIATTR_KPARAM_INFO
	.align		4
.L_176:
        /*0088*/ 	.byte	0x04, 0x17
        /*008a*/ 	.short	(.L_178 - .L_177)
.L_177:
        /*008c*/ 	.word	0x00000000
        /*0090*/ 	.short	0x0000
        /*0092*/ 	.short	0x0000
        /*0094*/ 	.byte	0x00, 0xf5, 0x21, 0x00


	//----- nvinfo : EIATTR_EXPLICIT_CLUSTER
	.align		4
.L_178:
        /*0098*/ 	.byte	0x01, 0x3e
	.zero		2


	//----- nvinfo : EIATTR_CTA_PER_CLUSTER
	.align		4
        /*009c*/ 	.byte	0x04, 0x3d
        /*009e*/ 	.short	(.L_180 - .L_179)
.L_179:
        /*00a0*/ 	.word	0x00000004
        /*00a4*/ 	.word	0x00000002
        /*00a8*/ 	.word	0x00000001


	//----- nvinfo : EIATTR_SPARSE_MMA_MASK
	.align		4
.L_180:
        /*00ac*/ 	.byte	0x03, 0x50
        /*00ae*/ 	.short	0x0000


	//----- nvinfo : EIATTR_MAXREG_COUNT
	.align		4
        /*00b0*/ 	.byte	0x03, 0x1b
        /*00b2*/ 	.short	0x00ff


	//----- nvinfo : EIATTR_NUM_BARRIERS
	.align		4
        /*00b4*/ 	.byte	0x02, 0x4c
        /*00b6*/ 	.byte	0x01
	.zero		1


	//----- nvinfo : EIATTR_MERCURY_ISA_VERSION
	.align		4
        /*00b8*/ 	.byte	0x03, 0x5f
        /*00ba*/ 	.short	0x0101


	//----- nvinfo : EIATTR_UNUSED_LOAD_BYTE_OFFSET
	.align		4
        /*00bc*/ 	.byte	0x04, 0x44
        /*00be*/ 	.short	(.L_182 - .L_181)


	//   ....[0]....
.L_181:
        /*00c0*/ 	.word	0x00000ef0
        /*00c4*/ 	.word	0x00000fff


	//   ....[1]....
        /*00c8*/ 	.word	0x00001400
        /*00cc*/ 	.word	0x00000fff


	//----- nvinfo : EIATTR_COOP_GROUP_MASK_REGIDS
	.align		4
.L_182:
        /*00d0*/ 	.byte	0x04, 0x29
        /*00d2*/ 	.short	(.L_184 - .L_183)


	//   ....[0]....
.L_183:
        /*00d4*/ 	.word	0xffffffff


	//   ....[1]....
        /*00d8*/ 	.word	0xffffffff


	//   ....[2]....
        /*00dc*/ 	.word	0xffffffff


	//   ....[3]....
        /*00e0*/ 	.word	0xffffffff


	//   ....[4]....
        /*00e4*/ 	.word	0xffffffff


	//   ....[5]....
        /*00e8*/ 	.word	0xffffffff


	//----- nvinfo : EIATTR_COOP_GROUP_INSTR_OFFSETS
	.align		4
.L_184:
        /*00ec*/ 	.byte	0x04, 0x28
        /*00ee*/ 	.short	(.L_186 - .L_185)


	//   ....[0]....
.L_185:
        /*00f0*/ 	.word	0x00000290


	//   ....[1]....
        /*00f4*/ 	.word	0x000003e0


	//   ....[2]....
        /*00f8*/ 	.word	0x000005e0


	//   ....[3]....
        /*00fc*/ 	.word	0x000006f0


	//   ....[4]....
        /*0100*/ 	.word	0x00000e30


	//   ....[5]....
        /*0104*/ 	.word	0x00000f00


	//----- nvinfo : EIATTR_VRC_CTA_INIT_COUNT
	.align		4
.L_186:
        /*0108*/ 	.byte	0x02, 0x4a
	.zero		1
	.zero		1


	//----- nvinfo : EIATTR_EXIT_INSTR_OFFSETS
	.align		4
        /*010c*/ 	.byte	0x04, 0x1c
        /*010e*/ 	.short	(.L_188 - .L_187)


	//   ....[0]....
.L_187:
        /*0110*/ 	.word	0x00001a80


	//   ....[1]....
        /*0114*/ 	.word	0x00001b00


	//   ....[2]....
        /*0118*/ 	.word	0x00001b40


	//   ....[3]....
        /*011c*/ 	.word	0x00001e10


	//   ....[4]....
        /*0120*/ 	.word	0x00001ec0


	//----- nvinfo : EIATTR_CRS_STACK_SIZE
	.align		4
.L_188:
        /*0124*/ 	.byte	0x04, 0x1e
        /*0126*/ 	.short	(.L_190 - .L_189)
.L_189:
        /*0128*/ 	.word	0x00000000


	//----- nvinfo : EIATTR_CBANK_PARAM_SIZE
	.align		4
.L_190:
        /*012c*/ 	.byte	0x03, 0x19
        /*012e*/ 	.short	0x0038


	//----- nvinfo : EIATTR_PARAM_CBANK
	.align		4
        /*0130*/ 	.byte	0x04, 0x0a
        /*0132*/ 	.short	(.L_192 - .L_191)
	.align		4
.L_191:
        /*0134*/ 	.word	index@(.nv.constant0._Z18cluster_pso_kernelP10SwarmAgentPfS1_jjfffP17curandStateXORWOW)
        /*0138*/ 	.short	0x0380
        /*013a*/ 	.short	0x0038


	//----- nvinfo : EIATTR_SW_WAR
	.align		4
.L_192:
        /*013c*/ 	.byte	0x04, 0x36
        /*013e*/ 	.short	(.L_194 - .L_193)
.L_193:
        /*0140*/ 	.word	0x00000008
.L_194:


//--------------------- .nv.callgraph             --------------------------
	.section	.nv.callgraph,"",@"SHT_CUDA_CALLGRAPH"
	.align	4
	.sectionentsize	8
	.align		4
        /*0000*/ 	.word	0x00000000
	.align		4
        /*0004*/ 	.word	0xffffffff
	.align		4
        /*0008*/ 	.word	0x00000000
	.align		4
        /*000c*/ 	.word	0xfffffffe
	.align		4
        /*0010*/ 	.word	0x00000000
	.align		4
        /*0014*/ 	.word	0xfffffffd
	.align		4
        /*0018*/ 	.word	0x00000000
	.align		4
        /*001c*/ 	.word	0xfffffffc


//--------------------- .nv.constant4             --------------------------
	.section	.nv.constant4,"a",@progbits
	.align	8
	.align		8
.nv.constant4:
        /*0000*/ 	.dword	precalc_xorwow_matrix
	.align		8
        /*0008*/ 	.dword	precalc_xorwow_offset_matrix
	.align		8
        /*0010*/ 	.dword	mrg32k3aM1
	.align		8
        /*0018*/ 	.dword	mrg32k3aM2
	.align		8
        /*0020*/ 	.dword	mrg32k3aM1SubSeq
	.align		8
        /*0028*/ 	.dword	mrg32k3aM2SubSeq
	.align		8
        /*0030*/ 	.dword	mrg32k3aM1Seq
	.align		8
        /*0038*/ 	.dword	mrg32k3aM2Seq
	.align		8
        /*0040*/ 	.dword	_ZN34_INTERNAL_e6d2114f_4_k_cu_008171ed4cuda3std3__436_GLOBAL__N__e6d2114f_4_k_cu_008171ed6ignoreE
	.align		8
        /*0048*/ 	.dword	_ZN34_INTERNAL_e6d2114f_4_k_cu_008171ed4cuda3std3__45__cpo5beginE
	.align		8
        /*0050*/ 	.dword	_ZN34_INTERNAL_e6d2114f_4_k_cu_008171ed4cuda3std3__45__cpo3endE
	.align		8
        /*0058*/ 	.dword	_ZN34_INTERNAL_e6d2114f_4_k_cu_008171ed4cuda3std3__45__cpo6cbeginE
	.align		8
        /*0060*/ 	.dword	_ZN34_INTERNAL_e6d2114f_4_k_cu_008171ed4cuda3std3__45__cpo4cendE
	.align		8
        /*0068*/ 	.dword	_ZN34_INTERNAL_e6d2114f_4_k_cu_008171ed4cuda3std3__419piecewise_constructE
	.align		8
        /*0070*/ 	.dword	_ZN34_INTERNAL_e6d2114f_4_k_cu_008171ed4cuda3std3__48in_placeE
	.align		8
        /*0078*/ 	.dword	_ZN34_INTERNAL_e6d2114f_4_k_cu_008171ed4cuda3std6ranges3__45__cpo4swapE
	.align		8
        /*0080*/ 	.dword	_ZN34_INTERNAL_e6d2114f_4_k_cu_008171ed4cuda3std6ranges3__45__cpo9iter_moveE
	.align		8
        /*0088*/ 	.dword	_ZN34_INTERNAL_e6d2114f_4_k_cu_008171ed4cuda3std6ranges3__45__cpo7advanceE


//--------------------- .nv.constant3             --------------------------
	.section	.nv.constant3,"a",@progbits
	.align	8
.nv.constant3:
	.type		__cr_lgamma_table,@object
	.size		__cr_lgamma_table,(.L_8 - __cr_lgamma_table)
__cr_lgamma_table:
        /*0000*/ 	.byte	0x00, 0x00, 0x00, 0x00, 0x00, 0x00, 0x00, 0x00, 0x00, 0x00, 0x00, 0x00, 0x00, 0x00, 0x00, 0x00
        /*0010*/ 	.byte	0xef, 0x39, 0xfa, 0xfe, 0x42, 0x2e, 0xe6, 0x3f, 0x02, 0x20, 0x2a, 0xfa, 0x0b, 0xab, 0xfc, 0x3f
        /*0020*/ 	.byte	0xf9, 0x2c, 0x92, 0x7c, 0xa7, 0x6c, 0x09, 0x40, 0xc9, 0x79, 0x44, 0x3c, 0x64, 0x26, 0x13, 0x40
        /*0030*/ 	.byte	0xca, 0x01, 0xcf, 0x3a, 0x27, 0x51, 0x1a, 0x40, 0x30, 0xcc, 0x2d, 0xf3, 0xe1, 0x0c, 0x21, 0x40
        /*0040*/ 	.byte	0x0d, 0xb7, 0xfc, 0x82, 0x8e, 0x35, 0x25, 0x40
.L_8:


//--------------------- .text._Z22cluster_firefly_kernelPfS_jjfffP17curandStateXORWOW --------------------------
	.section	.text._Z22cluster_firefly_kernelPfS_jjfffP17curandStateXORWOW,"ax",@progbits
	.align	128
        .global         _Z22cluster_firefly_kernelPfS_jjfffP17curandStateXORWOW
        .type           _Z22cluster_firefly_kernelPfS_jjfffP17curandStateXORWOW,@function
        .size           _Z22cluster_firefly_kernelPfS_jjfffP17curandStateXORWOW,(.L_x_146 - _Z22cluster_firefly_kernelPfS_jjfffP17curandStateXORWOW)
        .other          _Z22cluster_firefly_kernelPfS_jjfffP17curandStateXORWOW,@"STO_CUDA_ENTRY STV_DEFAULT"
_Z22cluster_firefly_kernelPfS_jjfffP17curandStateXORWOW:
.text._Z22cluster_firefly_kernelPfS_jjfffP17curandStateXORWOW:
[----:B------:R-:W-:Y:S01]  /*0000*/  LDC R1, c[0x0][0x37c] ;  /* 0x0000df00ff017b82 */ /* 0x000fe20000000800 */
[----:B------:R-:W0:Y:S07]  /*0010*/  LDCU UR4, c[0x0][0x370] ;  /* 0x00006e00ff0477ac */ /* 0x000e2e0008000800 */
[----:B------:R-:W1:Y:S01]  /*0020*/  LDC.64 R4, c[0x0][0x390] ;  /* 0x0000e400ff047b82 */ /* 0x000e620000000a00 */
[----:B------:R-:W2:Y:S01]  /*0030*/  S2R R24, SR_TID.X ;  /* 0x0000000000187919 */ /* 0x000ea20000002100 */
[----:B------:R-:W-:Y:S01]  /*0040*/  BSSY B0, `(.L_x_0) ;  /* 0x00000de000007945 */ /* 0x000fe20003800000 */
[----:B------:R-:W0:Y:S01]  /*0050*/  LDCU UR5, c[0x0][0x374] ;  /* 0x00006e80ff0577ac */ /* 0x000e220008000800 */
[----:B------:R-:W3:Y:S01]  /*0060*/  LDCU.64 UR6, c[0x0][0x358] ;  /* 0x00006b00ff0677ac */ /* 0x000ee20008000a00 */
[----:B0-----:R-:W-:-:S06]  /*0070*/  UIMAD UR4, UR4, UR5, URZ ;  /* 0x00000005040472a4 */ /* 0x001fcc000f8e02ff */
[----:B------:R-:W-:Y:S02]  /*0080*/  IADD3 R7, PT, PT, RZ, -UR4, RZ ;  /* 0x80000004ff077c10 */ /* 0x000fe4000fffe0ff */
[----:B------:R-:W-:Y:S01]  /*0090*/  ISETP.NE.U32.AND P2, PT, RZ, UR4, PT ;  /* 0x00000004ff007c0c */ /* 0x000fe2000bf45070 */
[----:B------:R-:W0:Y:S01]  /*00a0*/  I2F.U32.RP R0, UR4 ;  /* 0x0000000400007d06 */ /* 0x000e220008209000 */
[----:B--2---:R-:W-:-:S07]  /*00b0*/  ISETP.NE.AND P3, PT, R24, RZ, PT ;  /* 0x000000ff1800720c */ /* 0x004fce0003f65270 */
[----:B0-----:R-:W0:Y:S02]  /*00c0*/  MUFU.RCP R0, R0 ;  /* 0x0000000000007308 */ /* 0x001e240000001000 */
[----:B0-----:R-:W-:-:S06]  /*00d0*/  IADD3 R2, PT, PT, R0, 0xffffffe, RZ ;  /* 0x0ffffffe00027810 */ /* 0x001fcc0007ffe0ff */
[----:B------:R0:W2:Y:S02]  /*00e0*/  F2I.FTZ.U32.TRUNC.NTZ R3, R2 ;  /* 0x0000000200037305 */ /* 0x0000a4000021f000 */
[----:B0-----:R-:W-:Y:S02]  /*00f0*/  IMAD.MOV.U32 R2, RZ, RZ, RZ ;  /* 0x000000ffff027224 */ /* 0x001fe400078e00ff */
[----:B--2---:R-:W-:-:S04]  /*0100*/  IMAD R7, R7, R3, RZ ;  /* 0x0000000307077224 */ /* 0x004fc800078e02ff */
[----:B------:R-:W-:Y:S02]  /*0110*/  IMAD.HI.U32 R3, R3, R7, R2 ;  /* 0x0000000703037227 */ /* 0x000fe400078e0002 */
[----:B------:R-:W0:Y:S04]  /*0120*/  S2R R2, SR_CTAID.Y ;  /* 0x0000000000027919 */ /* 0x000e280000002600 */
[----:B-1----:R-:W-:Y:S01]  /*0130*/  IMAD.HI.U32 R3, R3, R4, RZ ;  /* 0x0000000403037227 */ /* 0x002fe200078e00ff */
[----:B------:R-:W1:Y:S04]  /*0140*/  @!P3 S2R R7, SR_CgaCtaId ;  /* 0x000000000007b919 */ /* 0x000e680000008800 */
[----:B------:R-:W-:-:S05]  /*0150*/  IADD3 R9, PT, PT, -R3, RZ, RZ ;  /* 0x000000ff03097210 */ /* 0x000fca0007ffe1ff */
[----:B------:R-:W-:-:S05]  /*0160*/  IMAD R0, R9, UR4, R4 ;  /* 0x0000000409007c24 */ /* 0x000fca000f8e0204 */
[----:B------:R-:W-:-:S13]  /*0170*/  ISETP.GE.U32.AND P0, PT, R0, UR4, PT ;  /* 0x0000000400007c0c */ /* 0x000fda000bf06070 */
[----:B------:R-:W-:Y:S01]  /*0180*/  @P0 IADD3 R0, PT, PT, R0, -UR4, RZ ;  /* 0x8000000400000c10 */ /* 0x000fe2000fffe0ff */
[----:B------:R-:W-:-:S03]  /*0190*/  @P0 VIADD R3, R3, 0x1 ;  /* 0x0000000103030836 */ /* 0x000fc60000000000 */
[----:B------:R-:W-:Y:S02]  /*01a0*/  ISETP.GE.U32.AND P1, PT, R0, UR4, PT ;  /* 0x0000000400007c0c */ /* 0x000fe4000bf26070 */
[----:B------:R-:W-:-:S04]  /*01b0*/  @!P3 MOV R0, 0x400 ;  /* 0x000004000000b802 */ /* 0x000fc80000000f00 */
[----:B-1----:R-:W-:Y:S02]  /*01c0*/  @!P3 LEA R0, R7, R0, 0x18 ;  /* 0x000000000700b211 */ /* 0x002fe400078ec0ff */
[----:B------:R-:W-:-:S05]  /*01d0*/  @!P3 MOV R7, 0xff7fffff ;  /* 0xff7fffff0007b802 */ /* 0x000fca0000000f00 */
[----:B------:R-:W-:Y:S01]  /*01e0*/  @P1 IADD3 R3, PT, PT, R3, 0x1, RZ ;  /* 0x0000000103031810 */ /* 0x000fe20007ffe0ff */
[----:B------:R1:W-:Y:S01]  /*01f0*/  @!P3 STS [R0+0x400], R7 ;  /* 0x000400070000b388 */ /* 0x0003e20000000800 */
[----:B------:R-:W-:-:S05]  /*0200*/  @!P2 LOP3.LUT R3, RZ, UR4, RZ, 0x33, !PT ;  /* 0x00000004ff03ac12 */ /* 0x000fca000f8e33ff */
[CC--:B0-----:R-:W-:Y:S02]  /*0210*/  IMAD R23, R3.reuse, R2.reuse, R3 ;  /* 0x0000000203177224 */ /* 0x0c1fe400078e0203 */
[----:B------:R-:W-:-:S03]  /*0220*/  IMAD R24, R3, R2, R24 ;  /* 0x0000000203187224 */ /* 0x000fc600078e0218 */
[----:B------:R-:W-:Y:S01]  /*0230*/  VIMNMX.U32 R23, PT, PT, R23, R4, PT ;  /* 0x0000000417177248 */ /* 0x000fe20003fe0000 */
[----:B------:R-:W-:Y:S03]  /*0240*/  BAR.SYNC.DEFER_BLOCKING 0x0 ;  /* 0x0000000000007b1d */ /* 0x000fe60000010000 */
[----:B------:R-:W-:-:S13]  /*0250*/  ISETP.GE.AND P0, PT, R24, R23, PT ;  /* 0x000000171800720c */ /* 0x000fda0003f06270 */
[----:B-1-3--:R-:W-:Y:S05]  /*0260*/  @P0 BRA `(.L_x_1) ;  /* 0x0000000800ec0947 */ /* 0x00afea0003800000 */
[----:B------:R-:W0:Y:S01]  /*0270*/  S2UR UR5, SR_CgaCtaId ;  /* 0x00000000000579c3 */ /* 0x000e220000008800 */
[----:B------:R-:W-:Y:S01]  /*0280*/  UMOV UR4, 0x400 ;  /* 0x0000040000047882 */ /* 0x000fe20000000000 */
[----:B------:R-:W-:-:S05]  /*0290*/  VIADD R26, R5, 0xffffffff ;  /* 0xffffffff051a7836 */ /* 0x000fca0000000000 */
[----:B------:R-:W-:Y:S01]  /*02a0*/  VIMNMX.U32 R0, PT, PT, R26, 0xff, PT ;  /* 0x000000ff1a007848 */ /* 0x000fe20003fe0000 */
[----:B------:R-:W1:Y:S03]  /*02b0*/  LDC R3, c[0x0][0x360] ;  /* 0x0000d800ff037b82 */ /* 0x000e660000000800 */
[----:B------:R-:W-:Y:S02]  /*02c0*/  IADD3 R20, PT, PT, R0, 0x1, RZ ;  /* 0x0000000100147810 */ /* 0x000fe40007ffe0ff */
[----:B------:R-:W-:Y:S02]  /*02d0*/  MOV R0, R24 ;  /* 0x0000001800007202 */ /* 0x000fe40000000f00 */
[C---:B------:R-:W-:Y:S02]  /*02e0*/  LOP3.LUT R22, R20.reuse, 0x3, RZ, 0xc0, !PT ;  /* 0x0000000314167812 */ /* 0x040fe400078ec0ff */
[----:B------:R-:W-:Y:S01]  /*02f0*/  LOP3.LUT R20, R20, 0x1fc, RZ, 0xc0, !PT ;  /* 0x000001fc14147812 */ /* 0x000fe200078ec0ff */
[----:B0-----:R-:W-:-:S09]  /*0300*/  ULEA UR4, UR5, UR4, 0x18 ;  /* 0x0000000405047291 */ /* 0x001fd2000f8ec0ff */
[----:B------:R-:W0:Y:S03]  /*0310*/  LDS R2, [UR4+0x400] ;  /* 0x00040004ff027984 */ /* 0x000e260008000800 */
.L_x_9:
[----:B0-2-4-:R-:W2:Y:S02]  /*0320*/  LDC.64 R4, c[0x0][0x388] ;  /* 0x0000e200ff047b82 */ /* 0x015ea40000000a00 */
[----:B--2---:R-:W-:-:S05]  /*0330*/  IMAD.WIDE R4, R0, 0x4, R4 ;  /* 0x0000000400047825 */ /* 0x004fca00078e0204 */
[----:B------:R-:W0:Y:S01]  /*0340*/  LDG.E R7, desc[UR6][R4.64] ;  /* 0x0000000604077981 */ /* 0x000e22000c1e1900 */
[----:B------:R-:W-:Y:S05]  /*0350*/  YIELD ;  /* 0x0000000000007946 */ /* 0x000fea0003800000 */
[----:B------:R-:W-:Y:S01]  /*0360*/  BSSY.RECONVERGENT B1, `(.L_x_2) ;  /* 0x00000a8000017945 */ /* 0x000fe20003800200 */
[----:B0-----:R-:W-:-:S13]  /*0370*/  FSETP.GT.AND P0, PT, R7, R2, PT ;  /* 0x000000020700720b */ /* 0x001fda0003f04000 */
[----:B---3--:R-:W-:Y:S05]  /*0380*/  @!P0 BRA `(.L_x_3) ;  /* 0x0000000800948947 */ /* 0x008fea0003800000 */
[----:B------:R-:W0:Y:S01]  /*0390*/  S2R R2, SR_LANEID ;  /* 0x0000000000027919 */ /* 0x000e220000000000 */
[----:B------:R-:W-:Y:S01]  /*03a0*/  VOTEU.ANY UR4, UPT, PT ;  /* 0x0000000000047886 */ /* 0x000fe200038e0100 */
[----:B------:R-:W-:Y:S01]  /*03b0*/  CREDUX.MAX.S32 UR5, R7 ;  /* 0x00000000070572cc */ /* 0x000fe20000000200 */
[----:B------:R-:W-:Y:S01]  /*03c0*/  UFLO.U32 UR4, UR4 ;  /* 0x00000004000472bd */ /* 0x000fe200080e0000 */
[----:B------:R-:W2:Y:S01]  /*03d0*/  S2R R6, SR_CgaCtaId ;  /* 0x0000000000067919 */ /* 0x000ea20000008800 */
[----:B------:R-:W-:Y:S01]  /*03e0*/  MOV R21, 0x400 ;  /* 0x0000040000157802 */ /* 0x000fe20000000f00 */
[----:B------:R-:W3:Y:S09]  /*03f0*/  LDC R25, c[0x0][0x394] ;  /* 0x0000e500ff197b82 */ /* 0x000ef20000000800 */
[----:B------:R-:W-:-:S02]  /*0400*/  MOV R5, UR5 ;  /* 0x0000000500057c02 */ /* 0x000fc40008000f00 */
[----:B0-----:R-:W-:Y:S01]  /*0410*/  ISETP.EQ.U32.AND P0, PT, R2, UR4, PT ;  /* 0x0000000402007c0c */ /* 0x001fe2000bf02070 */
[----:B------:R-:W-:Y:S01]  /*0420*/  VIADD R2, R21, 0x400 ;  /* 0x0000040015027836 */ /* 0x000fe20000000000 */
[----:B--2---:R-:W-:-:S04]  /*0430*/  LEA R21, R6, R21, 0x18 ;  /* 0x0000001506157211 */ /* 0x004fc800078ec0ff */
[----:B------:R-:W-:-:S07]  /*0440*/  LEA R4, R6, R2, 0x18 ;  /* 0x0000000206047211 */ /* 0x000fce00078ec0ff */
[----:B------:R-:W-:Y:S01]  /*0450*/  @P0 ATOMS.MAX.S32 RZ, [R4], R5 ;  /* 0x0000000504ff038c */ /* 0x000fe20001000200 */
[----:B---3--:R-:W-:-:S03]  /*0460*/  ISETP.NE.AND P0, PT, R25, RZ, PT ;  /* 0x000000ff1900720c */ /* 0x008fc60003f05270 */
[----:B------:R-:W0:Y:S02]  /*0470*/  LDS R2, [R21+0x400] ;  /* 0x0004000015027984 */ /* 0x000e240000000800 */
[----:B0-----:R-:W-:-:S13]  /*0480*/  FSETP.NEU.OR P0, PT, R2, R7, !P0 ;  /* 0x000000070200720b */ /* 0x001fda000470d400 */
[----:B------:R-:W-:Y:S05]  /*0490*/  @P0 BRA `(.L_x_3) ;  /* 0x0000000800500947 */ /* 0x000fea0003800000 */
[----:B------:R-:W-:Y:S01]  /*04a0*/  ISETP.GE.U32.AND P0, PT, R26, 0x3, PT ;  /* 0x000000031a00780c */ /* 0x000fe20003f06070 */
[----:B------:R-:W-:-:S12]  /*04b0*/  HFMA2 R32, -RZ, RZ, 0, 0 ;  /* 0x00000000ff207431 */ /* 0x000fd800000001ff */
[----:B------:R-:W-:Y:S05]  /*04c0*/  @!P0 BRA `(.L_x_4) ;  /* 0x0000000400f88947 */ /* 0x000fea0003800000 */
[----:B------:R-:W-:Y:S01]  /*04d0*/  ISETP.GT.AND P0, PT, R20, RZ, PT ;  /* 0x000000ff1400720c */ /* 0x000fe20003f04270 */
[----:B------:R-:W-:-:S12]  /*04e0*/  IMAD.MOV.U32 R27, RZ, RZ, RZ ;  /* 0x000000ffff1b7224 */ /* 0x000fd800078e00ff */
[----:B------:R-:W-:Y:S05]  /*04f0*/  @!P0 BRA `(.L_x_5) ;  /* 0x0000000400a08947 */ /* 0x000fea0003800000 */
[----:B------:R-:W-:Y:S02]  /*0500*/  IADD3 R4, PT, PT, R20, -R27, RZ ;  /* 0x8000001b14047210 */ /* 0x000fe40007ffe0ff */
[----:B------:R-:W-:Y:S02]  /*0510*/  PLOP3.LUT P0, PT, PT, PT, PT, 0x80, 0x8 ;  /* 0x000000000008781c */ /* 0x000fe40003f0f070 */
[----:B------:R-:W-:-:S13]  /*0520*/  ISETP.GT.AND P1, PT, R4, 0xc, PT ;  /* 0x0000000c0400780c */ /* 0x000fda0003f24270 */
[----:B------:R-:W-:Y:S05]  /*0530*/  @!P1 BRA `(.L_x_6) ;  /* 0x0000000000fc9947 */ /* 0x000fea0003800000 */
[----:B------:R-:W-:Y:S02]  /*0540*/  PLOP3.LUT P0, PT, PT, PT, PT, 0x8, 0x80 ;  /* 0x000000000080781c */ /* 0x000fe40003f0e170 */
[----:B------:R-:W-:-:S11]  /*0550*/  IADD3 R36, PT, PT, R20, -0xc, RZ ;  /* 0xfffffff414247810 */ /* 0x000fd60007ffe0ff */
.L_x_7:
[----:B0-----:R-:W0:Y:S01]  /*0560*/  LDC.64 R28, c[0x0][0x380] ;  /* 0x0000e000ff1c7b82 */ /* 0x001e220000000a00 */
[C---:B------:R-:W-:Y:S01]  /*0570*/  IADD3 R19, PT, PT, R27.reuse, 0x4, RZ ;  /* 0x000000041b137810 */ /* 0x040fe20007ffe0ff */
[----:B------:R-:W-:Y:S01]  /*0580*/  IMAD R5, R0, R25, R27 ;  /* 0x0000001900057224 */ /* 0x000fe200078e021b */
[----:B------:R-:W-:-:S03]  /*0590*/  IADD3 R35, PT, PT, R27, 0x8, RZ ;  /* 0x000000081b237810 */ /* 0x000fc60007ffe0ff */
[C---:B------:R-:W-:Y:S02]  /*05a0*/  VIADD R31, R5.reuse, 0x1 ;  /* 0x00000001051f7836 */ /* 0x040fe40000000000 */
[CC--:B------:R-:W-:Y:S01]  /*05b0*/  IMAD R19, R0.reuse, R25.reuse, R19 ;  /* 0x0000001900137224 */ /* 0x0c0fe200078e0213 */
[C---:B------:R-:W-:Y:S01]  /*05c0*/  IADD3 R15, PT, PT, R5.reuse, 0x3, RZ ;  /* 0x00000003050f7810 */ /* 0x040fe20007ffe0ff */
[----:B------:R-:W-:Y:S02]  /*05d0*/  IMAD R35, R0, R25, R35 ;  /* 0x0000001900237224 */ /* 0x000fe400078e0223 */
[----:B------:R-:W-:Y:S01]  /*05e0*/  VIADD R17, R5, 0x2 ;  /* 0x0000000205117836 */ /* 0x000fe20000000000 */
[----:B------:R-:W-:Y:S01]  /*05f0*/  IADD3 R33, PT, PT, R19, 0x1, RZ ;  /* 0x0000000113217810 */ /* 0x000fe20007ffe0ff */
[----:B------:R-:W-:Y:S02]  /*0600*/  VIADD R34, R35, 0x2 ;  /* 0x0000000223227836 */ /* 0x000fe40000000000 */
[----:B0-----:R-:W-:-:S04]  /*0610*/  IMAD.WIDE.U32 R30, R31, 0x4, R28 ;  /* 0x000000041f1e7825 */ /* 0x001fc800078e001c */
[----:B------:R-:W-:-:S04]  /*0620*/  IMAD.WIDE.U32 R10, R19, 0x4, R28 ;  /* 0x00000004130a7825 */ /* 0x000fc800078e001c */
[--C-:B------:R-:W-:Y:S01]  /*0630*/  IMAD.WIDE.U32 R6, R5, 0x4, R28.reuse ;  /* 0x0000000405067825 */ /* 0x100fe200078e001c */
[----:B------:R0:W2:Y:S03]  /*0640*/  LDG.E R8, desc[UR6][R10.64] ;  /* 0x000000060a087981 */ /* 0x0000a6000c1e1900 */
[--C-:B------:R-:W-:Y:S01]  /*0650*/  IMAD.WIDE.U32 R14, R15, 0x4, R28.reuse ;  /* 0x000000040f0e7825 */ /* 0x100fe200078e001c */
[----:B------:R3:W4:Y:S03]  /*0660*/  LDG.E R5, desc[UR6][R30.64] ;  /* 0x000000061e057981 */ /* 0x000726000c1e1900 */
[----:B------:R-:W-:Y:S01]  /*0670*/  IMAD.WIDE.U32 R16, R17, 0x4, R28 ;  /* 0x0000000411107825 */ /* 0x000fe200078e001c */
[----:B------:R-:W4:Y:S01]  /*0680*/  LDG.E R4, desc[UR6][R6.64] ;  /* 0x0000000606047981 */ /* 0x000f22000c1e1900 */
[----:B0-----:R-:W-:-:S02]  /*0690*/  IADD3 R11, PT, PT, R27, 0xc, RZ ;  /* 0x0000000c1b0b7810 */ /* 0x001fc40007ffe0ff */
[C---:B---3--:R-:W-:Y:S01]  /*06a0*/  VIADD R31, R19.reuse, 0x2 ;  /* 0x00000002131f7836 */ /* 0x048fe20000000000 */
[----:B------:R-:W-:Y:S01]  /*06b0*/  IADD3 R19, PT, PT, R19, 0x3, RZ ;  /* 0x0000000313137810 */ /* 0x000fe20007ffe0ff */
[--C-:B------:R-:W-:Y:S01]  /*06c0*/  IMAD.WIDE.U32 R32, R33, 0x4, R28.reuse ;  /* 0x0000000421207825 */ /* 0x100fe200078e001c */
[----:B------:R0:W4:Y:S01]  /*06d0*/  LDG.E R7, desc[UR6][R14.64] ;  /* 0x000000060e077981 */ /* 0x000122000c1e1900 */
[----:B------:R-:W-:Y:S02]  /*06e0*/  IADD3 R37, PT, PT, R35, 0x1, RZ ;  /* 0x0000000123257810 */ /* 0x000fe40007ffe0ff */
[--C-:B------:R-:W-:Y:S01]  /*06f0*/  IMAD.WIDE.U32 R30, R31, 0x4, R28.reuse ;  /* 0x000000041f1e7825 */ /* 0x100fe200078e001c */
[----:B------:R3:W4:Y:S03]  /*0700*/  LDG.E R6, desc[UR6][R16.64] ;  /* 0x0000000610067981 */ /* 0x000726000c1e1900 */
[C-C-:B------:R-:W-:Y:S01]  /*0710*/  IMAD.WIDE.U32 R12, R35.reuse, 0x4, R28.reuse ;  /* 0x00000004230c7825 */ /* 0x140fe200078e001c */
[----:B------:R-:W2:Y:S03]  /*0720*/  LDG.E R9, desc[UR6][R32.64] ;  /* 0x0000000620097981 */ /* 0x000ea6000c1e1900 */
[----:B0-----:R-:W-:Y:S01]  /*0730*/  IMAD.WIDE.U32 R14, R34, 0x4, R28 ;  /* 0x00000004220e7825 */ /* 0x001fe200078e001c */
[----:B------:R-:W-:Y:S01]  /*0740*/  IADD3 R35, PT, PT, R35, 0x3, RZ ;  /* 0x0000000323237810 */ /* 0x000fe20007ffe0ff */
[----:B------:R0:W2:Y:S02]  /*0750*/  LDG.E R10, desc[UR6][R30.64] ;  /* 0x000000061e0a7981 */ /* 0x0000a4000c1e1900 */
[----:B------:R-:W-:-:S02]  /*0760*/  IMAD R34, R0, R25, R11 ;  /* 0x0000001900227224 */ /* 0x000fc400078e020b */
[--C-:B---3--:R-:W-:Y:S01]  /*0770*/  IMAD.WIDE.U32 R16, R19, 0x4, R28.reuse ;  /* 0x0000000413107825 */ /* 0x108fe200078e001c */
[----:B------:R-:W3:Y:S03]  /*0780*/  LDG.E R12, desc[UR6][R12.64] ;  /* 0x000000060c0c7981 */ /* 0x000ee6000c1e1900 */
[--C-:B------:R-:W-:Y:S01]  /*0790*/  IMAD.WIDE.U32 R18, R37, 0x4, R28.reuse ;  /* 0x0000000425127825 */ /* 0x100fe200078e001c */
[C---:B------:R-:W-:Y:S01]  /*07a0*/  IADD3 R37, PT, PT, R34.reuse, 0x3, RZ ;  /* 0x0000000322257810 */ /* 0x040fe20007ffe0ff */
[----:B------:R5:W2:Y:S01]  /*07b0*/  LDG.E R11, desc[UR6][R16.64] ;  /* 0x00000006100b7981 */ /* 0x000aa2000c1e1900 */
[C---:B0-----:R-:W-:Y:S01]  /*07c0*/  IADD3 R31, PT, PT, R34.reuse, 0x2, RZ ;  /* 0x00000002221f7810 */ /* 0x041fe20007ffe0ff */
[----:B------:R-:W-:Y:S02]  /*07d0*/  VIADD R33, R34, 0x1 ;  /* 0x0000000122217836 */ /* 0x000fe40000000000 */
[----:B------:R-:W3:Y:S02]  /*07e0*/  LDG.E R14, desc[UR6][R14.64] ;  /* 0x000000060e0e7981 */ /* 0x000ee4000c1e1900 */
[----:B------:R-:W-:-:S02]  /*07f0*/  IMAD.WIDE.U32 R32, R33, 0x4, R28 ;  /* 0x0000000421207825 */ /* 0x000fc400078e001c */
[----:B------:R-:W3:Y:S02]  /*0800*/  LDG.E R13, desc[UR6][R18.64] ;  /* 0x00000006120d7981 */ /* 0x000ee4000c1e1900 */
[----:B-----5:R-:W-:-:S04]  /*0810*/  IMAD.WIDE.U32 R16, R34, 0x4, R28 ;  /* 0x0000000422107825 */ /* 0x020fc800078e001c */
[--C-:B------:R-:W-:Y:S02]  /*0820*/  IMAD.WIDE.U32 R34, R35, 0x4, R28.reuse ;  /* 0x0000000423227825 */ /* 0x100fe400078e001c */
[----:B------:R-:W5:Y:S02]  /*0830*/  LDG.E R16, desc[UR6][R16.64] ;  /* 0x0000000610107981 */ /* 0x000f64000c1e1900 */
[--C-:B------:R-:W-:Y:S02]  /*0840*/  IMAD.WIDE.U32 R30, R31, 0x4, R28.reuse ;  /* 0x000000041f1e7825 */ /* 0x100fe400078e001c */
[----:B------:R-:W3:Y:S02]  /*0850*/  LDG.E R15, desc[UR6][R34.64] ;  /* 0x00000006220f7981 */ /* 0x000ee4000c1e1900 */
[----:B------:R-:W-:Y:S02]  /*0860*/  IMAD.WIDE.U32 R28, R37, 0x4, R28 ;  /* 0x00000004251c7825 */ /* 0x000fe400078e001c */
[----:B------:R-:W5:Y:S04]  /*0870*/  LDG.E R18, desc[UR6][R30.64] ;  /* 0x000000061e127981 */ /* 0x000f68000c1e1900 */
[----:B------:R-:W5:Y:S04]  /*0880*/  LDG.E R17, desc[UR6][R32.64] ;  /* 0x0000000620117981 */ /* 0x000f68000c1e1900 */
[----:B------:R-:W5:Y:S01]  /*0890*/  LDG.E R19, desc[UR6][R28.64] ;  /* 0x000000061c137981 */ /* 0x000f62000c1e1900 */
[C---:B------:R-:W-:Y:S01]  /*08a0*/  IMAD R37, R27.reuse, 0x4, R21 ;  /* 0x000000041b257824 */ /* 0x040fe200078e0215 */
[----:B------:R-:W-:-:S04]  /*08b0*/  IADD3 R27, PT, PT, R27, 0x10, RZ ;  /* 0x000000101b1b7810 */ /* 0x000fc80007ffe0ff */
[----:B------:R-:W-:Y:S01]  /*08c0*/  ISETP.GE.AND P1, PT, R27, R36, PT ;  /* 0x000000241b00720c */ /* 0x000fe20003f26270 */
[----:B----4-:R0:W-:Y:S04]  /*08d0*/  STS.128 [R37], R4 ;  /* 0x0000000425007388 */ /* 0x0101e80000000c00 */
[----:B--2---:R0:W-:Y:S04]  /*08e0*/  STS.128 [R37+0x10], R8 ;  /* 0x0000100825007388 */ /* 0x0041e80000000c00 */
[----:B---3--:R0:W-:Y:S04]  /*08f0*/  STS.128 [R37+0x20], R12 ;  /* 0x0000200c25007388 */ /* 0x0081e80000000c00 */
[----:B-----5:R0:W-:Y:S01]  /*0900*/  STS.128 [R37+0x30], R16 ;  /* 0x0000301025007388 */ /* 0x0201e20000000c00 */
[----:B------:R-:W-:Y:S05]  /*0910*/  @!P1 BRA `(.L_x_7) ;  /* 0xfffffffc00109947 */ /* 0x000fea000383ffff */
[----:B------:R-:W-:-:S07]  /*0920*/  MOV R32, R20 ;  /* 0x0000001400207202 */ /* 0x000fce0000000f00 */
.L_x_6:
[----:B0-----:R-:W-:-:S05]  /*0930*/  IMAD.IADD R4, R20, 0x1, -R27 ;  /* 0x0000000114047824 */ /* 0x001fca00078e0a1b */
[----:B------:R-:W-:-:S13]  /*0940*/  ISETP.GT.AND P1, PT, R4, 0x4, PT ;  /* 0x000000040400780c */ /* 0x000fda0003f24270 */
[----:B------:R-:W-:Y:S05]  /*0950*/  @!P1 BRA `(.L_x_8) ;  /* 0x0000000000809947 */ /* 0x000fea0003800000 */
[----:B------:R-:W0:Y:S01]  /*0960*/  LDC.64 R12, c[0x0][0x380] ;  /* 0x0000e000ff0c7b82 */ /* 0x000e220000000a00 */
[----:B------:R-:W-:Y:S01]  /*0970*/  IADD3 R4, PT, PT, R27, 0x4, RZ ;  /* 0x000000041b047810 */ /* 0x000fe20007ffe0ff */
[----:B------:R-:W-:-:S04]  /*0980*/  IMAD R35, R0, R25, R27 ;  /* 0x0000001900237224 */ /* 0x000fc800078e021b */
[----:B------:R-:W-:Y:S01]  /*0990*/  IMAD R29, R0, R25, R4 ;  /* 0x00000019001d7224 */ /* 0x000fe200078e0204 */
[C---:B------:R-:W-:Y:S01]  /*09a0*/  IADD3 R33, PT, PT, R35.reuse, 0x1, RZ ;  /* 0x0000000123217810 */ /* 0x040fe20007ffe0ff */
[C---:B------:R-:W-:Y:S01]  /*09b0*/  VIADD R31, R35.reuse, 0x2 ;  /* 0x00000002231f7836 */ /* 0x040fe20000000000 */
[----:B------:R-:W-:Y:S01]  /*09c0*/  IADD3 R19, PT, PT, R35, 0x3, RZ ;  /* 0x0000000323137810 */ /* 0x000fe20007ffe0ff */
[C---:B------:R-:W-:Y:S01]  /*09d0*/  VIADD R17, R29.reuse, 0x2 ;  /* 0x000000021d117836 */ /* 0x040fe20000000000 */
[C---:B------:R-:W-:Y:S02]  /*09e0*/  IADD3 R15, PT, PT, R29.reuse, 0x1, RZ ;  /* 0x000000011d0f7810 */ /* 0x040fe40007ffe0ff */
[----:B------:R-:W-:Y:S01]  /*09f0*/  IADD3 R5, PT, PT, R29, 0x3, RZ ;  /* 0x000000031d057810 */ /* 0x000fe20007ffe0ff */
[----:B0-----:R-:W-:-:S04]  /*0a00*/  IMAD.WIDE.U32 R34, R35, 0x4, R12 ;  /* 0x0000000423227825 */ /* 0x001fc800078e000c */
[--C-:B------:R-:W-:Y:S01]  /*0a10*/  IMAD.WIDE.U32 R32, R33, 0x4, R12.reuse ;  /* 0x0000000421207825 */ /* 0x100fe200078e000c */
[----:B------:R-:W2:Y:S03]  /*0a20*/  LDG.E R4, desc[UR6][R34.64] ;  /* 0x0000000622047981 */ /* 0x000ea6000c1e1900 */
[----:B------:R-:W-:-:S04]  /*0a30*/  IMAD.WIDE.U32 R30, R31, 0x4, R12 ;  /* 0x000000041f1e7825 */ /* 0x000fc800078e000c */
[--C-:B------:R-:W-:Y:S01]  /*0a40*/  IMAD.WIDE.U32 R18, R19, 0x4, R12.reuse ;  /* 0x0000000413127825 */ /* 0x100fe200078e000c */
[----:B------:R-:W2:Y:S03]  /*0a50*/  LDG.E R6, desc[UR6][R30.64] ;  /* 0x000000061e067981 */ /* 0x000ea6000c1e1900 */
[--C-:B------:R-:W-:Y:S01]  /*0a60*/  IMAD.WIDE.U32 R28, R29, 0x4, R12.reuse ;  /* 0x000000041d1c7825 */ /* 0x100fe200078e000c */
[----:B------:R-:W2:Y:S03]  /*0a70*/  LDG.E R7, desc[UR6][R18.64] ;  /* 0x0000000612077981 */ /* 0x000ea6000c1e1900 */
[--C-:B------:R-:W-:Y:S01]  /*0a80*/  IMAD.WIDE.U32 R14, R15, 0x4, R12.reuse ;  /* 0x000000040f0e7825 */ /* 0x100fe200078e000c */
[----:B------:R-:W3:Y:S03]  /*0a90*/  LDG.E R8, desc[UR6][R28.64] ;  /* 0x000000061c087981 */ /* 0x000ee6000c1e1900 */
[--C-:B------:R-:W-:Y:S01]  /*0aa0*/  IMAD.WIDE.U32 R16, R17, 0x4, R12.reuse ;  /* 0x0000000411107825 */ /* 0x100fe200078e000c */
[----:B------:R-:W3:Y:S03]  /*0ab0*/  LDG.E R9, desc[UR6][R14.64] ;  /* 0x000000060e097981 */ /* 0x000ee6000c1e1900 */
[----:B------:R-:W-:Y:S01]  /*0ac0*/  IMAD.WIDE.U32 R12, R5, 0x4, R12 ;  /* 0x00000004050c7825 */ /* 0x000fe200078e000c */
[----:B------:R-:W3:Y:S04]  /*0ad0*/  LDG.E R10, desc[UR6][R16.64] ;  /* 0x00000006100a7981 */ /* 0x000ee8000c1e1900 */
[----:B------:R0:W2:Y:S04]  /*0ae0*/  LDG.E R5, desc[UR6][R32.64] ;  /* 0x0000000620057981 */ /* 0x0000a8000c1e1900 */
[----:B------:R-:W3:Y:S01]  /*0af0*/  LDG.E R11, desc[UR6][R12.64] ;  /* 0x000000060c0b7981 */ /* 0x000ee2000c1e1900 */
[----:B------:R-:W-:-:S02]  /*0b00*/  LEA R36, R27, R21, 0x2 ;  /* 0x000000151b247211 */ /* 0x000fc400078e10ff */
[----:B------:R-:W-:Y:S02]  /*0b10*/  PLOP3.LUT P0, PT, PT, PT, PT, 0x8, 0x80 ;  /* 0x000000000080781c */ /* 0x000fe40003f0e170 */
[----:B------:R-:W-:Y:S01]  /*0b20*/  IADD3 R27, PT, PT, R27, 0x8, RZ ;  /* 0x000000081b1b7810 */ /* 0x000fe20007ffe0ff */
[----:B0-----:R-:W-:Y:S01]  /*0b30*/  IMAD.MOV.U32 R32, RZ, RZ, R20 ;  /* 0x000000ffff207224 */ /* 0x001fe200078e0014 */
[----:B--2---:R0:W-:Y:S04]  /*0b40*/  STS.128 [R36], R4 ;  /* 0x0000000424007388 */ /* 0x0041e80000000c00 */
[----:B---3--:R0:W-:Y:S05]  /*0b50*/  STS.128 [R36+0x10], R8 ;  /* 0x0000100824007388 */ /* 0x0081ea0000000c00 */
.L_x_8:
[----:B------:R-:W-:-:S13]  /*0b60*/  ISETP.NE.OR P0, PT, R27, R20, P0 ;  /* 0x000000141b00720c */ /* 0x000fda0000705670 */
[----:B------:R-:W-:Y:S05]  /*0b70*/  @!P0 BRA `(.L_x_4) ;  /* 0x00000000004c8947 */ /* 0x000fea0003800000 */
.L_x_5:
[----:B0-2---:R-:W0:Y:S01]  /*0b80*/  LDC.64 R4, c[0x0][0x380] ;  /* 0x0000e000ff047b82 */ /* 0x005e220000000a00 */
[----:B------:R-:W-:-:S04]  /*0b90*/  IMAD R9, R0, R25, R27 ;  /* 0x0000001900097224 */ /* 0x000fc800078e021b */
[C---:B------:R-:W-:Y:S01]  /*0ba0*/  VIADD R13, R9.reuse, 0x2 ;  /* 0x00000002090d7836 */ /* 0x040fe20000000000 */
[C---:B------:R-:W-:Y:S02]  /*0bb0*/  IADD3 R11, PT, PT, R9.reuse, 0x1, RZ ;  /* 0x00000001090b7810 */ /* 0x040fe40007ffe0ff */
[C---:B------:R-:W-:Y:S01]  /*0bc0*/  IADD3 R15, PT, PT, R9.reuse, 0x3, RZ ;  /* 0x00000003090f7810 */ /* 0x040fe20007ffe0ff */
[----:B0-----:R-:W-:-:S04]  /*0bd0*/  IMAD.WIDE.U32 R8, R9, 0x4, R4 ;  /* 0x0000000409087825 */ /* 0x001fc800078e0004 */
[----:B------:R-:W-:-:S04]  /*0be0*/  IMAD.WIDE.U32 R10, R11, 0x4, R4 ;  /* 0x000000040b0a7825 */ /* 0x000fc800078e0004 */
[----:B------:R-:W-:-:S04]  /*0bf0*/  IMAD.WIDE.U32 R12, R13, 0x4, R4 ;  /* 0x000000040d0c7825 */ /* 0x000fc800078e0004 */
[----:B------:R-:W-:Y:S01]  /*0c00*/  IMAD.WIDE.U32 R14, R15, 0x4, R4 ;  /* 0x000000040f0e7825 */ /* 0x000fe200078e0004 */
[----:B------:R-:W2:Y:S04]  /*0c10*/  LDG.E R6, desc[UR6][R12.64] ;  /* 0x000000060c067981 */ /* 0x000ea8000c1e1900 */
[----:B------:R-:W2:Y:S04]  /*0c20*/  LDG.E R4, desc[UR6][R8.64] ;  /* 0x0000000608047981 */ /* 0x000ea8000c1e1900 */
[----:B------:R-:W2:Y:S04]  /*0c30*/  LDG.E R5, desc[UR6][R10.64] ;  /* 0x000000060a057981 */ /* 0x000ea8000c1e1900 */
[----:B------:R-:W2:Y:S01]  /*0c40*/  LDG.E R7, desc[UR6][R14.64] ;  /* 0x000000060e077981 */ /* 0x000ea2000c1e1900 */
[C---:B------:R-:W-:Y:S01]  /*0c50*/  LEA R16, R27.reuse, R21, 0x2 ;  /* 0x000000151b107211 */ /* 0x040fe200078e10ff */
[----:B------:R-:W-:-:S05]  /*0c60*/  VIADD R27, R27, 0x4 ;  /* 0x000000041b1b7836 */ /* 0x000fca0000000000 */
[----:B------:R-:W-:Y:S01]  /*0c70*/  ISETP.NE.AND P0, PT, R27, R20, PT ;  /* 0x000000141b00720c */ /* 0x000fe20003f05270 */
[----:B--2---:R2:W-:-:S12]  /*0c80*/  STS.128 [R16], R4 ;  /* 0x0000000410007388 */ /* 0x0045d80000000c00 */
[----:B------:R-:W-:Y:S05]  /*0c90*/  @P0 BRA `(.L_x_5) ;  /* 0xfffffffc00b80947 */ /* 0x000fea000383ffff */
[----:B------:R-:W-:-:S07]  /*0ca0*/  MOV R32, R20 ;  /* 0x0000001400207202 */ /* 0x000fce0000000f00 */
.L_x_4:
[----:B------:R-:W-:-:S13]  /*0cb0*/  ISETP.NE.AND P0, PT, R22, RZ, PT ;  /* 0x000000ff1600720c */ /* 0x000fda0003f05270 */
[----:B------:R-:W-:Y:S05]  /*0cc0*/  @!P0 BRA `(.L_x_3) ;  /* 0x0000000000448947 */ /* 0x000fea0003800000 */
[----:B0-2---:R-:W0:Y:S01]  /*0cd0*/  LDC.64 R4, c[0x0][0x380] ;  /* 0x0000e000ff047b82 */ /* 0x005e220000000a00 */
[----:B------:R-:W-:-:S04]  /*0ce0*/  IMAD R9, R0, R25, R32 ;  /* 0x0000001900097224 */ /* 0x000fc800078e0220 */
[----:B0-----:R-:W-:-:S06]  /*0cf0*/  IMAD.WIDE.U32 R6, R9, 0x4, R4 ;  /* 0x0000000409067825 */ /* 0x001fcc00078e0004 */
[----:B------:R-:W2:Y:S01]  /*0d00*/  LDG.E R6, desc[UR6][R6.64] ;  /* 0x0000000606067981 */ /* 0x000ea2000c1e1900 */
[----:B------:R-:W-:Y:S02]  /*0d10*/  LEA R21, R32, R21, 0x2 ;  /* 0x0000001520157211 */ /* 0x000fe400078e10ff */
[----:B------:R-:W-:-:S03]  /*0d20*/  ISETP.NE.AND P0, PT, R22, 0x1, PT ;  /* 0x000000011600780c */ /* 0x000fc60003f05270 */
[----:B--2---:R3:W-:Y:S10]  /*0d30*/  STS [R21], R6 ;  /* 0x0000000615007388 */ /* 0x0047f40000000800 */
[----:B------:R-:W-:Y:S05]  /*0d40*/  @!P0 BRA `(.L_x_3) ;  /* 0x0000000000248947 */ /* 0x000fea0003800000 */
[----:B------:R-:W-:Y:S01]  /*0d50*/  ISETP.NE.AND P0, PT, R22, 0x2, PT ;  /* 0x000000021600780c */ /* 0x000fe20003f05270 */
[----:B------:R-:W-:-:S04]  /*0d60*/  VIADD R7, R9, 0x1 ;  /* 0x0000000109077836 */ /* 0x000fc80000000000 */
[----:B---3--:R-:W-:-:S06]  /*0d70*/  IMAD.WIDE.U32 R6, R7, 0x4, R4 ;  /* 0x0000000407067825 */ /* 0x008fcc00078e0004 */
[----:B------:R-:W2:Y:S02]  /*0d80*/  LDG.E R6, desc[UR6][R6.64] ;  /* 0x0000000606067981 */ /* 0x000ea4000c1e1900 */
[----:B------:R-:W-:-:S05]  /*0d90*/  @P0 IADD3 R9, PT, PT, R9, 0x2, RZ ;  /* 0x0000000209090810 */ /* 0x000fca0007ffe0ff */
[----:B------:R-:W-:-:S06]  /*0da0*/  @P0 IMAD.WIDE.U32 R4, R9, 0x4, R4 ;  /* 0x0000000409040825 */ /* 0x000fcc00078e0004 */
[----:B------:R-:W3:Y:S04]  /*0db0*/  @P0 LDG.E R4, desc[UR6][R4.64] ;  /* 0x0000000604040981 */ /* 0x000ee8000c1e1900 */
[----:B--2---:R4:W-:Y:S04]  /*0dc0*/  STS [R21+0x4], R6 ;  /* 0x0000040615007388 */ /* 0x0049e80000000800 */
[----:B---3--:R4:W-:Y:S02]  /*0dd0*/  @P0 STS [R21+0x8], R4 ;  /* 0x0000080415000388 */ /* 0x0089e40000000800 */
.L_x_3:
[----:B------:R-:W-:Y:S05]  /*0de0*/  BSYNC.RECONVERGENT B1 ;  /* 0x0000000000017941 */ /* 0x000fea0003800200 */
.L_x_2:
[----:B-1----:R-:W-:-:S04]  /*0df0*/  IADD3 R0, PT, PT, R3, R0, RZ ;  /* 0x0000000003007210 */ /* 0x002fc80007ffe0ff */
[----:B------:R-:W-:-:S13]  /*0e00*/  ISETP.GE.AND P0, PT, R0, R23, PT ;  /* 0x000000170000720c */ /* 0x000fda0003f06270 */
[----:B------:R-:W-:Y:S05]  /*0e10*/  @!P0 BRA `(.L_x_9) ;  /* 0xfffffff400408947 */ /* 0x000fea000383ffff */
.L_x_1:
[----:B------:R-:W-:Y:S05]  /*0e20*/  BSYNC B0 ;  /* 0x0000000000007941 */ /* 0x000fea0003800000 */
.L_x_0:
[----:B------:R-:W-:Y:S01]  /*0e30*/  UMOV UR4, 0xffffffff ;  /* 0xffffffff00047882 */ /* 0x000fe20000000000 */
[----:B------:R-:W-:Y:S02]  /*0e40*/  ISETP.GE.AND P0, PT, R24, R23, PT ;  /* 0x000000171800720c */ /* 0x000fe40003f06270 */
[----:B------:R-:W-:Y:S11]  /*0e50*/  BRA.DIV UR4, `(.L_x_10) ;  /* 0x0000002204307947 */ /* 0x000ff6000b800000 */
[----:B------:R-:W-:Y:S08]  /*0e60*/  BAR.SYNC.DEFER_BLOCKING 0x0 ;  /* 0x0000000000007b1d */ /* 0x000ff00000010000 */
[----:B------:R-:W-:Y:S06]  /*0e70*/  BAR.SYNC.DEFER_BLOCKING 0x0 ;  /* 0x0000000000007b1d */ /* 0x000fec0000010000 */
.L_x_29:
[----:B------:R-:W-:Y:S05]  /*0e80*/  @P0 EXIT ;  /* 0x000000000000094d */ /* 0x000fea0003800000 */
[----:B------:R-:W1:Y:S02]  /*0e90*/  LDC R3, c[0x0][0x394] ;  /* 0x0000e500ff037b82 */ /* 0x000e640000000800 */
[----:B-1----:R-:W-:-:S13]  /*0ea0*/  ISETP.NE.AND P0, PT, R3, RZ, PT ;  /* 0x000000ff0300720c */ /* 0x002fda0003f05270 */
[----:B------:R-:W-:Y:S05]  /*0eb0*/  @!P0 EXIT ;  /* 0x000000000000894d */ /* 0x000fea0003800000 */
[----:B------:R-:W-:-:S05]  /*0ec0*/  IMAD.MOV.U32 R0, RZ, RZ, -0x1 ;  /* 0xffffffffff007424 */ /* 0x000fca00078e00ff */
[----:B------:R-:W-:-:S04]  /*0ed0*/  VIADDMNMX.U32 R0, R3, R0, 0xff, PT ;  /* 0x000000ff03007446 */ /* 0x000fc80003800000 */
[----:B------:R-:W-:Y:S02]  /*0ee0*/  IADD3 R20, PT, PT, R0, 0x1, RZ ;  /* 0x0000000100147810 */ /* 0x000fe40007ffe0ff */
[----:B------:R-:W-:Y:S02]  /*0ef0*/  LOP3.LUT R0, R3, 0xfffffffc, RZ, 0xc0, !PT ;  /* 0xfffffffc03007812 */ /* 0x000fe400078ec0ff */
[C---:B------:R-:W-:Y:S02]  /*0f00*/  LOP3.LUT R22, R20.reuse, 0x7, RZ, 0xc0, !PT ;  /* 0x0000000714167812 */ /* 0x040fe400078ec0ff */
[C---:B---34-:R-:W-:Y:S02]  /*0f10*/  LOP3.LUT R21, R20.reuse, 0x1f0, RZ, 0xc0, !PT ;  /* 0x000001f014157812 */ /* 0x058fe400078ec0ff */
[----:B------:R-:W-:-:S07]  /*0f20*/  LOP3.LUT R20, R20, 0x3, RZ, 0xc0, !PT ;  /* 0x0000000314147812 */ /* 0x000fce00078ec0ff */
.L_x_25:
[----:B-1----:R-:W1:Y:S02]  /*0f30*/  LDC.64 R2, c[0x0][0x3a8] ;  /* 0x0000ea00ff027b82 */ /* 0x002e640000000a00 */
[----:B-1----:R-:W-:-:S06]  /*0f40*/  IMAD.WIDE R12, R24, 0x30, R2 ;  /* 0x00000030180c7825 */ /* 0x002fcc00078e0202 */
[----:B------:R-:W1:Y:S01]  /*0f50*/  LDC R3, c[0x0][0x394] ;  /* 0x0000e500ff037b82 */ /* 0x000e620000000800 */
[----:B------:R3:W5:Y:S04]  /*0f60*/  LDG.E R2, desc[UR6][R12.64+0x20] ;  /* 0x000020060c027981 */ /* 0x000768000c1e1900 */
[----:B------:R3:W5:Y:S04]  /*0f70*/  LDG.E.64 R26, desc[UR6][R12.64+0x28] ;  /* 0x000028060c1a7981 */ /* 0x000768000c1e1b00 */
[----:B0-----:R3:W5:Y:S04]  /*0f80*/  LDG.E.64 R10, desc[UR6][R12.64] ;  /* 0x000000060c0a7981 */ /* 0x001768000c1e1b00 */
[----:B------:R3:W5:Y:S04]  /*0f90*/  LDG.E.64 R8, desc[UR6][R12.64+0x8] ;  /* 0x000008060c087981 */ /* 0x000768000c1e1b00 */
[----:B--2---:R3:W5:Y:S04]  /*0fa0*/  LDG.E.64 R6, desc[UR6][R12.64+0x10] ;  /* 0x000010060c067981 */ /* 0x004768000c1e1b00 */
[----:B------:R3:W5:Y:S01]  /*0fb0*/  LDG.E.64 R4, desc[UR6][R12.64+0x18] ;  /* 0x000018060c047981 */ /* 0x000762000c1e1b00 */
[----:B-1----:R-:W-:Y:S01]  /*0fc0*/  ISETP.GE.U32.AND P0, PT, R3, 0x10, PT ;  /* 0x000000100300780c */ /* 0x002fe20003f06070 */
[----:B------:R-:W-:-:S02]  /*0fd0*/  HFMA2 R25, -RZ, RZ, 0, 0 ;  /* 0x00000000ff197431 */ /* 0x000fc400000001ff */
[----:B------:R-:W-:-:S10]  /*0fe0*/  IMAD.MOV.U32 R28, RZ, RZ, RZ ;  /* 0x000000ffff1c7224 */ /* 0x000fd400078e00ff */
[----:B---3--:R-:W-:Y:S05]  /*0ff0*/  @!P0 BRA `(.L_x_11) ;  /* 0x0000000400888947 */ /* 0x008fea0003800000 */
[----:B------:R-:W0:Y:S01]  /*1000*/  S2R R13, SR_CgaCtaId ;  /* 0x00000000000d7919 */ /* 0x000e220000008800 */
[----:B------:R-:W-:Y:S01]  /*1010*/  MOV R28, 0x400 ;  /* 0x00000400001c7802 */ /* 0x000fe20000000f00 */
[----:B------:R-:W-:Y:S01]  /*1020*/  BSSY.RECONVERGENT B0, `(.L_x_12) ;  /* 0x000005e000007945 */ /* 0x000fe20003800200 */
[----:B------:R-:W-:Y:S02]  /*1030*/  MOV R25, RZ ;  /* 0x000000ff00197202 */ /* 0x000fe40000000f00 */
[----:B------:R-:W-:Y:S02]  /*1040*/  MOV R29, RZ ;  /* 0x000000ff001d7202 */ /* 0x000fe40000000f00 */
[----:B0-----:R-:W-:-:S07]  /*1050*/  LEA R28, R13, R28, 0x18 ;  /* 0x0000001c0d1c7211 */ /* 0x001fce00078ec0ff */
.L_x_13:
[----:B------:R-:W0:Y:S01]  /*1060*/  LDC.64 R30, c[0x0][0x380] ;  /* 0x0000e000ff1e7b82 */ /* 0x000e220000000a00 */
[----:B------:R-:W-:-:S04]  /*1070*/  IMAD R33, R24, R3, R29 ;  /* 0x0000000318217224 */ /* 0x000fc800078e021d */
[----:B0-----:R-:W-:-:S06]  /*1080*/  IMAD.WIDE.U32 R36, R33, 0x4, R30 ;  /* 0x0000000421247825 */ /* 0x001fcc00078e001e */
[----:B------:R0:W2:Y:S01]  /*1090*/  LDG.E R37, desc[UR6][R36.64] ;  /* 0x0000000624257981 */ /* 0x0000a2000c1e1900 */
[C---:B------:R-:W-:Y:S01]  /*10a0*/  VIADD R15, R33.reuse, 0x1 ;  /* 0x00000001210f7836 */ /* 0x040fe20000000000 */
[----:B------:R-:W-:-:S03]  /*10b0*/  IADD3 R13, PT, PT, R33, 0x2, RZ ;  /* 0x00000002210d7810 */ /* 0x000fc60007ffe0ff */
[----:B------:R-:W-:Y:S01]  /*10c0*/  IMAD.WIDE.U32 R14, R15, 0x4, R30 ;  /* 0x000000040f0e7825 */ /* 0x000fe200078e001e */
[----:B------:R-:W-:-:S03]  /*10d0*/  LEA R16, R29, R28, 0x2 ;  /* 0x0000001c1d107211 */ /* 0x000fc600078e10ff */
[----:B------:R-:W-:Y:S02]  /*10e0*/  IMAD.WIDE.U32 R12, R13, 0x4, R30 ;  /* 0x000000040d0c7825 */ /* 0x000fe400078e001e */
[----:B------:R-:W3:Y:S04]  /*10f0*/  LDG.E R14, desc[UR6][R14.64] ;  /* 0x000000060e0e7981 */ /* 0x000ee8000c1e1900 */
[----:B------:R-:W2:Y:S04]  /*1100*/  LDS.128 R16, [R16] ;  /* 0x0000000010107984 */ /* 0x000ea80000000c00 */
[----:B------:R1:W4:Y:S01]  /*1110*/  LDG.E R15, desc[UR6][R12.64] ;  /* 0x000000060c0f7981 */ /* 0x000322000c1e1900 */
[C---:B------:R-:W-:Y:S01]  /*1120*/  VIADD R35, R33.reuse, 0x3 ;  /* 0x0000000321237836 */ /* 0x040fe20000000000 */
[----:B------:R-:W-:-:S03]  /*1130*/  IADD3 R32, PT, PT, R33, 0x4, RZ ;  /* 0x0000000421207810 */ /* 0x000fc60007ffe0ff */
[----:B------:R-:W-:Y:S01]  /*1140*/  IMAD.WIDE.U32 R34, R35, 0x4, R30 ;  /* 0x0000000423227825 */ /* 0x000fe200078e001e */
[----:B0-----:R-:W-:-:S03]  /*1150*/  IADD3 R36, PT, PT, R33, 0x5, RZ ;  /* 0x0000000521247810 */ /* 0x001fc60007ffe0ff */
[----:B-1----:R-:W-:Y:S02]  /*1160*/  IMAD.WIDE.U32 R12, R32, 0x4, R30 ;  /* 0x00000004200c7825 */ /* 0x002fe400078e001e */
[----:B------:R-:W4:Y:S04]  /*1170*/  LDG.E R34, desc[UR6][R34.64] ;  /* 0x0000000622227981 */ /* 0x000f28000c1e1900 */
[----:B------:R0:W4:Y:S01]  /*1180*/  LDG.E R35, desc[UR6][R12.64] ;  /* 0x000000060c237981 */ /* 0x000122000c1e1900 */
[----:B--2---:R-:W-:Y:S01]  /*1190*/  FADD R16, R16, -R37 ;  /* 0x8000002510107221 */ /* 0x004fe20000000000 */
[----:B------:R-:W-:-:S05]  /*11a0*/  IMAD.WIDE.U32 R36, R36, 0x4, R30 ;  /* 0x0000000424247825 */ /* 0x000fca00078e001e */
[----:B------:R1:W2:Y:S01]  /*11b0*/  LDG.E R32, desc[UR6][R36.64] ;  /* 0x0000000624207981 */ /* 0x0002a2000c1e1900 */
[----:B------:R-:W-:Y:S01]  /*11c0*/  FFMA R16, R16, R16, R25 ;  /* 0x0000001010107223 */ /* 0x000fe20000000019 */
[----:B------:R-:W-:Y:S02]  /*11d0*/  IMAD R25, R29, 0x4, R28 ;  /* 0x000000041d197824 */ /* 0x000fe400078e021c */
[----:B---3--:R-:W-:-:S04]  /*11e0*/  FADD R17, -R14, R17 ;  /* 0x000000110e117221 */ /* 0x008fc80000000100 */
[----:B------:R-:W-:Y:S01]  /*11f0*/  FFMA R16, R17, R17, R16 ;  /* 0x0000001111107223 */ /* 0x000fe20000000010 */
[----:B------:R-:W-:Y:S01]  /*1200*/  IADD3 R17, PT, PT, R33, 0x6, RZ ;  /* 0x0000000621117810 */ /* 0x000fe20007ffe0ff */
[----:B----4-:R-:W-:-:S04]  /*1210*/  FADD R15, -R15, R18 ;  /* 0x000000120f0f7221 */ /* 0x010fc80000000100 */
[----:B------:R-:W-:Y:S01]  /*1220*/  FFMA R18, R15, R15, R16 ;  /* 0x0000000f0f127223 */ /* 0x000fe20000000010 */
[----:B------:R-:W-:Y:S01]  /*1230*/  IMAD.WIDE.U32 R16, R17, 0x4, R30 ;  /* 0x0000000411107825 */ /* 0x000fe200078e001e */
[----:B0-----:R-:W0:Y:S05]  /*1240*/  LDS.128 R12, [R25+0x10] ;  /* 0x00001000190c7984 */ /* 0x001e2a0000000c00 */
[----:B------:R3:W4:Y:S01]  /*1250*/  LDG.E R17, desc[UR6][R16.64] ;  /* 0x0000000610117981 */ /* 0x000722000c1e1900 */
[----:B-1----:R-:W-:Y:S01]  /*1260*/  IADD3 R37, PT, PT, R33, 0x7, RZ ;  /* 0x0000000721257810 */ /* 0x002fe20007ffe0ff */
[----:B------:R-:W-:-:S04]  /*1270*/  FADD R19, -R34, R19 ;  /* 0x0000001322137221 */ /* 0x000fc80000000100 */
[----:B------:R-:W-:-:S04]  /*1280*/  IMAD.WIDE.U32 R36, R37, 0x4, R30 ;  /* 0x0000000425247825 */ /* 0x000fc800078e001e */
[----:B---3--:R-:W-:Y:S01]  /*1290*/  FFMA R16, R19, R19, R18 ;  /* 0x0000001313107223 */ /* 0x008fe20000000012 */
[----:B0-----:R-:W-:Y:S01]  /*12a0*/  FADD R19, R12, -R35 ;  /* 0x800000230c137221 */ /* 0x001fe20000000000 */
[----:B------:R-:W-:-:S04]  /*12b0*/  VIADD R35, R33, 0x8 ;  /* 0x0000000821237836 */ /* 0x000fc80000000000 */
[----:B------:R-:W-:-:S06]  /*12c0*/  IMAD.WIDE.U32 R34, R35, 0x4, R30 ;  /* 0x0000000423227825 */ /* 0x000fcc00078e001e */
[----:B------:R-:W3:Y:S01]  /*12d0*/  LDG.E R35, desc[UR6][R34.64] ;  /* 0x0000000622237981 */ /* 0x000ee2000c1e1900 */
[----:B--2---:R-:W-:Y:S01]  /*12e0*/  FADD R18, -R32, R13 ;  /* 0x0000000d20127221 */ /* 0x004fe20000000100 */
[----:B------:R-:W-:Y:S02]  /*12f0*/  IADD3 R13, PT, PT, R33, 0x9, RZ ;  /* 0x00000009210d7810 */ /* 0x000fe40007ffe0ff */
[----:B------:R-:W2:Y:S03]  /*1300*/  LDG.E R32, desc[UR6][R36.64] ;  /* 0x0000000624207981 */ /* 0x000ea6000c1e1900 */
[----:B------:R-:W-:-:S06]  /*1310*/  IMAD.WIDE.U32 R12, R13, 0x4, R30 ;  /* 0x000000040d0c7825 */ /* 0x000fcc00078e001e */
[----:B------:R0:W3:Y:S01]  /*1320*/  LDG.E R12, desc[UR6][R12.64] ;  /* 0x000000060c0c7981 */ /* 0x0000e2000c1e1900 */
[----:B------:R-:W-:-:S04]  /*1330*/  FFMA R19, R19, R19, R16 ;  /* 0x0000001313137223 */ /* 0x000fc80000000010 */
[----:B0-----:R-:W-:Y:S01]  /*1340*/  FFMA R13, R18, R18, R19 ;  /* 0x00000012120d7223 */ /* 0x001fe20000000013 */
[----:B----4-:R-:W-:Y:S02]  /*1350*/  FADD R14, -R17, R14 ;  /* 0x0000000e110e7221 */ /* 0x010fe40000000100 */
[----:B------:R-:W3:Y:S02]  /*1360*/  LDS.128 R16, [R25+0x20] ;  /* 0x0000200019107984 */ /* 0x000ee40000000c00 */
[----:B------:R-:W-:Y:S01]  /*1370*/  FFMA R14, R14, R14, R13 ;  /* 0x0000000e0e0e7223 */ /* 0x000fe2000000000d */
[----:B------:R-:W-:Y:S01]  /*1380*/  IADD3 R36, PT, PT, R33, 0xe, RZ ;  /* 0x0000000e21247810 */ /* 0x000fe20007ffe0ff */
[----:B--2---:R-:W-:-:S04]  /*1390*/  FADD R15, -R32, R15 ;  /* 0x0000000f200f7221 */ /* 0x004fc80000000100 */
[----:B------:R-:W-:Y:S01]  /*13a0*/  FFMA R37, R15, R15, R14 ;  /* 0x0000000f0f257223 */ /* 0x000fe2000000000e */
[C---:B------:R-:W-:Y:S01]  /*13b0*/  IADD3 R15, PT, PT, R33.reuse, 0xa, RZ ;  /* 0x0000000a210f7810 */ /* 0x040fe20007ffe0ff */
[----:B---3--:R-:W-:Y:S01]  /*13c0*/  FADD R14, R16, -R35 ;  /* 0x80000023100e7221 */ /* 0x008fe20000000000 */
[----:B------:R-:W-:Y:S01]  /*13d0*/  IADD3 R35, PT, PT, R33, 0xb, RZ ;  /* 0x0000000b21237810 */ /* 0x000fe20007ffe0ff */
[----:B------:R-:W-:Y:S02]  /*13e0*/  FADD R16, -R12, R17 ;  /* 0x000000110c107221 */ /* 0x000fe40000000100 */
[----:B------:R-:W-:-:S04]  /*13f0*/  IMAD.WIDE.U32 R12, R15, 0x4, R30 ;  /* 0x000000040f0c7825 */ /* 0x000fc800078e001e */
[----:B------:R-:W-:Y:S01]  /*1400*/  FFMA R37, R14, R14, R37 ;  /* 0x0000000e0e257223 */ /* 0x000fe20000000025 */
[--C-:B------:R-:W-:Y:S01]  /*1410*/  IMAD.WIDE.U32 R34, R35, 0x4, R30.reuse ;  /* 0x0000000423227825 */ /* 0x100fe200078e001e */
[----:B------:R0:W2:Y:S03]  /*1420*/  LDG.E R17, desc[UR6][R12.64] ;  /* 0x000000060c117981 */ /* 0x0000a6000c1e1900 */
[C---:B------:R-:W-:Y:S01]  /*1430*/  VIADD R15, R33.reuse, 0xc ;  /* 0x0000000c210f7836 */ /* 0x040fe20000000000 */
[----:B------:R-:W-:Y:S01]  /*1440*/  IADD3 R14, PT, PT, R33, 0xd, RZ ;  /* 0x0000000d210e7810 */ /* 0x000fe20007ffe0ff */
[----:B------:R-:W3:Y:S02]  /*1450*/  LDG.E R34, desc[UR6][R34.64] ;  /* 0x0000000622227981 */ /* 0x000ee4000c1e1900 */
[----:B0-----:R-:W-:Y:S01]  /*1460*/  IMAD.WIDE.U32 R12, R15, 0x4, R30 ;  /* 0x000000040f0c7825 */ /* 0x001fe200078e001e */
[----:B------:R-:W-:-:S03]  /*1470*/  IADD3 R33, PT, PT, R33, 0xf, RZ ;  /* 0x0000000f21217810 */ /* 0x000fc60007ffe0ff */
[--C-:B------:R-:W-:Y:S01]  /*1480*/  IMAD.WIDE.U32 R14, R14, 0x4, R30.reuse ;  /* 0x000000040e0e7825 */ /* 0x100fe200078e001e */
[----:B------:R0:W4:Y:S04]  /*1490*/  LDG.E R35, desc[UR6][R12.64] ;  /* 0x000000060c237981 */ /* 0x000128000c1e1900 */
[----:B------:R-:W4:Y:S01]  /*14a0*/  LDG.E R32, desc[UR6][R14.64] ;  /* 0x000000060e207981 */ /* 0x000f22000c1e1900 */
[----:B0-----:R-:W-:-:S04]  /*14b0*/  IMAD.WIDE.U32 R12, R36, 0x4, R30 ;  /* 0x00000004240c7825 */ /* 0x001fc800078e001e */
[----:B------:R-:W-:Y:S02]  /*14c0*/  IMAD.WIDE.U32 R30, R33, 0x4, R30 ;  /* 0x00000004211e7825 */ /* 0x000fe400078e001e */
[----:B------:R0:W4:Y:S04]  /*14d0*/  LDG.E R33, desc[UR6][R12.64] ;  /* 0x000000060c217981 */ /* 0x000128000c1e1900 */
[----:B------:R-:W4:Y:S04]  /*14e0*/  LDG.E R30, desc[UR6][R30.64] ;  /* 0x000000061e1e7981 */ /* 0x000f28000c1e1900 */
[----:B0-----:R-:W4:Y:S01]  /*14f0*/  LDS.128 R12, [R25+0x30] ;  /* 0x00003000190c7984 */ /* 0x001f220000000c00 */
[----:B------:R-:W-:Y:S01]  /*1500*/  FFMA R37, R16, R16, R37 ;  /* 0x0000001010257223 */ /* 0x000fe20000000025 */
[----:B------:R-:W-:-:S05]  /*1510*/  VIADD R29, R29, 0x10 ;  /* 0x000000101d1d7836 */ /* 0x000fca0000000000 */
[----:B------:R-:W-:Y:S01]  /*1520*/  ISETP.NE.AND P0, PT, R29, R21, PT ;  /* 0x000000151d00720c */ /* 0x000fe20003f05270 */
[----:B--2---:R-:W-:-:S04]  /*1530*/  FADD R18, -R17, R18 ;  /* 0x0000001211127221 */ /* 0x004fc80000000100 */
[----:B------:R-:W-:Y:S01]  /*1540*/  FFMA R37, R18, R18, R37 ;  /* 0x0000001212257223 */ /* 0x000fe20000000025 */
[----:B---3--:R-:W-:-:S04]  /*1550*/  FADD R34, -R34, R19 ;  /* 0x0000001322227221 */ /* 0x008fc80000000100 */
[----:B------:R-:W-:Y:S01]  /*1560*/  FFMA R37, R34, R34, R37 ;  /* 0x0000002222257223 */ /* 0x000fe20000000025 */
[----:B----4-:R-:W-:Y:S01]  /*1570*/  FADD R16, R12, -R35 ;  /* 0x800000230c107221 */ /* 0x010fe20000000000 */
[----:B------:R-:W-:-:S03]  /*1580*/  FADD R32, -R32, R13 ;  /* 0x0000000d20207221 */ /* 0x000fc60000000100 */
[----:B------:R-:W-:-:S04]  /*1590*/  FFMA R37, R16, R16, R37 ;  /* 0x0000001010257223 */ /* 0x000fc80000000025 */
[----:B------:R-:W-:Y:S01]  /*15a0*/  FFMA R37, R32, R32, R37 ;  /* 0x0000002020257223 */ /* 0x000fe20000000025 */
[----:B------:R-:W-:Y:S01]  /*15b0*/  FADD R14, -R33, R14 ;  /* 0x0000000e210e7221 */ /* 0x000fe20000000100 */
[----:B------:R-:W-:-:S03]  /*15c0*/  FADD R30, -R30, R15 ;  /* 0x0000000f1e1e7221 */ /* 0x000fc60000000100 */
[----:B------:R-:W-:-:S04]  /*15d0*/  FFMA R37, R14, R14, R37 ;  /* 0x0000000e0e257223 */ /* 0x000fc80000000025 */
[----:B------:R-:W-:Y:S01]  /*15e0*/  FFMA R25, R30, R30, R37 ;  /* 0x0000001e1e197223 */ /* 0x000fe20000000025 */
[----:B------:R-:W-:Y:S06]  /*15f0*/  @P0 BRA `(.L_x_13) ;  /* 0xfffffff800980947 */ /* 0x000fec000383ffff */
[----:B------:R-:W-:Y:S05]  /*1600*/  BSYNC.RECONVERGENT B0 ;  /* 0x0000000000007941 */ /* 0x000fea0003800200 */
.L_x_12:
[----:B------:R-:W-:-:S07]  /*1610*/  MOV R28, R21 ;  /* 0x00000015001c7202 */ /* 0x000fce0000000f00 */
.L_x_11:
[----:B------:R-:W0:Y:S01]  /*1620*/  LDC R12, c[0x0][0x394] ;  /* 0x0000e500ff0c7b82 */ /* 0x000e220000000800 */
[----:B------:R-:W-:-:S04]  /*1630*/  MOV R13, 0xffffffff ;  /* 0xffffffff000d7802 */ /* 0x000fc80000000f00 */
[----:B0-----:R-:W-:-:S04]  /*1640*/  VIADDMNMX.U32 R12, R12, R13, 0xff, PT ;  /* 0x000000ff0c0c7446 */ /* 0x001fc8000380000d */
[----:B------:R-:W-:-:S04]  /*1650*/  IADD3 R12, PT, PT, R12, 0x1, RZ ;  /* 0x000000010c0c7810 */ /* 0x000fc80007ffe0ff */
[----:B------:R-:W-:-:S04]  /*1660*/  LOP3.LUT R12, R12, 0xf, RZ, 0xc0, !PT ;  /* 0x0000000f0c0c7812 */ /* 0x000fc800078ec0ff */
[----:B------:R-:W-:-:S13]  /*1670*/  ISETP.NE.AND P0, PT, R12, RZ, PT ;  /* 0x000000ff0c00720c */ /* 0x000fda0003f05270 */
[----:B------:R-:W-:Y:S05]  /*1680*/  @!P0 BRA `(.L_x_14) ;  /* 0x0000000400b88947 */ /* 0x000fea0003800000 */
[----:B------:R-:W-:Y:S01]  /*1690*/  VIADD R12, R12, 0xffffffff ;  /* 0xffffffff0c0c7836 */ /* 0x000fe20000000000 */
[----:B------:R-:W-:-:S04]  /*16a0*/  ISETP.NE.AND P1, PT, R22, RZ, PT ;  /* 0x000000ff1600720c */ /* 0x000fc80003f25270 */
[----:B------:R-:W-:-:S13]  /*16b0*/  ISETP.GE.U32.AND P0, PT, R12, 0x7, PT ;  /* 0x000000070c00780c */ /* 0x000fda0003f06070 */
[----:B------:R-:W-:Y:S05]  /*16c0*/  @!P0 BRA `(.L_x_15) ;  /* 0x0000000000c08947 */ /* 0x000fea0003800000 */
[----:B------:R-:W0:Y:S01]  /*16d0*/  LDC.64 R16, c[0x0][0x380] ;  /* 0x0000e000ff107b82 */ /* 0x000e220000000a00 */
[----:B------:R-:W-:-:S05]  /*16e0*/  IMAD R19, R24, R3, R28 ;  /* 0x0000000318137224 */ /* 0x000fca00078e021c */
[C---:B------:R-:W-:Y:S01]  /*16f0*/  IADD3 R33, PT, PT, R19.reuse, 0x1, RZ ;  /* 0x0000000113217810 */ /* 0x040fe20007ffe0ff */
[----:B0-----:R-:W-:-:S04]  /*1700*/  IMAD.WIDE.U32 R30, R19, 0x4, R16 ;  /* 0x00000004131e7825 */ /* 0x001fc800078e0010 */
[----:B------:R-:W-:Y:S02]  /*1710*/  IMAD.WIDE.U32 R32, R33, 0x4, R16 ;  /* 0x0000000421207825 */ /* 0x000fe400078e0010 */
[----:B------:R-:W2:Y:S04]  /*1720*/  LDG.E R31, desc[UR6][R30.64] ;  /* 0x000000061e1f7981 */ /* 0x000ea8000c1e1900 */
[----:B------:R0:W3:Y:S01]  /*1730*/  LDG.E R32, desc[UR6][R32.64] ;  /* 0x0000000620207981 */ /* 0x0000e2000c1e1900 */
[----:B------:R-:W1:Y:S01]  /*1740*/  S2UR UR5, SR_CgaCtaId ;  /* 0x00000000000579c3 */ /* 0x000e620000008800 */
[----:B------:R-:W-:Y:S01]  /*1750*/  UMOV UR4, 0x400 ;  /* 0x0000040000047882 */ /* 0x000fe20000000000 */
[C---:B------:R-:W-:Y:S02]  /*1760*/  IADD3 R37, PT, PT, R19.reuse, 0x2, RZ ;  /* 0x0000000213257810 */ /* 0x040fe40007ffe0ff */
[----:B------:R-:W-:-:S03]  /*1770*/  IADD3 R35, PT, PT, R19, 0x3, RZ ;  /* 0x0000000313237810 */ /* 0x000fc60007ffe0ff */
[----:B------:R-:W-:Y:S01]  /*1780*/  IMAD.WIDE.U32 R36, R37, 0x4, R16 ;  /* 0x0000000425247825 */ /* 0x000fe200078e0010 */
[----:B-1----:R-:W-:-:S03]  /*1790*/  ULEA UR4, UR5, UR4, 0x18 ;  /* 0x0000000405047291 */ /* 0x002fc6000f8ec0ff */
[----:B------:R-:W-:Y:S01]  /*17a0*/  IMAD.WIDE.U32 R34, R35, 0x4, R16 ;  /* 0x0000000423227825 */ /* 0x000fe200078e0010 */
[----:B------:R1:W4:Y:S02]  /*17b0*/  LDG.E R29, desc[UR6][R36.64] ;  /* 0x00000006241d7981 */ /* 0x000324000c1e1900 */
[----:B------:R-:W-:Y:S01]  /*17c0*/  LEA R18, R28, UR4, 0x2 ;  /* 0x000000041c127c11 */ /* 0x000fe2000f8e10ff */
[C---:B0-----:R-:W-:Y:S02]  /*17d0*/  VIADD R33, R19.reuse, 0x4 ;  /* 0x0000000413217836 */ /* 0x041fe40000000000 */
[----:B------:R-:W4:Y:S04]  /*17e0*/  LDG.E R34, desc[UR6][R34.64] ;  /* 0x0000000622227981 */ /* 0x000f28000c1e1900 */
[----:B------:R-:W2:Y:S01]  /*17f0*/  LDS.128 R12, [R18] ;  /* 0x00000000120c7984 */ /* 0x000ea20000000c00 */
[C---:B-1----:R-:W-:Y:S01]  /*1800*/  IADD3 R37, PT, PT, R19.reuse, 0x6, RZ ;  /* 0x0000000613257810 */ /* 0x042fe20007ffe0ff */
[----:B--2---:R-:W-:Y:S01]  /*1810*/  FADD R30, R12, -R31 ;  /* 0x8000001f0c1e7221 */ /* 0x004fe20000000000 */
[----:B---3--:R-:W-:Y:S01]  /*1820*/  FADD R31, -R32, R13 ;  /* 0x0000000d201f7221 */ /* 0x008fe20000000100 */
[----:B------:R-:W-:Y:S01]  /*1830*/  IADD3 R13, PT, PT, R19, 0x5, RZ ;  /* 0x00000005130d7810 */ /* 0x000fe20007ffe0ff */
[----:B------:R-:W-:-:S04]  /*1840*/  IMAD.WIDE.U32 R32, R33, 0x4, R16 ;  /* 0x0000000421207825 */ /* 0x000fc800078e0010 */
[--C-:B------:R-:W-:Y:S01]  /*1850*/  IMAD.WIDE.U32 R12, R13, 0x4, R16.reuse ;  /* 0x000000040d0c7825 */ /* 0x100fe200078e0010 */
[----:B------:R-:W-:Y:S01]  /*1860*/  IADD3 R19, PT, PT, R19, 0x7, RZ ;  /* 0x0000000713137810 */ /* 0x000fe20007ffe0ff */
[----:B------:R-:W2:Y:S04]  /*1870*/  LDG.E R33, desc[UR6][R32.64] ;  /* 0x0000000620217981 */ /* 0x000ea8000c1e1900 */
[----:B------:R0:W3:Y:S02]  /*1880*/  LDG.E R32, desc[UR6][R12.64] ;  /* 0x000000060c207981 */ /* 0x0000e4000c1e1900 */
[----:B0-----:R-:W-:-:S04]  /*1890*/  IMAD.WIDE.U32 R12, R37, 0x4, R16 ;  /* 0x00000004250c7825 */ /* 0x001fc800078e0010 */
[----:B------:R-:W-:Y:S02]  /*18a0*/  IMAD.WIDE.U32 R36, R19, 0x4, R16 ;  /* 0x0000000413247825 */ /* 0x000fe400078e0010 */
[----:B------:R-:W3:Y:S04]  /*18b0*/  LDG.E R13, desc[UR6][R12.64] ;  /* 0x000000060c0d7981 */ /* 0x000ee8000c1e1900 */
[----:B------:R-:W3:Y:S04]  /*18c0*/  LDG.E R36, desc[UR6][R36.64] ;  /* 0x0000000624247981 */ /* 0x000ee8000c1e1900 */
[----:B------:R-:W2:Y:S01]  /*18d0*/  LDS.128 R16, [R18+0x10] ;  /* 0x0000100012107984 */ /* 0x000ea20000000c00 */
[----:B------:R-:W-:Y:S01]  /*18e0*/  FFMA R30, R30, R30, R25 ;  /* 0x0000001e1e1e7223 */ /* 0x000fe20000000019 */
[----:B----4-:R-:W-:-:S03]  /*18f0*/  FADD R29, -R29, R14 ;  /* 0x0000000e1d1d7221 */ /* 0x010fc60000000100 */
[----:B------:R-:W-:Y:S01]  /*1900*/  FFMA R30, R31, R31, R30 ;  /* 0x0000001f1f1e7223 */ /* 0x000fe2000000001e */
[----:B------:R-:W-:-:S03]  /*1910*/  FADD R15, -R34, R15 ;  /* 0x0000000f220f7221 */ /* 0x000fc60000000100 */
[----:B------:R-:W-:-:S04]  /*1920*/  FFMA R30, R29, R29, R30 ;  /* 0x0000001d1d1e7223 */ /* 0x000fc8000000001e */
[----:B------:R-:W-:Y:S01]  /*1930*/  FFMA R30, R15, R15, R30 ;  /* 0x0000000f0f1e7223 */ /* 0x000fe2000000001e */
[----:B------:R-:W-:Y:S02]  /*1940*/  VIADD R28, R28, 0x8 ;  /* 0x000000081c1c7836 */ /* 0x000fe40000000000 */
[----:B--2---:R-:W-:-:S04]  /*1950*/  FADD R33, R16, -R33 ;  /* 0x8000002110217221 */ /* 0x004fc80000000000 */
[----:B------:R-:W-:Y:S01]  /*1960*/  FFMA R30, R33, R33, R30 ;  /* 0x00000021211e7223 */ /* 0x000fe2000000001e */
[----:B---3--:R-:W-:-:S04]  /*1970*/  FADD R17, -R32, R17 ;  /* 0x0000001120117221 */ /* 0x008fc80000000100 */
[----:B------:R-:W-:Y:S01]  /*1980*/  FFMA R30, R17, R17, R30 ;  /* 0x00000011111e7223 */ /* 0x000fe2000000001e */
[----:B------:R-:W-:Y:S01]  /*1990*/  FADD R13, -R13, R18 ;  /* 0x000000120d0d7221 */ /* 0x000fe20000000100 */
[----:B------:R-:W-:-:S03]  /*19a0*/  FADD R19, -R36, R19 ;  /* 0x0000001324137221 */ /* 0x000fc60000000100 */
[----:B------:R-:W-:-:S04]  /*19b0*/  FFMA R30, R13, R13, R30 ;  /* 0x0000000d0d1e7223 */ /* 0x000fc8000000001e */
[----:B------:R-:W-:-:S07]  /*19c0*/  FFMA R25, R19, R19, R30 ;  /* 0x0000001313197223 */ /* 0x000fce000000001e */
.L_x_15:
[----:B------:R-:W-:Y:S05]  /*19d0*/  @!P1 BRA `(.L_x_14) ;  /* 0x0000000000e49947 */ /* 0x000fea0003800000 */
[----:B------:R-:W-:Y:S02]  /*19e0*/  IADD3 R12, PT, PT, R22, -0x1, RZ ;  /* 0xffffffff160c7810 */ /* 0x000fe40007ffe0ff */
[----:B------:R-:W-:Y:S02]  /*19f0*/  ISETP.NE.AND P1, PT, R20, RZ, PT ;  /* 0x000000ff1400720c */ /* 0x000fe40003f25270 */
[----:B------:R-:W-:-:S13]  /*1a00*/  ISETP.GE.U32.AND P0, PT, R12, 0x3, PT ;  /* 0x000000030c00780c */ /* 0x000fda0003f06070 */
[----:B------:R-:W-:Y:S05]  /*1a10*/  @!P0 BRA `(.L_x_16) ;  /* 0x0000000000708947 */ /* 0x000fea0003800000 */
[----:B------:R-:W0:Y:S01]  /*1a20*/  LDC.64 R14, c[0x0][0x380] ;  /* 0x0000e000ff0e7b82 */ /* 0x000e220000000a00 */
[----:B------:R-:W-:-:S05]  /*1a30*/  IMAD R17, R24, R3, R28 ;  /* 0x0000000318117224 */ /* 0x000fca00078e021c */
[C---:B------:R-:W-:Y:S02]  /*1a40*/  IADD3 R19, PT, PT, R17.reuse, 0x1, RZ ;  /* 0x0000000111137810 */ /* 0x040fe40007ffe0ff */
[----:B------:R-:W1:Y:S01]  /*1a50*/  LDC.64 R12, c[0x0][0x380] ;  /* 0x0000e000ff0c7b82 */ /* 0x000e620000000a00 */
[C---:B------:R-:W-:Y:S01]  /*1a60*/  IADD3 R31, PT, PT, R17.reuse, 0x2, RZ ;  /* 0x00000002111f7810 */ /* 0x040fe20007ffe0ff */
[C---:B------:R-:W-:Y:S02]  /*1a70*/  VIADD R33, R17.reuse, 0x3 ;  /* 0x0000000311217836 */ /* 0x040fe40000000000 */
[----:B0-----:R-:W-:-:S05]  /*1a80*/  IMAD.WIDE.U32 R14, R17, 0x4, R14 ;  /* 0x00000004110e7825 */ /* 0x001fca00078e000e */
[----:B------:R0:W2:Y:S01]  /*1a90*/  LDG.E R29, desc[UR6][R14.64] ;  /* 0x000000060e1d7981 */ /* 0x0000a2000c1e1900 */
[----:B-1----:R-:W-:-:S04]  /*1aa0*/  IMAD.WIDE.U32 R18, R19, 0x4, R12 ;  /* 0x0000000413127825 */ /* 0x002fc800078e000c */
[--C-:B------:R-:W-:Y:S02]  /*1ab0*/  IMAD.WIDE.U32 R16, R31, 0x4, R12.reuse ;  /* 0x000000041f107825 */ /* 0x100fe400078e000c */
[----:B------:R-:W3:Y:S02]  /*1ac0*/  LDG.E R18, desc[UR6][R18.64] ;  /* 0x0000000612127981 */ /* 0x000ee4000c1e1900 */
[----:B------:R-:W-:Y:S02]  /*1ad0*/  IMAD.WIDE.U32 R30, R33, 0x4, R12 ;  /* 0x00000004211e7825 */ /* 0x000fe400078e000c */
[----:B------:R-:W4:Y:S04]  /*1ae0*/  LDG.E R17, desc[UR6][R16.64] ;  /* 0x0000000610117981 */ /* 0x000f28000c1e1900 */
[----:B------:R-:W4:Y:S01]  /*1af0*/  LDG.E R30, desc[UR6][R30.64] ;  /* 0x000000061e1e7981 */ /* 0x000f22000c1e1900 */
[----:B------:R-:W1:Y:S01]  /*1b00*/  S2UR UR5, SR_CgaCtaId ;  /* 0x00000000000579c3 */ /* 0x000e620000008800 */
[----:B------:R-:W-:-:S02]  /*1b10*/  UMOV UR4, 0x400 ;  /* 0x0000040000047882 */ /* 0x000fc40000000000 */
[----:B-1----:R-:W-:-:S06]  /*1b20*/  ULEA UR4, UR5, UR4, 0x18 ;  /* 0x0000000405047291 */ /* 0x002fcc000f8ec0ff */
[C---:B------:R-:W-:Y:S02]  /*1b30*/  LEA R12, R28.reuse, UR4, 0x2 ;  /* 0x000000041c0c7c11 */ /* 0x040fe4000f8e10ff */
[----:B------:R-:W-:-:S04]  /*1b40*/  IADD3 R28, PT, PT, R28, 0x4, RZ ;  /* 0x000000041c1c7810 */ /* 0x000fc80007ffe0ff */
[----:B0-----:R-:W2:Y:S02]  /*1b50*/  LDS.128 R12, [R12] ;  /* 0x000000000c0c7984 */ /* 0x001ea40000000c00 */
[----:B--2---:R-:W-:-:S04]  /*1b60*/  FADD R32, R12, -R29 ;  /* 0x8000001d0c207221 */ /* 0x004fc80000000000 */
[----:B------:R-:W-:Y:S01]  /*1b70*/  FFMA R25, R32, R32, R25 ;  /* 0x0000002020197223 */ /* 0x000fe20000000019 */
[----:B---3--:R-:W-:Y:S01]  /*1b80*/  FADD R18, -R18, R13 ;  /* 0x0000000d12127221 */ /* 0x008fe20000000100 */
[----:B----4-:R-:W-:-:S03]  /*1b90*/  FADD R14, -R17, R14 ;  /* 0x0000000e110e7221 */ /* 0x010fc60000000100 */
[----:B------:R-:W-:Y:S01]  /*1ba0*/  FFMA R25, R18, R18, R25 ;  /* 0x0000001212197223 */ /* 0x000fe20000000019 */
[----:B------:R-:W-:-:S03]  /*1bb0*/  FADD R30, -R30, R15 ;  /* 0x0000000f1e1e7221 */ /* 0x000fc60000000100 */
[----:B------:R-:W-:-:S04]  /*1bc0*/  FFMA R25, R14, R14, R25 ;  /* 0x0000000e0e197223 */ /* 0x000fc80000000019 */
[----:B------:R-:W-:-:S07]  /*1bd0*/  FFMA R25, R30, R30, R25 ;  /* 0x0000001e1e197223 */ /* 0x000fce0000000019 */
.L_x_16:
[----:B------:R-:W-:Y:S05]  /*1be0*/  @!P1 BRA `(.L_x_14) ;  /* 0x0000000000609947 */ /* 0x000fea0003800000 */
[----:B------:R-:W0:Y:S01]  /*1bf0*/  LDC.64 R16, c[0x0][0x380] ;  /* 0x0000e000ff107b82 */ /* 0x000e220000000a00 */
[----:B------:R-:W-:-:S04]  /*1c00*/  IMAD R29, R24, R3, R28 ;  /* 0x00000003181d7224 */ /* 0x000fc800078e021c */
[----:B0-----:R-:W-:-:S06]  /*1c10*/  IMAD.WIDE.U32 R18, R29, 0x4, R16 ;  /* 0x000000041d127825 */ /* 0x001fcc00078e0010 */
[----:B------:R-:W2:Y:S01]  /*1c20*/  LDG.E R19, desc[UR6][R18.64] ;  /* 0x0000000612137981 */ /* 0x000ea2000c1e1900 */
[----:B------:R-:W0:Y:S01]  /*1c30*/  S2UR UR5, SR_CgaCtaId ;  /* 0x00000000000579c3 */ /* 0x000e220000008800 */
[----:B------:R-:W-:Y:S01]  /*1c40*/  UMOV UR4, 0x400 ;  /* 0x0000040000047882 */ /* 0x000fe20000000000 */
[----:B------:R-:W-:Y:S01]  /*1c50*/  ISETP.NE.AND P0, PT, R20, 0x1, PT ;  /* 0x000000011400780c */ /* 0x000fe20003f05270 */
[----:B0-----:R-:W-:-:S06]  /*1c60*/  ULEA UR4, UR5, UR4, 0x18 ;  /* 0x0000000405047291 */ /* 0x001fcc000f8ec0ff */
[----:B------:R-:W-:-:S06]  /*1c70*/  LEA R13, R28, UR4, 0x2 ;  /* 0x000000041c0d7c11 */ /* 0x000fcc000f8e10ff */
[----:B------:R-:W2:Y:S02]  /*1c80*/  LDS.128 R12, [R13] ;  /* 0x000000000d0c7984 */ /* 0x000ea40000000c00 */
[----:B--2---:R-:W-:-:S04]  /*1c90*/  FADD R12, R12, -R19 ;  /* 0x800000130c0c7221 */ /* 0x004fc80000000000 */
[----:B------:R-:W-:Y:S01]  /*1ca0*/  FFMA R25, R12, R12, R25 ;  /* 0x0000000c0c197223 */ /* 0x000fe20000000019 */
[----:B------:R-:W-:Y:S06]  /*1cb0*/  @!P0 BRA `(.L_x_14) ;  /* 0x00000000002c8947 */ /* 0x000fec0003800000 */
[----:B------:R-:W-:Y:S02]  /*1cc0*/  ISETP.NE.AND P0, PT, R20, 0x2, PT ;  /* 0x000000021400780c */ /* 0x000fe40003f05270 */
[----:B------:R-:W-:-:S05]  /*1cd0*/  IADD3 R19, PT, PT, R29, 0x1, RZ ;  /* 0x000000011d137810 */ /* 0x000fca0007ffe0ff */
[----:B------:R-:W-:-:S06]  /*1ce0*/  IMAD.WIDE.U32 R18, R19, 0x4, R16 ;  /* 0x0000000413127825 */ /* 0x000fcc00078e0010 */
[----:B------:R-:W-:Y:S01]  /*1cf0*/  @P0 IADD3 R15, PT, PT, R29, 0x2, RZ ;  /* 0x000000021d0f0810 */ /* 0x000fe20007ffe0ff */
[----:B------:R-:W2:Y:S04]  /*1d00*/  LDG.E R18, desc[UR6][R18.64] ;  /* 0x0000000612127981 */ /* 0x000ea8000c1e1900 */
[----:B------:R-:W-:-:S06]  /*1d10*/  @P0 IMAD.WIDE.U32 R16, R15, 0x4, R16 ;  /* 0x000000040f100825 */ /* 0x000fcc00078e0010 */
[----:B------:R-:W3:Y:S01]  /*1d20*/  @P0 LDG.E R17, desc[UR6][R16.64] ;  /* 0x0000000610110981 */ /* 0x000ee2000c1e1900 */
[----:B--2---:R-:W-:-:S04]  /*1d30*/  FADD R12, -R18, R13 ;  /* 0x0000000d120c7221 */ /* 0x004fc80000000100 */
[----:B------:R-:W-:Y:S01]  /*1d40*/  FFMA R25, R12, R12, R25 ;  /* 0x0000000c0c197223 */ /* 0x000fe20000000019 */
[----:B---3--:R-:W-:-:S04]  /*1d50*/  @P0 FADD R14, -R17, R14 ;  /* 0x0000000e110e0221 */ /* 0x008fc80000000100 */
[----:B------:R-:W-:-:S07]  /*1d60*/  @P0 FFMA R25, R14, R14, R25 ;  /* 0x0000000e0e190223 */ /* 0x000fce0000000019 */
.L_x_14:
[----:B------:R-:W-:Y:S01]  /*1d70*/  VIADD R12, R25, 0xf3000000 ;  /* 0xf3000000190c7836 */ /* 0x000fe20000000000 */
[----:B------:R0:W1:Y:S01]  /*1d80*/  MUFU.RSQ R14, R25 ;  /* 0x00000019000e7308 */ /* 0x0000620000001400 */
[----:B------:R-:W-:Y:S03]  /*1d90*/  BSSY.RECONVERGENT B0, `(.L_x_17) ;  /* 0x000000b000007945 */ /* 0x000fe60003800200 */
[----:B------:R-:W-:-:S13]  /*1da0*/  ISETP.GT.U32.AND P0, PT, R12, 0x727fffff, PT ;  /* 0x727fffff0c00780c */ /* 0x000fda0003f04070 */
[----:B01----:R-:W-:Y:S05]  /*1db0*/  @!P0 BRA `(.L_x_18) ;  /* 0x0000000000108947 */ /* 0x003fea0003800000 */
[----:B------:R-:W-:-:S07]  /*1dc0*/  MOV R17, 0x1de0 ;  /* 0x00001de000117802 */ /* 0x000fce0000000f00 */
[----:B-----5:R-:W-:Y:S05]  /*1dd0*/  CALL.REL.NOINC `($__internal_0_$__cuda_sm20_sqrt_rn_f32_slowpath) ;  /* 0x00000010009c7944 */ /* 0x020fea0003c00000 */
[----:B------:R-:W-:Y:S01]  /*1de0*/  MOV R12, R14 ;  /* 0x0000000e000c7202 */ /* 0x000fe20000000f00 */
[----:B------:R-:W-:Y:S06]  /*1df0*/  BRA `(.L_x_19) ;  /* 0x0000000000107947 */ /* 0x000fec0003800000 */
.L_x_18:
[C---:B------:R-:W-:Y:S01]  /*1e00*/  FMUL.FTZ R12, R14.reuse, R25 ;  /* 0x000000190e0c7220 */ /* 0x040fe20000410000 */
[----:B------:R-:W-:-:S03]  /*1e10*/  FMUL.FTZ R13, R14, 0.5 ;  /* 0x3f0000000e0d7820 */ /* 0x000fc60000410000 */
[----:B------:R-:W-:-:S04]  /*1e20*/  FFMA R25, -R12, R12, R25 ;  /* 0x0000000c0c197223 */ /* 0x000fc80000000119 */
[----:B------:R-:W-:-:S07]  /*1e30*/  FFMA R12, R25, R13, R12 ;  /* 0x0000000d190c7223 */ /* 0x000fce000000000c */
.L_x_19:
[----:B------:R-:W-:Y:S05]  /*1e40*/  BSYNC.RECONVERGENT B0 ;  /* 0x0000000000007941 */ /* 0x000fea0003800200 */
.L_x_17:
[----:B------:R-:W0:Y:S01]  /*1e50*/  LDCU.64 UR4, c[0x0][0x398] ;  /* 0x00007300ff0477ac */ /* 0x000e220008000a00 */
[----:B------:R-:W-:Y:S01]  /*1e60*/  HFMA2 R14, -RZ, RZ, 0.96630859375, -0.0022525787353515625 ;  /* 0x3bbb989dff0e7431 */ /* 0x000fe200000001ff */
[----:B------:R-:W-:Y:S01]  /*1e70*/  MOV R15, 0x437c0000 ;  /* 0x437c0000000f7802 */ /* 0x000fe20000000f00 */
[----:B------:R-:W-:Y:S01]  /*1e80*/  HFMA2 R25, -RZ, RZ, 0, 0 ;  /* 0x00000000ff197431 */ /* 0x000fe200000001ff */
[----:B------:R-:W-:Y:S01]  /*1e90*/  ISETP.GE.U32.AND P0, PT, R3, 0x4, PT ;  /* 0x000000040300780c */ /* 0x000fe20003f06070 */
[----:B0-----:R-:W-:-:S04]  /*1ea0*/  FMUL R13, R12, -UR4 ;  /* 0x800000040c0d7c20 */ /* 0x001fc80008400000 */
[----:B------:R-:W-:-:S04]  /*1eb0*/  FMUL R13, R13, R12 ;  /* 0x0000000c0d0d7220 */ /* 0x000fc80000400000 */
[----:B------:R-:W-:-:S04]  /*1ec0*/  FFMA.SAT R12, R13, R14, 0.5 ;  /* 0x3f0000000d0c7423 */ /* 0x000fc8000000200e */
[----:B------:R-:W-:-:S04]  /*1ed0*/  FFMA.RM R12, R12, R15, 12582913 ;  /* 0x4b4000010c0c7423 */ /* 0x000fc8000000400f */
[C---:B------:R-:W-:Y:S01]  /*1ee0*/  FADD R14, R12.reuse, -12583039 ;  /* 0xcb40007f0c0e7421 */ /* 0x040fe20000000000 */
[----:B------:R-:W-:-:S03]  /*1ef0*/  IMAD.SHL.U32 R12, R12, 0x800000, RZ ;  /* 0x008000000c0c7824 */ /* 0x000fc600078e00ff */
[----:B------:R-:W-:-:S04]  /*1f00*/  FFMA R14, R13, 1.4426950216293334961, -R14 ;  /* 0x3fb8aa3b0d0e7823 */ /* 0x000fc8000000080e */
[----:B------:R-:W-:-:S04]  /*1f10*/  FFMA R14, R13, 1.925963033500011079e-08, R14 ;  /* 0x32a570600d0e7823 */ /* 0x000fc8000000000e */
[----:B------:R-:W0:Y:S02]  /*1f20*/  MUFU.EX2 R13, R14 ;  /* 0x0000000e000d7308 */ /* 0x000e240000000800 */
[----:B0-----:R-:W-:-:S04]  /*1f30*/  FMUL R3, R12, R13 ;  /* 0x0000000d0c037220 */ /* 0x001fc80000400000 */
[----:B------:R-:W-:Y:S01]  /*1f40*/  FMUL R3, R3, UR5 ;  /* 0x0000000503037c20 */ /* 0x000fe20008400000 */
[----:B------:R-:W-:Y:S06]  /*1f50*/  @!P0 BRA `(.L_x_20) ;  /* 0x0000000400e08947 */ /* 0x000fec0003800000 */
[----:B------:R-:W0:Y:S01]  /*1f60*/  S2R R13, SR_CgaCtaId ;  /* 0x00000000000d7919 */ /* 0x000e220000008800 */
[----:B------:R-:W-:Y:S01]  /*1f70*/  MOV R16, 0x400 ;  /* 0x0000040000107802 */ /* 0x000fe20000000f00 */
[----:B------:R-:W-:Y:S01]  /*1f80*/  BSSY.RECONVERGENT B0, `(.L_x_21) ;  /* 0x0000070000007945 */ /* 0x000fe20003800200 */
[----:B-----5:R-:W-:Y:S01]  /*1f90*/  MOV R28, R8 ;  /* 0x00000008001c7202 */ /* 0x020fe20000000f00 */
[----:B------:R-:W-:Y:S01]  /*1fa0*/  IMAD.MOV.U32 R25, RZ, RZ, RZ ;  /* 0x000000ffff197224 */ /* 0x000fe200078e00ff */
[----:B------:R-:W-:Y:S02]  /*1fb0*/  MOV R18, R9 ;  /* 0x0000000900127202 */ /* 0x000fe40000000f00 */
[----:B0-----:R-:W-:-:S07]  /*1fc0*/  LEA R16, R13, R16, 0x18 ;  /* 0x000000100d107211 */ /* 0x001fce00078ec0ff */
.L_x_22:
[----:B0-----:R-:W0:Y:S01]  /*1fd0*/  LDC.64 R8, c[0x0][0x380] ;  /* 0x0000e000ff087b82 */ /* 0x001e220000000a00 */
[----:B------:R-:W1:Y:S02]  /*1fe0*/  LDCU UR4, c[0x0][0x394] ;  /* 0x00007280ff0477ac */ /* 0x000e640008000800 */
[----:B-1----:R-:W-:Y:S01]  /*1ff0*/  IMAD R29, R24, UR4, R25 ;  /* 0x00000004181d7c24 */ /* 0x002fe2000f8e0219 */
[----:B------:R-:W-:Y:S01]  /*2000*/  SHF.L.U32 R13, R25, 0x2, RZ ;  /* 0x00000002190d7819 */ /* 0x000fe200000006ff */
[----:B------:R-:W1:Y:S02]  /*2010*/  LDCU UR4, c[0x0][0x3a0] ;  /* 0x00007400ff0477ac */ /* 0x000e640008000800 */
[----:B0-----:R-:W-:-:S05]  /*2020*/  IMAD.WIDE.U32 R14, R29, 0x4, R8 ;  /* 0x000000041d0e7825 */ /* 0x001fca00078e0008 */
[----:B------:R-:W2:Y:S01]  /*2030*/  LDG.E R12, desc[UR6][R14.64] ;  /* 0x000000060e0c7981 */ /* 0x000ea2000c1e1900 */
[----:B------:R-:W-:Y:S02]  /*2040*/  LOP3.LUT R13, R13, 0x3f0, RZ, 0xc0, !PT ;  /* 0x000003f00d0d7812 */ /* 0x000fe400078ec0ff */
[----:B------:R-:W-:Y:S02]  /*2050*/  SHF.R.U32.HI R30, RZ, 0x2, R11 ;  /* 0x00000002ff1e7819 */ /* 0x000fe4000001160b */
[----:B------:R-:W-:Y:S02]  /*2060*/  IADD3 R19, PT, PT, R13, R16, RZ ;  /* 0x000000100d137210 */ /* 0x000fe40007ffe0ff */
[----:B------:R-:W-:Y:S02]  /*2070*/  LOP3.LUT R30, R30, R11, RZ, 0x3c, !PT ;  /* 0x0000000b1e1e7212 */ /* 0x000fe400078e3cff */
[----:B------:R-:W-:Y:S02]  /*2080*/  SHF.L.U32 R32, R7, 0x4, RZ ;  /* 0x0000000407207819 */ /* 0x000fe400000006ff */
[----:B------:R-:W2:Y:S01]  /*2090*/  LDS R19, [R19] ;  /* 0x0000000013137984 */ /* 0x000ea20000000800 */
[----:B------:R-:W-:Y:S01]  /*20a0*/  IMAD.SHL.U32 R11, R30, 0x2, RZ ;  /* 0x000000021e0b7824 */ /* 0x000fe200078e00ff */
[----:B------:R-:W-:-:S04]  /*20b0*/  IADD3 R31, PT, PT, R29, 0x1, RZ ;  /* 0x000000011d1f7810 */ /* 0x000fc80007ffe0ff */
[----:B------:R-:W-:-:S04]  /*20c0*/  LOP3.LUT R11, R7, R32, R11, 0x96, !PT ;  /* 0x00000020070b7212 */ /* 0x000fc800078e960b */
[----:B------:R-:W-:Y:S02]  /*20d0*/  LOP3.LUT R17, R11, R30, RZ, 0x3c, !PT ;  /* 0x0000001e0b117212 */ /* 0x000fe400078e3cff */
[----:B------:R-:W-:Y:S02]  /*20e0*/  MOV R11, 0x2f800000 ;  /* 0x2f800000000b7802 */ /* 0x000fe40000000f00 */
[----:B------:R-:W-:-:S04]  /*20f0*/  IADD3 R13, PT, PT, R10, 0x587c5, R17 ;  /* 0x000587c50a0d7810 */ /* 0x000fc80007ffe011 */
[----:B------:R-:W-:-:S05]  /*2100*/  I2FP.F32.U32 R30, R13 ;  /* 0x0000000d001e7245 */ /* 0x000fca0000201000 */
[----:B------:R-:W-:-:S04]  /*2110*/  FFMA R30, R30, R11, 1.1641532182693481445e-10 ;  /* 0x2f0000001e1e7423 */ /* 0x000fc8000000000b */
[----:B------:R-:W-:Y:S01]  /*2120*/  FADD R30, R30, -0.5 ;  /* 0xbf0000001e1e7421 */ /* 0x000fe20000000000 */
[----:B--2---:R-:W-:-:S04]  /*2130*/  FADD R32, R19, -R12 ;  /* 0x8000000c13207221 */ /* 0x004fc80000000000 */
[----:B------:R-:W-:-:S04]  /*2140*/  FMUL R13, R3, R32 ;  /* 0x00000020030d7220 */ /* 0x000fc80000400000 */
[----:B-1----:R-:W-:-:S04]  /*2150*/  FFMA R13, R30, UR4, R13 ;  /* 0x000000041e0d7c23 */ /* 0x002fc8000800000d */
[----:B------:R-:W-:-:S05]  /*2160*/  FADD R13, R12, R13 ;  /* 0x0000000d0c0d7221 */ /* 0x000fca0000000000 */
[----:B------:R-:W-:-:S04]  /*2170*/  FMNMX R13, R13, 10, PT ;  /* 0x412000000d0d7809 */ /* 0x000fc80003800000 */
[----:B------:R-:W-:Y:S01]  /*2180*/  FMNMX R19, R13, -10, !PT ;  /* 0xc12000000d137809 */ /* 0x000fe20007800000 */
[----:B------:R-:W-:-:S04]  /*2190*/  IMAD.WIDE.U32 R12, R31, 0x4, R8 ;  /* 0x000000041f0c7825 */ /* 0x000fc800078e0008 */
[----:B------:R0:W-:Y:S04]  /*21a0*/  STG.E desc[UR6][R14.64], R19 ;  /* 0x000000130e007986 */ /* 0x0001e8000c101906 */
[----:B------:R-:W2:Y:S01]  /*21b0*/  LDG.E R32, desc[UR6][R12.64] ;  /* 0x000000060c207981 */ /* 0x000ea2000c1e1900 */
[----:B------:R-:W-:Y:S02]  /*21c0*/  SHF.L.U32 R31, R25, 0x2, RZ ;  /* 0x00000002191f7819 */ /* 0x000fe400000006ff */
[----:B------:R-:W-:-:S03]  /*21d0*/  SHF.R.U32.HI R35, RZ, 0x2, R28 ;  /* 0x00000002ff237819 */ /* 0x000fc6000001161c */
[----:B------:R-:W-:Y:S01]  /*21e0*/  VIADD R30, R31, 0x4 ;  /* 0x000000041f1e7836 */ /* 0x000fe20000000000 */
[----:B------:R-:W-:Y:S02]  /*21f0*/  LOP3.LUT R35, R35, R28, RZ, 0x3c, !PT ;  /* 0x0000001c23237212 */ /* 0x000fe400078e3cff */
[----:B------:R-:W-:Y:S02]  /*2200*/  SHF.L.U32 R28, R17, 0x4, RZ ;  /* 0x00000004111c7819 */ /* 0x000fe400000006ff */
[----:B------:R-:W-:Y:S02]  /*2210*/  LOP3.LUT R33, R30, 0x3f4, RZ, 0xc0, !PT ;  /* 0x000003f41e217812 */ /* 0x000fe400078ec0ff */
[----:B------:R-:W-:Y:S02]  /*2220*/  SHF.L.U32 R34, R35, 0x1, RZ ;  /* 0x0000000123227819 */ /* 0x000fe400000006ff */
[----:B------:R-:W-:Y:S02]  /*2230*/  IADD3 R30, PT, PT, R33, R16, RZ ;  /* 0x00000010211e7210 */ /* 0x000fe40007ffe0ff */
[----:B------:R-:W-:-:S03]  /*2240*/  LOP3.LUT R28, R17, R28, R34, 0x96, !PT ;  /* 0x0000001c111c7212 */ /* 0x000fc600078e9622 */
[----:B------:R-:W2:Y:S01]  /*2250*/  LDS R33, [R30] ;  /* 0x000000001e217984 */ /* 0x000ea20000000800 */
[----:B0-----:R-:W-:Y:S01]  /*2260*/  LOP3.LUT R19, R28, R35, RZ, 0x3c, !PT ;  /* 0x000000231c137212 */ /* 0x001fe200078e3cff */
[----:B------:R-:W-:-:S03]  /*2270*/  VIADD R35, R29, 0x2 ;  /* 0x000000021d237836 */ /* 0x000fc60000000000 */
[----:B------:R-:W-:-:S04]  /*2280*/  IADD3 R14, PT, PT, R10, 0xb0f8a, R19 ;  /* 0x000b0f8a0a0e7810 */ /* 0x000fc80007ffe013 */
[----:B------:R-:W-:-:S05]  /*2290*/  I2FP.F32.U32 R14, R14 ;  /* 0x0000000e000e7245 */ /* 0x000fca0000201000 */
[----:B------:R-:W-:-:S04]  /*22a0*/  FFMA R14, R14, R11, 1.1641532182693481445e-10 ;  /* 0x2f0000000e0e7423 */ /* 0x000fc8000000000b */
[----:B------:R-:W-:Y:S01]  /*22b0*/  FADD R14, R14, -0.5 ;  /* 0xbf0000000e0e7421 */ /* 0x000fe20000000000 */
[----:B--2---:R-:W-:-:S04]  /*22c0*/  FADD R28, R33, -R32 ;  /* 0x80000020211c7221 */ /* 0x004fc80000000000 */
[----:B------:R-:W-:-:S04]  /*22d0*/  FMUL R15, R3, R28 ;  /* 0x0000001c030f7220 */ /* 0x000fc80000400000 */
[----:B------:R-:W-:-:S04]  /*22e0*/  FFMA R15, R14, UR4, R15 ;  /* 0x000000040e0f7c23 */ /* 0x000fc8000800000f */
[----:B------:R-:W-:-:S05]  /*22f0*/  FADD R15, R32, R15 ;  /* 0x0000000f200f7221 */ /* 0x000fca0000000000 */
[----:B------:R-:W-:-:S04]  /*2300*/  FMNMX R15, R15, 10, PT ;  /* 0x412000000f0f7809 */ /* 0x000fc80003800000 */
[----:B------:R-:W-:Y:S01]  /*2310*/  FMNMX R33, R15, -10, !PT ;  /* 0xc12000000f217809 */ /* 0x000fe20007800000 */
[----:B------:R-:W-:-:S04]  /*2320*/  IMAD.WIDE.U32 R14, R35, 0x4, R8 ;  /* 0x00000004230e7825 */ /* 0x000fc800078e0008 */
[----:B------:R0:W-:Y:S04]  /*2330*/  STG.E desc[UR6][R12.64], R33 ;  /* 0x000000210c007986 */ /* 0x0001e8000c101906 */
[----:B------:R-:W2:Y:S01]  /*2340*/  LDG.E R28, desc[UR6][R14.64] ;  /* 0x000000060e1c7981 */ /* 0x000ea2000c1e1900 */
[----:B------:R-:W-:Y:S02]  /*2350*/  IADD3 R31, PT, PT, R31, 0x8, RZ ;  /* 0x000000081f1f7810 */ /* 0x000fe40007ffe0ff */
[----:B------:R-:W-:Y:S02]  /*2360*/  SHF.R.U32.HI R35, RZ, 0x2, R18 ;  /* 0x00000002ff237819 */ /* 0x000fe40000011612 */
[----:B------:R-:W-:Y:S02]  /*2370*/  LOP3.LUT R31, R31, 0x3f8, RZ, 0xc0, !PT ;  /* 0x000003f81f1f7812 */ /* 0x000fe400078ec0ff */
[----:B------:R-:W-:Y:S01]  /*2380*/  LOP3.LUT R35, R35, R18, RZ, 0x3c, !PT ;  /* 0x0000001223237212 */ /* 0x000fe200078e3cff */
[----:B------:R-:W-:Y:S01]  /*2390*/  IMAD.SHL.U32 R18, R19, 0x10, RZ ;  /* 0x0000001013127824 */ /* 0x000fe200078e00ff */
[----:B------:R-:W-:-:S02]  /*23a0*/  IADD3 R31, PT, PT, R31, R16, RZ ;  /* 0x000000101f1f7210 */ /* 0x000fc40007ffe0ff */
[----:B------:R-:W-:Y:S02]  /*23b0*/  SHF.L.U32 R32, R35, 0x1, RZ ;  /* 0x0000000123207819 */ /* 0x000fe400000006ff */
[----:B------:R-:W-:Y:S02]  /*23c0*/  IADD3 R29, PT, PT, R29, 0x3, RZ ;  /* 0x000000031d1d7810 */ /* 0x000fe40007ffe0ff */
[----:B------:R-:W2:Y:S01]  /*23d0*/  LDS R31, [R31] ;  /* 0x000000001f1f7984 */ /* 0x000ea20000000800 */
[----:B------:R-:W-:Y:S02]  /*23e0*/  LOP3.LUT R18, R19, R18, R32, 0x96, !PT ;  /* 0x0000001213127212 */ /* 0x000fe400078e9620 */
[----:B------:R-:W-:Y:S02]  /*23f0*/  IMAD.WIDE.U32 R8, R29, 0x4, R8 ;  /* 0x000000041d087825 */ /* 0x000fe400078e0008 */
[----:B0-----:R-:W-:Y:S02]  /*2400*/  LOP3.LUT R13, R18, R35, RZ, 0x3c, !PT ;  /* 0x00000023120d7212 */ /* 0x001fe400078e3cff */
[----:B------:R-:W0:Y:S02]  /*2410*/  LDS R35, [R30+0x8] ;  /* 0x000008001e237984 */ /* 0x000e240000000800 */
        /* <DEDUP_REMOVED lines=9> */
[----:B------:R-:W-:-:S05]  /*24b0*/  FMNMX R31, R31, -10, !PT ;  /* 0xc12000001f1f7809 */ /* 0x000fca0007800000 */
[----:B------:R0:W-:Y:S04]  /*24c0*/  STG.E desc[UR6][R14.64], R31 ;  /* 0x0000001f0e007986 */ /* 0x0001e8000c101906 */
[----:B------:R-:W0:Y:S01]  /*24d0*/  LDG.E R12, desc[UR6][R8.64] ;  /* 0x00000006080c7981 */ /* 0x000e22000c1e1900 */
[----:B------:R-:W-:Y:S02]  /*24e0*/  SHF.R.U32.HI R29, RZ, 0x2, R6 ;  /* 0x00000002ff1d7819 */ /* 0x000fe40000011606 */
[----:B------:R-:W-:Y:S02]  /*24f0*/  SHF.L.U32 R18, R13, 0x4, RZ ;  /* 0x000000040d127819 */ /* 0x000fe400000006ff */
[----:B------:R-:W-:Y:S01]  /*2500*/  LOP3.LUT R6, R29, R6, RZ, 0x3c, !PT ;  /* 0x000000061d067212 */ /* 0x000fe200078e3cff */
[----:B------:R-:W-:Y:S01]  /*2510*/  IMAD.MOV.U32 R29, RZ, RZ, R7 ;  /* 0x000000ffff1d7224 */ /* 0x000fe200078e0007 */
[----:B------:R-:W-:-:S02]  /*2520*/  IADD3 R10, PT, PT, R10, 0x161f14, RZ ;  /* 0x00161f140a0a7810 */ /* 0x000fc40007ffe0ff */
[----:B------:R-:W-:Y:S02]  /*2530*/  SHF.L.U32 R28, R6, 0x1, RZ ;  /* 0x00000001061c7819 */ /* 0x000fe400000006ff */
[----:B------:R-:W-:Y:S02]  /*2540*/  IADD3 R25, PT, PT, R25, 0x4, RZ ;  /* 0x0000000419197810 */ /* 0x000fe40007ffe0ff */
[----:B------:R-:W-:Y:S02]  /*2550*/  LOP3.LUT R33, R13, R18, R28, 0x96, !PT ;  /* 0x000000120d217212 */ /* 0x000fe400078e961c */
[----:B------:R-:W-:Y:S02]  /*2560*/  ISETP.NE.AND P0, PT, R25, R0, PT ;  /* 0x000000001900720c */ /* 0x000fe40003f05270 */
[----:B------:R-:W-:Y:S02]  /*2570*/  LOP3.LUT R7, R33, R6, RZ, 0x3c, !PT ;  /* 0x0000000621077212 */ /* 0x000fe400078e3cff */
[----:B------:R-:W-:-:S02]  /*2580*/  MOV R28, R17 ;  /* 0x00000011001c7202 */ /* 0x000fc40000000f00 */
[----:B------:R-:W-:Y:S02]  /*2590*/  IADD3 R6, PT, PT, R7, R10, RZ ;  /* 0x0000000a07067210 */ /* 0x000fe40007ffe0ff */
[----:B------:R-:W-:Y:S02]  /*25a0*/  MOV R18, R19 ;  /* 0x0000001300127202 */ /* 0x000fe40000000f00 */
[----:B------:R-:W-:-:S05]  /*25b0*/  I2FP.F32.U32 R6, R6 ;  /* 0x0000000600067245 */ /* 0x000fca0000201000 */
[----:B------:R-:W-:-:S04]  /*25c0*/  FFMA R6, R6, R11, 1.1641532182693481445e-10 ;  /* 0x2f00000006067423 */ /* 0x000fc8000000000b */
[----:B------:R-:W-:Y:S01]  /*25d0*/  FADD R6, R6, -0.5 ;  /* 0xbf00000006067421 */ /* 0x000fe20000000000 */
[----:B0-----:R-:W-:-:S04]  /*25e0*/  FADD R14, R35, -R12 ;  /* 0x8000000c230e7221 */ /* 0x001fc80000000000 */
[----:B------:R-:W-:-:S04]  /*25f0*/  FMUL R11, R3, R14 ;  /* 0x0000000e030b7220 */ /* 0x000fc80000400000 */
[----:B------:R-:W-:Y:S01]  /*2600*/  FFMA R11, R6, UR4, R11 ;  /* 0x00000004060b7c23 */ /* 0x000fe2000800000b */
[----:B------:R-:W-:-:S03]  /*2610*/  MOV R6, R13 ;  /* 0x0000000d00067202 */ /* 0x000fc60000000f00 */
[----:B------:R-:W-:-:S05]  /*2620*/  FADD R11, R12, R11 ;  /* 0x0000000b0c0b7221 */ /* 0x000fca0000000000 */
[----:B------:R-:W-:-:S04]  /*2630*/  FMNMX R11, R11, 10, PT ;  /* 0x412000000b0b7809 */ /* 0x000fc80003800000 */
[----:B------:R-:W-:Y:S01]  /*2640*/  FMNMX R15, R11, -10, !PT ;  /* 0xc12000000b0f7809 */ /* 0x000fe20007800000 */
[----:B------:R-:W-:-:S04]  /*2650*/  IMAD.MOV.U32 R11, RZ, RZ, R29 ;  /* 0x000000ffff0b7224 */ /* 0x000fc800078e001d */
[----:B------:R0:W-:Y:S01]  /*2660*/  STG.E desc[UR6][R8.64], R15 ;  /* 0x0000000f08007986 */ /* 0x0001e2000c101906 */
[----:B------:R-:W-:Y:S05]  /*2670*/  @P0 BRA `(.L_x_22) ;  /* 0xfffffff800540947 */ /* 0x000fea000383ffff */
[----:B------:R-:W-:Y:S05]  /*2680*/  BSYNC.RECONVERGENT B0 ;  /* 0x0000000000007941 */ /* 0x000fea0003800200 */
.L_x_21:
[----:B------:R-:W-:Y:S01]  /*2690*/  IMAD.MOV.U32 R25, RZ, RZ, R0 ;  /* 0x000000ffff197224 */ /* 0x000fe200078e0000 */
[----:B------:R-:W-:Y:S01]  /*26a0*/  MOV R11, R29 ;  /* 0x0000001d000b7202 */ /* 0x000fe20000000f00 */
[----:B------:R-:W-:Y:S01]  /*26b0*/  IMAD.MOV.U32 R6, RZ, RZ, R13 ;  /* 0x000000ffff067224 */ /* 0x000fe200078e000d */
[----:B0-----:R-:W-:Y:S02]  /*26c0*/  MOV R8, R17 ;  /* 0x0000001100087202 */ /* 0x001fe40000000f00 */
[----:B------:R-:W-:-:S07]  /*26d0*/  MOV R9, R19 ;  /* 0x0000001300097202 */ /* 0x000fce0000000f00 */
.L_x_20:
[----:B------:R-:W0:Y:S02]  /*26e0*/  LDCU UR4, c[0x0][0x394] ;  /* 0x00007280ff0477ac */ /* 0x000e240008000800 */
[----:B0-----:R-:W-:-:S04]  /*26f0*/  ULOP3.LUT UR4, UR4, 0x3, URZ, 0xc0, !UPT ;  /* 0x0000000304047892 */ /* 0x001fc8000f8ec0ff */
[----:B------:R-:W-:-:S09]  /*2700*/  UISETP.NE.AND UP0, UPT, UR4, URZ, UPT ;  /* 0x000000ff0400728c */ /* 0x000fd2000bf05270 */
[----:B------:R-:W-:Y:S05]  /*2710*/  BRA.U !UP0, `(.L_x_23) ;  /* 0x0000000508cc7547 */ /* 0x000fea000b800000 */
[----:B------:R-:W0:Y:S01]  /*2720*/  LDCU UR5, c[0x0][0x394] ;  /* 0x00007280ff0577ac */ /* 0x000e220008000800 */
[----:B-----5:R-:W-:Y:S01]  /*2730*/  MOV R28, R11 ;  /* 0x0000000b001c7202 */ /* 0x020fe20000000f00 */
[----:B------:R-:W-:Y:S01]  /*2740*/  IMAD.MOV.U32 R17, RZ, RZ, R6 ;  /* 0x000000ffff117224 */ /* 0x000fe200078e0006 */
[----:B------:R-:W-:Y:S01]  /*2750*/  MOV R18, R8 ;  /* 0x0000000800127202 */ /* 0x000fe20000000f00 */
[----:B------:R-:W-:Y:S01]  /*2760*/  UISETP.NE.AND UP0, UPT, UR4, 0x1, UPT ;  /* 0x000000010400788c */ /* 0x000fe2000bf05270 */
[----:B------:R-:W-:Y:S02]  /*2770*/  MOV R16, R9 ;  /* 0x0000000900107202 */ /* 0x000fe40000000f00 */
[----:B------:R-:W-:Y:S01]  /*2780*/  MOV R19, R7 ;  /* 0x0000000700137202 */ /* 0x000fe20000000f00 */
[----:B0-----:R-:W-:-:S05]  /*2790*/  ULOP3.LUT UP1, URZ, UR5, 0x1, URZ, 0xc0, !UPT ;  /* 0x0000000105ff7892 */ /* 0x001fca000f82c0ff */
[----:B------:R-:W-:Y:S06]  /*27a0*/  BRA.U !UP0, `(.L_x_24) ;  /* 0x0000000508047547 */ /* 0x000fec000b800000 */
[----:B------:R-:W0:Y:S01]  /*27b0*/  LDC.64 R12, c[0x0][0x380] ;  /* 0x0000e000ff0c7b82 */ /* 0x000e220000000a00 */
[----:B------:R-:W1:Y:S02]  /*27c0*/  LDCU UR4, c[0x0][0x394] ;  /* 0x00007280ff0477ac */ /* 0x000e640008000800 */
[----:B-1----:R-:W-:Y:S01]  /*27d0*/  IMAD R18, R24, UR4, R25 ;  /* 0x0000000418127c24 */ /* 0x002fe2000f8e0219 */
[----:B------:R-:W1:Y:S01]  /*27e0*/  S2R R15, SR_CgaCtaId ;  /* 0x00000000000f7919 */ /* 0x000e620000008800 */
[----:B------:R-:W-:Y:S02]  /*27f0*/  MOV R14, 0x400 ;  /* 0x00000400000e7802 */ /* 0x000fe40000000f00 */
[----:B------:R-:W-:Y:S01]  /*2800*/  SHF.L.U32 R16, R25, 0x2, RZ ;  /* 0x0000000219107819 */ /* 0x000fe200000006ff */
[----:B0-----:R-:W-:Y:S01]  /*2810*/  IMAD.WIDE.U32 R12, R18, 0x4, R12 ;  /* 0x00000004120c7825 */ /* 0x001fe200078e000c */
[----:B------:R-:W0:Y:S04]  /*2820*/  LDCU UR4, c[0x0][0x3a0] ;  /* 0x00007400ff0477ac */ /* 0x000e280008000800 */
[----:B------:R-:W2:Y:S01]  /*2830*/  LDG.E R19, desc[UR6][R12.64] ;  /* 0x000000060c137981 */ /* 0x000ea2000c1e1900 */
[----:B------:R-:W-:Y:S01]  /*2840*/  IMAD.SHL.U32 R28, R7, 0x10, RZ ;  /* 0x00000010071c7824 */ /* 0x000fe200078e00ff */
[----:B-1----:R-:W-:-:S02]  /*2850*/  LEA R15, R15, R14, 0x18 ;  /* 0x0000000e0f0f7211 */ /* 0x002fc400078ec0ff */
[----:B------:R-:W-:-:S04]  /*2860*/  LOP3.LUT R14, R16, 0x3fc, RZ, 0xc0, !PT ;  /* 0x000003fc100e7812 */ /* 0x000fc800078ec0ff */
[----:B------:R-:W-:Y:S02]  /*2870*/  IADD3 R15, PT, PT, R14, R15, RZ ;  /* 0x0000000f0e0f7210 */ /* 0x000fe40007ffe0ff */
[----:B------:R-:W-:-:S03]  /*2880*/  SHF.R.U32.HI R14, RZ, 0x2, R11 ;  /* 0x00000002ff0e7819 */ /* 0x000fc6000001160b */
[----:B------:R1:W2:Y:S01]  /*2890*/  LDS R30, [R15] ;  /* 0x000000000f1e7984 */ /* 0x0002a20000000800 */
[----:B------:R-:W-:-:S04]  /*28a0*/  LOP3.LUT R14, R14, R11, RZ, 0x3c, !PT ;  /* 0x0000000b0e0e7212 */ /* 0x000fc800078e3cff */
[----:B------:R-:W-:-:S04]  /*28b0*/  SHF.L.U32 R11, R14, 0x1, RZ ;  /* 0x000000010e0b7819 */ /* 0x000fc800000006ff */
[----:B------:R-:W-:Y:S01]  /*28c0*/  LOP3.LUT R11, R7, R28, R11, 0x96, !PT ;  /* 0x0000001c070b7212 */ /* 0x000fe200078e960b */
[----:B------:R-:W-:-:S03]  /*28d0*/  HFMA2 R28, -RZ, RZ, 0.1171875, 0 ;  /* 0x2f800000ff1c7431 */ /* 0x000fc600000001ff */
[----:B------:R-:W-:Y:S02]  /*28e0*/  LOP3.LUT R17, R11, R14, RZ, 0x3c, !PT ;  /* 0x0000000e0b117212 */ /* 0x000fe400078e3cff */
[----:B-1----:R-:W1:Y:S02]  /*28f0*/  LDC.64 R14, c[0x0][0x380] ;  /* 0x0000e000ff0e7b82 */ /* 0x002e640000000a00 */
[----:B------:R-:W-:-:S04]  /*2900*/  IADD3 R11, PT, PT, R10, 0x587c5, R17 ;  /* 0x000587c50a0b7810 */ /* 0x000fc80007ffe011 */
[----:B------:R-:W-:-:S05]  /*2910*/  I2FP.F32.U32 R11, R11 ;  /* 0x0000000b000b7245 */ /* 0x000fca0000201000 */
[----:B------:R-:W-:-:S04]  /*2920*/  FFMA R11, R11, R28, 1.1641532182693481445e-10 ;  /* 0x2f0000000b0b7423 */ /* 0x000fc8000000001c */
[----:B------:R-:W-:Y:S01]  /*2930*/  FADD R11, R11, -0.5 ;  /* 0xbf0000000b0b7421 */ /* 0x000fe20000000000 */
[----:B--2---:R-:W-:-:S04]  /*2940*/  FADD R30, R30, -R19 ;  /* 0x800000131e1e7221 */ /* 0x004fc80000000000 */
[----:B------:R-:W-:-:S04]  /*2950*/  FMUL R30, R3, R30 ;  /* 0x0000001e031e7220 */ /* 0x000fc80000400000 */
[----:B0-----:R-:W-:Y:S01]  /*2960*/  FFMA R30, R11, UR4, R30 ;  /* 0x000000040b1e7c23 */ /* 0x001fe2000800001e */
[----:B------:R-:W-:-:S03]  /*2970*/  IADD3 R11, PT, PT, R18, 0x1, RZ ;  /* 0x00000001120b7810 */ /* 0x000fc60007ffe0ff */
[----:B------:R-:W-:Y:S02]  /*2980*/  FADD R30, R19, R30 ;  /* 0x0000001e131e7221 */ /* 0x000fe40000000000 */
[----:B-1----:R-:W-:-:S03]  /*2990*/  IMAD.WIDE.U32 R14, R11, 0x4, R14 ;  /* 0x000000040b0e7825 */ /* 0x002fc600078e000e */
[----:B------:R-:W-:-:S04]  /*29a0*/  FMNMX R30, R30, 10, PT ;  /* 0x412000001e1e7809 */ /* 0x000fc80003800000 */
[----:B------:R-:W-:-:S05]  /*29b0*/  FMNMX R19, R30, -10, !PT ;  /* 0xc12000001e137809 */ /* 0x000fca0007800000 */
[----:B------:R0:W-:Y:S04]  /*29c0*/  STG.E desc[UR6][R12.64], R19 ;  /* 0x000000130c007986 */ /* 0x0001e8000c101906 */
[----:B------:R-:W2:Y:S01]  /*29d0*/  LDG.E R11, desc[UR6][R14.64] ;  /* 0x000000060e0b7981 */ /* 0x000ea2000c1e1900 */
[----:B------:R-:W-:Y:S01]  /*29e0*/  VIADD R16, R16, 0x4 ;  /* 0x0000000410107836 */ /* 0x000fe20000000000 */
[----:B------:R-:W-:Y:S01]  /*29f0*/  MOV R18, 0x400 ;  /* 0x0000040000127802 */ /* 0x000fe20000000f00 */
[----:B------:R-:W-:Y:S01]  /*2a00*/  VIADD R10, R10, 0xb0f8a ;  /* 0x000b0f8a0a0a7836 */ /* 0x000fe20000000000 */
[----:B------:R-:W1:Y:S01]  /*2a10*/  S2R R29, SR_CgaCtaId ;  /* 0x00000000001d7919 */ /* 0x000e620000008800 */
[----:B------:R-:W-:Y:S02]  /*2a20*/  MOV R28, R9 ;  /* 0x00000009001c7202 */ /* 0x000fe40000000f00 */
[----:B------:R-:W-:-:S02]  /*2a30*/  LOP3.LUT R16, R16, 0x3fc, RZ, 0xc0, !PT ;  /* 0x000003fc10107812 */ /* 0x000fc400078ec0ff */
[----:B0-----:R-:W-:Y:S02]  /*2a40*/  MOV R13, 0x2f800000 ;  /* 0x2f800000000d7802 */ /* 0x001fe40000000f00 */
[----:B------:R-:W-:Y:S02]  /*2a50*/  IADD3 R25, PT, PT, R25, 0x2, RZ ;  /* 0x0000000219197810 */ /* 0x000fe40007ffe0ff */
[----:B-1----:R-:W-:Y:S01]  /*2a60*/  LEA R29, R29, R18, 0x18 ;  /* 0x000000121d1d7211 */ /* 0x002fe200078ec0ff */
[----:B------:R-:W-:-:S03]  /*2a70*/  IMAD.MOV.U32 R18, RZ, RZ, R6 ;  /* 0x000000ffff127224 */ /* 0x000fc600078e0006 */
[----:B------:R-:W-:Y:S02]  /*2a80*/  IADD3 R16, PT, PT, R16, R29, RZ ;  /* 0x0000001d10107210 */ /* 0x000fe40007ffe0ff */
[----:B------:R-:W-:-:S04]  /*2a90*/  SHF.R.U32.HI R29, RZ, 0x2, R8 ;  /* 0x00000002ff1d7819 */ /* 0x000fc80000011608 */
[----:B------:R-:W2:Y:S01]  /*2aa0*/  LDS R16, [R16] ;  /* 0x0000000010107984 */ /* 0x000ea20000000800 */
[----:B------:R-:W-:Y:S02]  /*2ab0*/  LOP3.LUT R29, R29, R8, RZ, 0x3c, !PT ;  /* 0x000000081d1d7212 */ /* 0x000fe400078e3cff */
[----:B------:R-:W-:Y:S02]  /*2ac0*/  SHF.L.U32 R8, R17, 0x4, RZ ;  /* 0x0000000411087819 */ /* 0x000fe400000006ff */
[----:B------:R-:W-:-:S04]  /*2ad0*/  SHF.L.U32 R12, R29, 0x1, RZ ;  /* 0x000000011d0c7819 */ /* 0x000fc800000006ff */
[----:B------:R-:W-:-:S04]  /*2ae0*/  LOP3.LUT R8, R17, R8, R12, 0x96, !PT ;  /* 0x0000000811087212 */ /* 0x000fc800078e960c */
[----:B------:R-:W-:-:S04]  /*2af0*/  LOP3.LUT R19, R8, R29, RZ, 0x3c, !PT ;  /* 0x0000001d08137212 */ /* 0x000fc800078e3cff */
[----:B------:R-:W-:-:S04]  /*2b00*/  IADD3 R8, PT, PT, R19, R10, RZ ;  /* 0x0000000a13087210 */ /* 0x000fc80007ffe0ff */
[----:B------:R-:W-:-:S05]  /*2b10*/  I2FP.F32.U32 R8, R8 ;  /* 0x0000000800087245 */ /* 0x000fca0000201000 */
[----:B------:R-:W-:-:S04]  /*2b20*/  FFMA R8, R8, R13, 1.1641532182693481445e-10 ;  /* 0x2f00000008087423 */ /* 0x000fc8000000000d */
[----:B------:R-:W-:Y:S01]  /*2b30*/  FADD R8, R8, -0.5 ;  /* 0xbf00000008087421 */ /* 0x000fe20000000000 */
[----:B--2---:R-:W-:-:S04]  /*2b40*/  FADD R16, R16, -R11 ;  /* 0x8000000b10107221 */ /* 0x004fc80000000000 */
[----:B------:R-:W-:Y:S01]  /*2b50*/  FMUL R13, R3, R16 ;  /* 0x00000010030d7220 */ /* 0x000fe20000400000 */
[----:B------:R-:W-:-:S03]  /*2b60*/  MOV R16, R7 ;  /* 0x0000000700107202 */ /* 0x000fc60000000f00 */
[----:B------:R-:W-:-:S04]  /*2b70*/  FFMA R8, R8, UR4, R13 ;  /* 0x0000000408087c23 */ /* 0x000fc8000800000d */
[----:B------:R-:W-:-:S05]  /*2b80*/  FADD R8, R11, R8 ;  /* 0x000000080b087221 */ /* 0x000fca0000000000 */
[----:B------:R-:W-:-:S04]  /*2b90*/  FMNMX R8, R8, 10, PT ;  /* 0x4120000008087809 */ /* 0x000fc80003800000 */
[----:B------:R-:W-:-:S05]  /*2ba0*/  FMNMX R11, R8, -10, !PT ;  /* 0xc1200000080b7809 */ /* 0x000fca0007800000 */
[----:B------:R0:W-:Y:S02]  /*2bb0*/  STG.E desc[UR6][R14.64], R11 ;  /* 0x0000000b0e007986 */ /* 0x0001e4000c101906 */
.L_x_24:
[----:B0-----:R-:W-:Y:S01]  /*2bc0*/  MOV R11, R9 ;  /* 0x00000009000b7202 */ /* 0x001fe20000000f00 */
[----:B------:R-:W-:Y:S01]  /*2bd0*/  IMAD.MOV.U32 R8, RZ, RZ, R6 ;  /* 0x000000ffff087224 */ /* 0x000fe200078e0006 */
[----:B------:R-:W-:Y:S02]  /*2be0*/  MOV R9, R7 ;  /* 0x0000000700097202 */ /* 0x000fe40000000f00 */
[----:B------:R-:W-:Y:S02]  /*2bf0*/  MOV R6, R17 ;  /* 0x0000001100067202 */ /* 0x000fe40000000f00 */
[----:B------:R-:W-:Y:S01]  /*2c00*/  MOV R7, R19 ;  /* 0x0000001300077202 */ /* 0x000fe20000000f00 */
[----:B------:R-:W-:Y:S06]  /*2c10*/  BRA.U !UP1, `(.L_x_23) ;  /* 0x00000001098c7547 */ /* 0x000fec000b800000 */
[----:B------:R-:W0:Y:S01]  /*2c20*/  LDC.64 R12, c[0x0][0x380] ;  /* 0x0000e000ff0c7b82 */ /* 0x000e220000000a00 */
[----:B------:R-:W-:Y:S01]  /*2c30*/  IMAD R7, R24, UR5, R25 ;  /* 0x0000000518077c24 */ /* 0x000fe2000f8e0219 */
[----:B------:R-:W1:Y:S01]  /*2c40*/  S2R R9, SR_CgaCtaId ;  /* 0x0000000000097919 */ /* 0x000e620000008800 */
[----:B------:R-:W-:Y:S01]  /*2c50*/  MOV R8, 0x400 ;  /* 0x0000040000087802 */ /* 0x000fe20000000f00 */
[----:B------:R-:W-:Y:S01]  /*2c60*/  VIADD R10, R10, 0x587c5 ;  /* 0x000587c50a0a7836 */ /* 0x000fe20000000000 */
[----:B------:R-:W2:Y:S01]  /*2c70*/  LDCU UR4, c[0x0][0x3a0] ;  /* 0x00007400ff0477ac */ /* 0x000ea20008000800 */
[----:B0-----:R-:W-:-:S05]  /*2c80*/  IMAD.WIDE.U32 R12, R7, 0x4, R12 ;  /* 0x00000004070c7825 */ /* 0x001fca00078e000c */
[----:B------:R-:W3:Y:S01]  /*2c90*/  LDG.E R6, desc[UR6][R12.64] ;  /* 0x000000060c067981 */ /* 0x000ee2000c1e1900 */
[----:B------:R-:W-:Y:S01]  /*2ca0*/  IMAD.SHL.U32 R7, R25, 0x4, RZ ;  /* 0x0000000419077824 */ /* 0x000fe200078e00ff */
[----:B-1----:R-:W-:-:S04]  /*2cb0*/  LEA R8, R9, R8, 0x18 ;  /* 0x0000000809087211 */ /* 0x002fc800078ec0ff */
[----:B------:R-:W-:-:S04]  /*2cc0*/  LOP3.LUT R7, R7, 0x3fc, RZ, 0xc0, !PT ;  /* 0x000003fc07077812 */ /* 0x000fc800078ec0ff */
[----:B------:R-:W-:Y:S02]  /*2cd0*/  IADD3 R11, PT, PT, R7, R8, RZ ;  /* 0x00000008070b7210 */ /* 0x000fe40007ffe0ff */
[----:B------:R-:W-:Y:S02]  /*2ce0*/  SHF.R.U32.HI R7, RZ, 0x2, R28 ;  /* 0x00000002ff077819 */ /* 0x000fe4000001161c */
[----:B------:R-:W-:Y:S02]  /*2cf0*/  SHF.L.U32 R8, R19, 0x4, RZ ;  /* 0x0000000413087819 */ /* 0x000fe400000006ff */
[----:B------:R-:W3:Y:S01]  /*2d00*/  LDS R11, [R11] ;  /* 0x000000000b0b7984 */ /* 0x000ee20000000800 */
[----:B------:R-:W-:-:S04]  /*2d10*/  LOP3.LUT R7, R7, R28, RZ, 0x3c, !PT ;  /* 0x0000001c07077212 */ /* 0x000fc800078e3cff */
[----:B------:R-:W-:-:S04]  /*2d20*/  SHF.L.U32 R9, R7, 0x1, RZ ;  /* 0x0000000107097819 */ /* 0x000fc800000006ff */
[----:B------:R-:W-:Y:S01]  /*2d30*/  LOP3.LUT R8, R19, R8, R9, 0x96, !PT ;  /* 0x0000000813087212 */ /* 0x000fe200078e9609 */
[----:B------:R-:W-:-:S03]  /*2d40*/  HFMA2 R9, -RZ, RZ, 0.1171875, 0 ;  /* 0x2f800000ff097431 */ /* 0x000fc600000001ff */
[----:B------:R-:W-:-:S04]  /*2d50*/  LOP3.LUT R7, R8, R7, RZ, 0x3c, !PT ;  /* 0x0000000708077212 */ /* 0x000fc800078e3cff */
[----:B------:R-:W-:-:S04]  /*2d60*/  IADD3 R8, PT, PT, R7, R10, RZ ;  /* 0x0000000a07087210 */ /* 0x000fc80007ffe0ff */
[----:B------:R-:W-:-:S05]  /*2d70*/  I2FP.F32.U32 R8, R8 ;  /* 0x0000000800087245 */ /* 0x000fca0000201000 */
[----:B------:R-:W-:Y:S01]  /*2d80*/  FFMA R8, R8, R9, 1.1641532182693481445e-10 ;  /* 0x2f00000008087423 */ /* 0x000fe20000000009 */
[----:B------:R-:W-:-:S03]  /*2d90*/  MOV R9, R17 ;  /* 0x0000001100097202 */ /* 0x000fc60000000f00 */
[----:B------:R-:W-:Y:S01]  /*2da0*/  FADD R8, R8, -0.5 ;  /* 0xbf00000008087421 */ /* 0x000fe20000000000 */
[----:B---3--:R-:W-:Y:S01]  /*2db0*/  FADD R14, R11, -R6 ;  /* 0x800000060b0e7221 */ /* 0x008fe20000000000 */
[----:B------:R-:W-:-:S03]  /*2dc0*/  MOV R11, R18 ;  /* 0x00000012000b7202 */ /* 0x000fc60000000f00 */
[----:B------:R-:W-:-:S04]  /*2dd0*/  FMUL R3, R3, R14 ;  /* 0x0000000e03037220 */ /* 0x000fc80000400000 */
[----:B--2---:R-:W-:Y:S01]  /*2de0*/  FFMA R3, R8, UR4, R3 ;  /* 0x0000000408037c23 */ /* 0x004fe20008000003 */
[----:B------:R-:W-:-:S03]  /*2df0*/  IMAD.MOV.U32 R8, RZ, RZ, R16 ;  /* 0x000000ffff087224 */ /* 0x000fc600078e0010 */
[----:B------:R-:W-:Y:S01]  /*2e00*/  FADD R3, R6, R3 ;  /* 0x0000000306037221 */ /* 0x000fe20000000000 */
[----:B------:R-:W-:-:S04]  /*2e10*/  MOV R6, R19 ;  /* 0x0000001300067202 */ /* 0x000fc80000000f00 */
[----:B------:R-:W-:-:S04]  /*2e20*/  FMNMX R3, R3, 10, PT ;  /* 0x4120000003037809 */ /* 0x000fc80003800000 */
[----:B------:R-:W-:-:S05]  /*2e30*/  FMNMX R3, R3, -10, !PT ;  /* 0xc120000003037809 */ /* 0x000fca0007800000 */
[----:B------:R0:W-:Y:S02]  /*2e40*/  STG.E desc[UR6][R12.64], R3 ;  /* 0x000000030c007986 */ /* 0x0001e4000c101906 */
.L_x_23:
[----:B0-----:R-:W0:Y:S01]  /*2e50*/  LDC.64 R12, c[0x0][0x3a8] ;  /* 0x0000ea00ff0c7b82 */ /* 0x001e220000000a00 */
[----:B------:R-:W1:Y:S01]  /*2e60*/  LDCU UR4, c[0x0][0x360] ;  /* 0x00006c00ff0477ac */ /* 0x000e620008000800 */
[C---:B0-----:R-:W-:Y:S01]  /*2e70*/  IMAD.WIDE R12, R24.reuse, 0x30, R12 ;  /* 0x00000030180c7825 */ /* 0x041fe200078e020c */
[----:B-1----:R-:W-:-:S04]  /*2e80*/  IADD3 R24, PT, PT, R24, UR4, RZ ;  /* 0x0000000418187c10 */ /* 0x002fc8000fffe0ff */
[----:B-----5:R1:W-:Y:S01]  /*2e90*/  STG.E.64 desc[UR6][R12.64], R10 ;  /* 0x0000000a0c007986 */ /* 0x0203e2000c101b06 */
[----:B------:R-:W-:-:S03]  /*2ea0*/  ISETP.GE.AND P0, PT, R24, R23, PT ;  /* 0x000000171800720c */ /* 0x000fc60003f06270 */
[----:B------:R1:W-:Y:S04]  /*2eb0*/  STG.E.64 desc[UR6][R12.64+0x8], R8 ;  /* 0x000008080c007986 */ /* 0x0003e8000c101b06 */
[----:B------:R1:W-:Y:S04]  /*2ec0*/  STG.E.64 desc[UR6][R12.64+0x10], R6 ;  /* 0x000010060c007986 */ /* 0x0003e8000c101b06 */
[----:B------:R1:W-:Y:S04]  /*2ed0*/  STG.E.64 desc[UR6][R12.64+0x18], R4 ;  /* 0x000018040c007986 */ /* 0x0003e8000c101b06 */
[----:B------:R1:W-:Y:S04]  /*2ee0*/  STG.E.64 desc[UR6][R12.64+0x28], R26 ;  /* 0x0000281a0c007986 */ /* 0x0003e8000c101b06 */
[----:B------:R1:W-:Y:S01]  /*2ef0*/  STG.E desc[UR6][R12.64+0x20], R2 ;  /* 0x000020020c007986 */ /* 0x0003e2000c101906 */
[----:B------:R-:W-:Y:S05]  /*2f00*/  @!P0 BRA `(.L_x_25) ;  /* 0xffffffe000088947 */ /* 0x000fea000383ffff */
[----:B------:R-:W-:Y:S05]  /*2f10*/  EXIT ;  /* 0x000000000000794d */ /* 0x000fea0003800000 */
.L_x_10:
[----:B------:R-:W-:Y:S01]  /*2f20*/  BSSY B0, `(.L_x_26) ;  /* 0x0000009000007945 */ /* 0x000fe20003800000 */
[----:B------:R-:W-:Y:S01]  /*2f30*/  CS2R R2, SRZ ;  /* 0x0000000000027805 */ /* 0x000fe2000001ff00 */
[----:B------:R-:W-:-:S07]  /*2f40*/  IMAD.MOV.U32 R0, RZ, RZ, -0x1 ;  /* 0xffffffffff007424 */ /* 0x000fce00078e00ff */
[----:B0-234-:R-:W-:Y:S05]  /*2f50*/  WARPSYNC.COLLECTIVE.ALL `(.L_x_27) ;  /* 0x0000000000147948 */ /* 0x01dfea0003c00000 */
[----:B------:R-:W-:-:S04]  /*2f60*/  SHF.L.U32 R2, R2, 0x10, RZ ;  /* 0x0000001002027819 */ /* 0x000fc800000006ff */
[----:B------:R-:W-:-:S05]  /*2f70*/  LOP3.LUT R2, R2, 0xf, R3, 0xf8, !PT ;  /* 0x0000000f02027812 */ /* 0x000fca00078ef803 */
[----:B------:R1:W-:Y:S02]  /*2f80*/  BAR.SYNC.DEFER_BLOCKING R2, R2 ;  /* 0x000000020000731d */ /* 0x0003e40000010000 */
[----:B-1----:R-:W-:-:S04]  /*2f90*/  SHF.R.U32 R2, R2, 0x10, RZ ;  /* 0x0000001002027819 */ /* 0x002fc800000016ff */
[----:B0-234-:R-:W-:Y:S05]  /*2fa0*/  ENDCOLLECTIVE ;  /* 0x000000000000791b */ /* 0x01dfea0003800000 */
.L_x_27:
[----:B------:R-:W-:Y:S05]  /*2fb0*/  BSYNC B0 ;  /* 0x0000000000007941 */ /* 0x000fea0003800000 */
.L_x_26:
[----:B------:R-:W-:Y:S02]  /*2fc0*/  CS2R R2, SRZ ;  /* 0x0000000000027805 */ /* 0x000fe4000001ff00 */
[----:B------:R-:W-:-:S07]  /*2fd0*/  MOV R0, 0xffffffff ;  /* 0xffffffff00007802 */ /* 0x000fce0000000f00 */
[----:B------:R-:W-:Y:S05]  /*2fe0*/  WARPSYNC.COLLECTIVE.ALL `(.L_x_28) ;  /* 0x0000000000147948 */ /* 0x000fea0003c00000 */
[----:B------:R-:W-:-:S04]  /*2ff0*/  SHF.L.U32 R2, R2, 0x10, RZ ;  /* 0x0000001002027819 */ /* 0x000fc800000006ff */
[----:B------:R-:W-:-:S05]  /*3000*/  LOP3.LUT R2, R2, 0xf, R3, 0xf8, !PT ;  /* 0x0000000f02027812 */ /* 0x000fca00078ef803 */
[----:B------:R0:W-:Y:S02]  /*3010*/  BAR.SYNC.DEFER_BLOCKING R2, R2 ;  /* 0x000000020000731d */ /* 0x0001e40000010000 */
[----:B0-----:R-:W-:-:S04]  /*3020*/  SHF.R.U32 R2, R2, 0x10, RZ ;  /* 0x0000001002027819 */ /* 0x001fc800000016ff */
[----:B------:R-:W-:Y:S05]  /*3030*/  ENDCOLLECTIVE ;  /* 0x000000000000791b */ /* 0x000fea0003800000 */
.L_x_28:
[----:B------:R-:W-:Y:S05]  /*3040*/  BRA `(.L_x_29) ;  /* 0xffffffdc008c7947 */ /* 0x000fea000383ffff */
        .weak           $__internal_0_$__cuda_sm20_sqrt_rn_f32_slowpath
        .type           $__internal_0_$__cuda_sm20_sqrt_rn_f32_slowpath,@function
        .size           $__internal_0_$__cuda_sm20_sqrt_rn_f32_slowpath,(.L_x_146 - $__internal_0_$__cuda_sm20_sqrt_rn_f32_slowpath)
$__internal_0_$__cuda_sm20_sqrt_rn_f32_slowpath:
[----:B------:R-:W-:-:S13]  /*3050*/  LOP3.LUT P0, RZ, R25, 0x7fffffff, RZ, 0xc0, !PT ;  /* 0x7fffffff19ff7812 */ /* 0x000fda000780c0ff */
[----:B------:R-:W-:Y:S01]  /*3060*/  @!P0 MOV R12, R25 ;  /* 0x00000019000c8202 */ /* 0x000fe20000000f00 */
[----:B------:R-:W-:Y:S06]  /*3070*/  @!P0 BRA `(.L_x_30) ;  /* 0x0000000000408947 */ /* 0x000fec0003800000 */
[----:B------:R-:W-:-:S13]  /*3080*/  FSETP.GEU.FTZ.AND P0, PT, R25, RZ, PT ;  /* 0x000000ff1900720b */ /* 0x000fda0003f1e000 */
[----:B------:R-:W-:Y:S01]  /*3090*/  @!P0 MOV R12, 0x7fffffff ;  /* 0x7fffffff000c8802 */ /* 0x000fe20000000f00 */
[----:B------:R-:W-:Y:S06]  /*30a0*/  @!P0 BRA `(.L_x_30) ;  /* 0x0000000000348947 */ /* 0x000fec0003800000 */
[----:B------:R-:W-:-:S13]  /*30b0*/  FSETP.GTU.FTZ.AND P0, PT, |R25|, +INF , PT ;  /* 0x7f8000001900780b */ /* 0x000fda0003f1c200 */
[----:B------:R-:W-:Y:S01]  /*30c0*/  @P0 FADD.FTZ R12, R25, 1 ;  /* 0x3f800000190c0421 */ /* 0x000fe20000010000 */
[----:B------:R-:W-:Y:S06]  /*30d0*/  @P0 BRA `(.L_x_30) ;  /* 0x0000000000280947 */ /* 0x000fec0003800000 */
[----:B------:R-:W-:-:S13]  /*30e0*/  FSETP.NEU.FTZ.AND P0, PT, |R25|, +INF , PT ;  /* 0x7f8000001900780b */ /* 0x000fda0003f1d200 */
[----:B------:R-:W-:-:S04]  /*30f0*/  @P0 FFMA R13, R25, 1.84467440737095516160e+19, RZ ;  /* 0x5f800000190d0823 */ /* 0x000fc800000000ff */
[----:B------:R-:W0:Y:S02]  /*3100*/  @P0 MUFU.RSQ R12, R13 ;  /* 0x0000000d000c0308 */ /* 0x000e240000001400 */
[----:B0-----:R-:W-:Y:S01]  /*3110*/  @P0 FMUL.FTZ R14, R13, R12 ;  /* 0x0000000c0d0e0220 */ /* 0x001fe20000410000 */
[----:B------:R-:W-:Y:S01]  /*3120*/  @P0 FMUL.FTZ R16, R12, 0.5 ;  /* 0x3f0000000c100820 */ /* 0x000fe20000410000 */
[----:B------:R-:W-:Y:S02]  /*3130*/  @!P0 IMAD.MOV.U32 R12, RZ, RZ, R25 ;  /* 0x000000ffff0c8224 */ /* 0x000fe400078e0019 */
[----:B------:R-:W-:-:S04]  /*3140*/  @P0 FADD.FTZ R15, -R14, -RZ ;  /* 0x800000ff0e0f0221 */ /* 0x000fc80000010100 */
[----:B------:R-:W-:-:S04]  /*3150*/  @P0 FFMA R15, R14, R15, R13 ;  /* 0x0000000f0e0f0223 */ /* 0x000fc8000000000d */
[----:B------:R-:W-:-:S04]  /*3160*/  @P0 FFMA R15, R15, R16, R14 ;  /* 0x000000100f0f0223 */ /* 0x000fc8000000000e */
[----:B------:R-:W-:-:S07]  /*3170*/  @P0 FMUL.FTZ R12, R15, 2.3283064365386962891e-10 ;  /* 0x2f8000000f0c0820 */ /* 0x000fce0000410000 */
.L_x_30:
[----:B------:R-:W-:Y:S01]  /*3180*/  HFMA2 R13, -RZ, RZ, 0, 0 ;  /* 0x00000000ff0d7431 */ /* 0x000fe200000001ff */
[----:B------:R-:W-:Y:S02]  /*3190*/  MOV R14, R12 ;  /* 0x0000000c000e7202 */ /* 0x000fe40000000f00 */
[----:B------:R-:W-:-:S04]  /*31a0*/  MOV R12, R17 ;  /* 0x00000011000c7202 */ /* 0x000fc80000000f00 */
[----:B------:R-:W-:Y:S05]  /*31b0*/  RET.REL.NODEC R12 `(_Z22cluster_firefly_kernelPfS_jjfffP17curandStateXORWOW) ;  /* 0xffffffcc0c907950 */ /* 0x000fea0003c3ffff */
.L_x_31:
[----:B------:R-:W-:-:S00]  /*31c0*/  BRA `(.L_x_31) ;  /* 0xfffffffc00fc7947 */ /* 0x000fc0000383ffff */
[----:B------:R-:W-:-:S00]  /*31d0*/  NOP ;  /* 0x0000000000007918 */ /* 0x000fc00000000000 */
        /* <DEDUP_REMOVED lines=10> */
.L_x_146:


//--------------------- .text._Z18cluster_bco_kernelPfS_PjjjjjjfP17curandStateXORWOW --------------------------
	.section	.text._Z18cluster_bco_kernelPfS_PjjjjjjfP17curandStateXORWOW,"ax",@progbits
	.align	128
        .global         _Z18cluster_bco_kernelPfS_PjjjjjjfP17curandStateXORWOW
        .type           _Z18cluster_bco_kernelPfS_PjjjjjjfP17curandStateXORWOW,@function
        .size           _Z18cluster_bco_kernelPfS_PjjjjjjfP17curandStateXORWOW,(.L_x_149 - _Z18cluster_bco_kernelPfS_PjjjjjjfP17curandStateXORWOW)
        .other          _Z18cluster_bco_kernelPfS_PjjjjjjfP17curandStateXORWOW,@"STO_CUDA_ENTRY STV_DEFAULT"
_Z18cluster_bco_kernelPfS_PjjjjjjfP17curandStateXORWOW:
.text._Z18cluster_bco_kernelPfS_PjjjjjjfP17curandStateXORWOW:
[----:B------:R-:W0:Y:S01]  /*0000*/  LDC R1, c[0x0][0x37c] ;  /* 0x0000df00ff017b82 */ /* 0x000e220000000800 */
[----:B------:R-:W1:Y:S07]  /*0010*/  LDCU UR4, c[0x0][0x370] ;  /* 0x00006e00ff0477ac */ /* 0x000e6e0008000800 */
[----:B------:R-:W2:Y:S01]  /*0020*/  LDC R6, c[0x0][0x398] ;  /* 0x0000e600ff067b82 */ /* 0x000ea20000000800 */
[----:B------:R-:W3:Y:S01]  /*0030*/  S2R R4, SR_TID.X ;  /* 0x0000000000047919 */ /* 0x000ee20000002100 */
[----:B------:R-:W-:Y:S01]  /*0040*/  BSSY.RECONVERGENT B0, `(.L_x_32) ;  /* 0x000023d000007945 */ /* 0x000fe20003800200 */
[----:B------:R-:W1:Y:S01]  /*0050*/  LDCU UR5, c[0x0][0x374] ;  /* 0x00006e80ff0577ac */ /* 0x000e620008000800 */
[----:B0-----:R-:W-:Y:S01]  /*0060*/  VIADD R1, R1, 0xfffffc00 ;  /* 0xfffffc0001017836 */ /* 0x001fe20000000000 */
[----:B------:R-:W0:Y:S01]  /*0070*/  LDCU.64 UR6, c[0x0][0x358] ;  /* 0x00006b00ff0677ac */ /* 0x000e220008000a00 */
[----:B-1----:R-:W-:-:S06]  /*0080*/  UIMAD UR4, UR4, UR5, URZ ;  /* 0x00000005040472a4 */ /* 0x002fcc000f8e02ff */
[----:B------:R-:W-:Y:S02]  /*0090*/  IADD3 R5, PT, PT, RZ, -UR4, RZ ;  /* 0x80000004ff057c10 */ /* 0x000fe4000fffe0ff */
[----:B------:R-:W-:Y:S01]  /*00a0*/  ISETP.NE.U32.AND P2, PT, RZ, UR4, PT ;  /* 0x00000004ff007c0c */ /* 0x000fe2000bf45070 */
[----:B------:R-:W1:Y:S01]  /*00b0*/  I2F.U32.RP R0, UR4 ;  /* 0x0000000400007d06 */ /* 0x000e620008209000 */
[----:B---3--:R-:W-:-:S07]  /*00c0*/  ISETP.NE.AND P3, PT, R4, RZ, PT ;  /* 0x000000ff0400720c */ /* 0x008fce0003f65270 */
[----:B-1----:R-:W1:Y:S02]  /*00d0*/  MUFU.RCP R0, R0 ;  /* 0x0000000000007308 */ /* 0x002e640000001000 */
[----:B-1----:R-:W-:-:S06]  /*00e0*/  VIADD R2, R0, 0xffffffe ;  /* 0x0ffffffe00027836 */ /* 0x002fcc0000000000 */
[----:B------:R1:W3:Y:S02]  /*00f0*/  F2I.FTZ.U32.TRUNC.NTZ R3, R2 ;  /* 0x0000000200037305 */ /* 0x0002e4000021f000 */
[----:B-1----:R-:W-:Y:S02]  /*0100*/  IMAD.MOV.U32 R2, RZ, RZ, RZ ;  /* 0x000000ffff027224 */ /* 0x002fe400078e00ff */
[----:B---3--:R-:W-:-:S04]  /*0110*/  IMAD R5, R5, R3, RZ ;  /* 0x0000000305057224 */ /* 0x008fc800078e02ff */
[----:B------:R-:W-:Y:S02]  /*0120*/  IMAD.HI.U32 R3, R3, R5, R2 ;  /* 0x0000000503037227 */ /* 0x000fe400078e0002 */
[----:B------:R-:W1:Y:S04]  /*0130*/  S2R R2, SR_CTAID.Y ;  /* 0x0000000000027919 */ /* 0x000e680000002600 */
[----:B--2---:R-:W-:Y:S01]  /*0140*/  IMAD.HI.U32 R3, R3, R6, RZ ;  /* 0x0000000603037227 */ /* 0x004fe200078e00ff */
[----:B------:R-:W2:Y:S03]  /*0150*/  @!P3 S2R R5, SR_CgaCtaId ;  /* 0x000000000005b919 */ /* 0x000ea60000008800 */
[----:B------:R-:W-:-:S04]  /*0160*/  IMAD.MOV R7, RZ, RZ, -R3 ;  /* 0x000000ffff077224 */ /* 0x000fc800078e0a03 */
[----:B------:R-:W-:-:S05]  /*0170*/  IMAD R0, R7, UR4, R6 ;  /* 0x0000000407007c24 */ /* 0x000fca000f8e0206 */
[----:B------:R-:W-:-:S13]  /*0180*/  ISETP.GE.U32.AND P0, PT, R0, UR4, PT ;  /* 0x0000000400007c0c */ /* 0x000fda000bf06070 */
[----:B------:R-:W-:Y:S01]  /*0190*/  @P0 IADD3 R0, PT, PT, R0, -UR4, RZ ;  /* 0x8000000400000c10 */ /* 0x000fe2000fffe0ff */
[----:B------:R-:W-:-:S03]  /*01a0*/  @P0 VIADD R3, R3, 0x1 ;  /* 0x0000000103030836 */ /* 0x000fc60000000000 */
[----:B------:R-:W-:Y:S02]  /*01b0*/  ISETP.GE.U32.AND P1, PT, R0, UR4, PT ;  /* 0x0000000400007c0c */ /* 0x000fe4000bf26070 */
[----:B------:R-:W-:-:S04]  /*01c0*/  @!P3 MOV R0, 0x400 ;  /* 0x000004000000b802 */ /* 0x000fc80000000f00 */
[----:B--2---:R-:W-:Y:S01]  /*01d0*/  @!P3 LEA R0, R5, R0, 0x18 ;  /* 0x000000000500b211 */ /* 0x004fe200078ec0ff */
[----:B------:R-:W-:-:S04]  /*01e0*/  @!P3 IMAD.MOV.U32 R5, RZ, RZ, -0x800001 ;  /* 0xff7fffffff05b424 */ /* 0x000fc800078e00ff */
[----:B------:R2:W-:Y:S02]  /*01f0*/  @!P3 STS [R0+0x104], RZ ;  /* 0x000104ff0000b388 */ /* 0x0005e40000000800 */
[----:B------:R-:W-:Y:S02]  /*0200*/  @P1 IADD3 R3, PT, PT, R3, 0x1, RZ ;  /* 0x0000000103031810 */ /* 0x000fe40007ffe0ff */
[----:B------:R-:W-:Y:S01]  /*0210*/  @!P2 LOP3.LUT R3, RZ, UR4, RZ, 0x33, !PT ;  /* 0x00000004ff03ac12 */ /* 0x000fe2000f8e33ff */
[----:B------:R2:W-:Y:S04]  /*0220*/  @!P3 STS [R0], R5 ;  /* 0x000000050000b388 */ /* 0x0005e80000000800 */
[CC--:B-1----:R-:W-:Y:S02]  /*0230*/  IMAD R28, R3.reuse, R2.reuse, R3 ;  /* 0x00000002031c7224 */ /* 0x0c2fe400078e0203 */
[----:B------:R-:W-:-:S03]  /*0240*/  IMAD R27, R3, R2, R4 ;  /* 0x00000002031b7224 */ /* 0x000fc600078e0204 */
[----:B------:R-:W-:Y:S01]  /*0250*/  VIMNMX.U32 R28, PT, PT, R28, R6, PT ;  /* 0x000000061c1c7248 */ /* 0x000fe20003fe0000 */
[----:B------:R-:W-:Y:S03]  /*0260*/  BAR.SYNC.DEFER_BLOCKING 0x0 ;  /* 0x0000000000007b1d */ /* 0x000fe60000010000 */
[----:B------:R-:W-:-:S13]  /*0270*/  ISETP.GE.AND P0, PT, R27, R28, PT ;  /* 0x0000001c1b00720c */ /* 0x000fda0003f06270 */
[----:B0-2---:R-:W-:Y:S05]  /*0280*/  @P0 BRA `(.L_x_33) ;  /* 0x0000002000600947 */ /* 0x005fea0003800000 */
[----:B------:R-:W0:Y:S08]  /*0290*/  LDC R2, c[0x0][0x39c] ;  /* 0x0000e700ff027b82 */ /* 0x000e300000000800 */
[----:B------:R-:W1:Y:S01]  /*02a0*/  LDC R0, c[0x0][0x360] ;  /* 0x0000d800ff007b82 */ /* 0x000e620000000800 */
[----:B0-----:R-:W-:-:S13]  /*02b0*/  ISETP.NE.AND P0, PT, R2, RZ, PT ;  /* 0x000000ff0200720c */ /* 0x001fda0003f05270 */
[----:B-1----:R-:W-:Y:S05]  /*02c0*/  @P0 BRA `(.L_x_34) ;  /* 0x0000000400440947 */ /* 0x002fea0003800000 */
[----:B------:R-:W-:-:S07]  /*02d0*/  IMAD.MOV.U32 R15, RZ, RZ, R27 ;  /* 0x000000ffff0f7224 */ /* 0x000fce00078e001b */
.L_x_41:
[----:B0-----:R-:W0:Y:S01]  /*02e0*/  LDCU UR4, c[0x0][0x3a0] ;  /* 0x00007400ff0477ac */ /* 0x001e220008000800 */
[----:B------:R-:W-:Y:S01]  /*02f0*/  BSSY.RECONVERGENT B1, `(.L_x_35) ;  /* 0x000004a000017945 */ /* 0x000fe20003800200 */
[----:B0-----:R-:W-:-:S13]  /*0300*/  ISETP.GE.U32.AND P0, PT, R15, UR4, PT ;  /* 0x000000040f007c0c */ /* 0x001fda000bf06070 */
[----:B-1----:R-:W-:Y:S05]  /*0310*/  @P0 BRA `(.L_x_36) ;  /* 0x00000004001c0947 */ /* 0x002fea0003800000 */
[----:B------:R-:W0:Y:S08]  /*0320*/  LDC.64 R2, c[0x0][0x3b0] ;  /* 0x0000ec00ff027b82 */ /* 0x000e300000000a00 */
[----:B------:R-:W1:Y:S01]  /*0330*/  LDC R14, c[0x0][0x398] ;  /* 0x0000e600ff0e7b82 */ /* 0x000e620000000800 */
[----:B0-----:R-:W-:-:S05]  /*0340*/  IMAD.WIDE R2, R15, 0x30, R2 ;  /* 0x000000300f027825 */ /* 0x001fca00078e0202 */
[----:B------:R0:W5:Y:S04]  /*0350*/  LDG.E R17, desc[UR6][R2.64+0x20] ;  /* 0x0000200602117981 */ /* 0x000168000c1e1900 */
[----:B------:R0:W5:Y:S04]  /*0360*/  LDG.E.64 R4, desc[UR6][R2.64+0x28] ;  /* 0x0000280602047981 */ /* 0x000168000c1e1b00 */
[----:B------:R0:W5:Y:S04]  /*0370*/  LDG.E.64 R12, desc[UR6][R2.64] ;  /* 0x00000006020c7981 */ /* 0x000168000c1e1b00 */
[----:B------:R0:W5:Y:S04]  /*0380*/  LDG.E.64 R8, desc[UR6][R2.64+0x8] ;  /* 0x0000080602087981 */ /* 0x000168000c1e1b00 */
[----:B------:R0:W5:Y:S04]  /*0390*/  LDG.E.64 R6, desc[UR6][R2.64+0x10] ;  /* 0x0000100602067981 */ /* 0x000168000c1e1b00 */
[----:B------:R0:W5:Y:S01]  /*03a0*/  LDG.E.64 R10, desc[UR6][R2.64+0x18] ;  /* 0x00001806020a7981 */ /* 0x000162000c1e1b00 */
[----:B-1----:R-:W1:Y:S01]  /*03b0*/  I2F.U32.RP R16, R14 ;  /* 0x0000000e00107306 */ /* 0x002e620000209000 */
[----:B------:R-:W-:Y:S01]  /*03c0*/  BSSY.RECONVERGENT B2, `(.L_x_37) ;  /* 0x0000021000027945 */ /* 0x000fe20003800200 */
[----:B------:R-:W-:-:S02]  /*03d0*/  ISETP.NE.U32.AND P1, PT, R14, RZ, PT ;  /* 0x000000ff0e00720c */ /* 0x000fc40003f25070 */
[----:B------:R-:W-:-:S04]  /*03e0*/  LOP3.LUT R22, RZ, R14, RZ, 0x33, !PT ;  /* 0x0000000eff167212 */ /* 0x000fc800078e33ff */
[----:B-1----:R-:W1:Y:S02]  /*03f0*/  MUFU.RCP R16, R16 ;  /* 0x0000001000107308 */ /* 0x002e640000001000 */
[----:B-1----:R-:W-:-:S06]  /*0400*/  VIADD R18, R16, 0xffffffe ;  /* 0x0ffffffe10127836 */ /* 0x002fcc0000000000 */
[----:B------:R1:W2:Y:S02]  /*0410*/  F2I.FTZ.U32.TRUNC.NTZ R19, R18 ;  /* 0x0000001200137305 */ /* 0x0002a4000021f000 */
[----:B-1----:R-:W-:Y:S01]  /*0420*/  IMAD.MOV.U32 R18, RZ, RZ, RZ ;  /* 0x000000ffff127224 */ /* 0x002fe200078e00ff */
[----:B--2---:R-:W-:-:S05]  /*0430*/  IADD3 R21, PT, PT, RZ, -R19, RZ ;  /* 0x80000013ff157210 */ /* 0x004fca0007ffe0ff */
[----:B------:R-:W-:-:S04]  /*0440*/  IMAD R21, R21, R14, RZ ;  /* 0x0000000e15157224 */ /* 0x000fc800078e02ff */
[----:B0-----:R-:W-:-:S07]  /*0450*/  IMAD.HI.U32 R20, R19, R21, R18 ;  /* 0x0000001513147227 */ /* 0x001fce00078e0012 */
.L_x_38:
[----:B-----5:R-:W-:Y:S01]  /*0460*/  SHF.R.U32.HI R16, RZ, 0x2, R13 ;  /* 0x00000002ff107819 */ /* 0x020fe2000001160d */
[----:B------:R-:W-:Y:S02]  /*0470*/  IMAD.SHL.U32 R18, R7, 0x10, RZ ;  /* 0x0000001007127824 */ /* 0x000fe400078e00ff */
[----:B------:R-:W-:Y:S01]  /*0480*/  VIADD R12, R12, 0x587c5 ;  /* 0x000587c50c0c7836 */ /* 0x000fe20000000000 */
[----:B------:R-:W-:-:S04]  /*0490*/  LOP3.LUT R16, R16, R13, RZ, 0x3c, !PT ;  /* 0x0000000d10107212 */ /* 0x000fc800078e3cff */
[----:B------:R-:W-:-:S04]  /*04a0*/  SHF.L.U32 R13, R16, 0x1, RZ ;  /* 0x00000001100d7819 */ /* 0x000fc800000006ff */
[----:B------:R-:W-:-:S04]  /*04b0*/  LOP3.LUT R13, R7, R18, R13, 0x96, !PT ;  /* 0x00000012070d7212 */ /* 0x000fc800078e960d */
[----:B------:R-:W-:-:S05]  /*04c0*/  LOP3.LUT R19, R13, R16, RZ, 0x3c, !PT ;  /* 0x000000100d137212 */ /* 0x000fca00078e3cff */
[----:B------:R-:W-:-:S04]  /*04d0*/  IMAD.IADD R13, R19, 0x1, R12 ;  /* 0x00000001130d7824 */ /* 0x000fc800078e020c */
[----:B------:R-:W-:-:S05]  /*04e0*/  IMAD.HI.U32 R16, R20, R13, RZ ;  /* 0x0000000d14107227 */ /* 0x000fca00078e00ff */
[----:B------:R-:W-:-:S05]  /*04f0*/  IADD3 R16, PT, PT, -R16, RZ, RZ ;  /* 0x000000ff10107210 */ /* 0x000fca0007ffe1ff */
[----:B------:R-:W-:-:S05]  /*0500*/  IMAD R13, R14, R16, R13 ;  /* 0x000000100e0d7224 */ /* 0x000fca00078e020d */
[----:B------:R-:W-:-:S13]  /*0510*/  ISETP.GE.U32.AND P0, PT, R13, R14, PT ;  /* 0x0000000e0d00720c */ /* 0x000fda0003f06070 */
[----:B------:R-:W-:-:S05]  /*0520*/  @P0 IMAD.IADD R13, R13, 0x1, -R14 ;  /* 0x000000010d0d0824 */ /* 0x000fca00078e0a0e */
[----:B------:R-:W-:-:S13]  /*0530*/  ISETP.GE.U32.AND P0, PT, R13, R14, PT ;  /* 0x0000000e0d00720c */ /* 0x000fda0003f06070 */
[----:B------:R-:W-:-:S05]  /*0540*/  @P0 IMAD.IADD R13, R13, 0x1, -R14 ;  /* 0x000000010d0d0824 */ /* 0x000fca00078e0a0e */
[----:B------:R-:W-:Y:S02]  /*0550*/  SEL R16, R22, R13, !P1 ;  /* 0x0000000d16107207 */ /* 0x000fe40004800000 */
[----:B------:R-:W-:Y:S01]  /*0560*/  MOV R13, R8 ;  /* 0x00000008000d7202 */ /* 0x000fe20000000f00 */
[----:B------:R-:W-:Y:S01]  /*0570*/  IMAD.MOV.U32 R8, RZ, RZ, R9 ;  /* 0x000000ffff087224 */ /* 0x000fe200078e0009 */
[----:B------:R-:W-:Y:S01]  /*0580*/  ISETP.NE.AND P0, PT, R16, R15, PT ;  /* 0x0000000f1000720c */ /* 0x000fe20003f05270 */
[----:B------:R-:W-:Y:S01]  /*0590*/  IMAD.MOV.U32 R9, RZ, RZ, R6 ;  /* 0x000000ffff097224 */ /* 0x000fe200078e0006 */
[----:B------:R-:W-:Y:S01]  /*05a0*/  MOV R6, R7 ;  /* 0x0000000700067202 */ /* 0x000fe20000000f00 */
[----:B------:R-:W-:-:S10]  /*05b0*/  IMAD.MOV.U32 R7, RZ, RZ, R19 ;  /* 0x000000ffff077224 */ /* 0x000fd400078e0013 */
[----:B------:R-:W-:Y:S05]  /*05c0*/  @!P0 BRA `(.L_x_38) ;  /* 0xfffffffc00a48947 */ /* 0x000fea000383ffff */
[----:B------:R-:W-:Y:S05]  /*05d0*/  BSYNC.RECONVERGENT B2 ;  /* 0x0000000000027941 */ /* 0x000fea0003800200 */
.L_x_37:
[----:B------:R-:W0:Y:S02]  /*05e0*/  LDC.64 R18, c[0x0][0x388] ;  /* 0x0000e200ff127b82 */ /* 0x000e240000000a00 */
[----:B0-----:R-:W-:-:S05]  /*05f0*/  IMAD.WIDE R18, R15, 0x4, R18 ;  /* 0x000000040f127825 */ /* 0x001fca00078e0212 */
[----:B------:R-:W2:Y:S01]  /*0600*/  LDG.E R14, desc[UR6][R18.64] ;  /* 0x00000006120e7981 */ /* 0x000ea2000c1e1900 */
[----:B------:R-:W-:Y:S01]  /*0610*/  BSSY.RECONVERGENT B2, `(.L_x_39) ;  /* 0x0000011000027945 */ /* 0x000fe20003800200 */
[----:B--2---:R-:W-:-:S13]  /*0620*/  FSETP.GEU.AND P0, PT, R14, RZ, PT ;  /* 0x000000ff0e00720b */ /* 0x004fda0003f0e000 */
[----:B------:R-:W-:Y:S05]  /*0630*/  @P0 BRA `(.L_x_40) ;  /* 0x0000000000380947 */ /* 0x000fea0003800000 */
[----:B------:R-:W0:Y:S01]  /*0640*/  S2UR UR5, SR_CgaCtaId ;  /* 0x00000000000579c3 */ /* 0x000e220000008800 */
[----:B------:R-:W-:Y:S01]  /*0650*/  UMOV UR4, 0x400 ;  /* 0x0000040000047882 */ /* 0x000fe20000000000 */
[----:B------:R-:W-:Y:S01]  /*0660*/  STG.E desc[UR6][R18.64], RZ ;  /* 0x000000ff12007986 */ /* 0x000fe2000c101906 */
[----:B0-----:R-:W-:-:S09]  /*0670*/  ULEA UR5, UR5, UR4, 0x18 ;  /* 0x0000000405057291 */ /* 0x001fd2000f8ec0ff */
[----:B------:R-:W0:Y:S02]  /*0680*/  LDS R14, [UR5] ;  /* 0x00000005ff0e7984 */ /* 0x000e240008000800 */
[----:B0-----:R-:W-:-:S13]  /*0690*/  FSETP.GEU.AND P0, PT, R14, RZ, PT ;  /* 0x000000ff0e00720b */ /* 0x001fda0003f0e000 */
[----:B------:R-:W-:Y:S05]  /*06a0*/  @P0 BRA `(.L_x_40) ;  /* 0x00000000001c0947 */ /* 0x000fea0003800000 */
[----:B------:R-:W0:Y:S01]  /*06b0*/  S2R R14, SR_LANEID ;  /* 0x00000000000e7919 */ /* 0x000e220000000000 */
[----:B------:R-:W-:Y:S01]  /*06c0*/  VOTEU.ANY UR4, UPT, PT ;  /* 0x0000000000047886 */ /* 0x000fe200038e0100 */
[----:B------:R-:W-:Y:S01]  /*06d0*/  CREDUX.MAX.S32 UR8, RZ ;  /* 0x00000000ff0872cc */ /* 0x000fe20000000200 */
[----:B------:R-:W-:-:S06]  /*06e0*/  UFLO.U32 UR4, UR4 ;  /* 0x00000004000472bd */ /* 0x000fcc00080e0000 */
[----:B0-----:R-:W-:-:S06]  /*06f0*/  ISETP.EQ.U32.AND P0, PT, R14, UR4, PT ;  /* 0x000000040e007c0c */ /* 0x001fcc000bf02070 */
[----:B------:R-:W-:-:S07]  /*0700*/  IMAD.U32 R14, RZ, RZ, UR8 ;  /* 0x00000008ff0e7e24 */ /* 0x000fce000f8e00ff */
[----:B------:R0:W-:Y:S02]  /*0710*/  @P0 ATOMS.MAX.S32 RZ, [UR5], R14 ;  /* 0x0000000effff098c */ /* 0x0001e40009000205 */
.L_x_40:
[----:B------:R-:W-:Y:S05]  /*0720*/  BSYNC.RECONVERGENT B2 ;  /* 0x0000000000027941 */ /* 0x000fea0003800200 */
.L_x_39:
[----:B------:R1:W-:Y:S04]  /*0730*/  STG.E.64 desc[UR6][R2.64], R12 ;  /* 0x0000000c02007986 */ /* 0x0003e8000c101b06 */
[----:B------:R1:W-:Y:S04]  /*0740*/  STG.E.64 desc[UR6][R2.64+0x8], R8 ;  /* 0x0000080802007986 */ /* 0x0003e8000c101b06 */
[----:B------:R1:W-:Y:S04]  /*0750*/  STG.E.64 desc[UR6][R2.64+0x10], R6 ;  /* 0x0000100602007986 */ /* 0x0003e8000c101b06 */
[----:B------:R1:W-:Y:S04]  /*0760*/  STG.E.64 desc[UR6][R2.64+0x18], R10 ;  /* 0x0000180a02007986 */ /* 0x0003e8000c101b06 */
[----:B------:R1:W-:Y:S04]  /*0770*/  STG.E.64 desc[UR6][R2.64+0x28], R4 ;  /* 0x0000280402007986 */ /* 0x0003e8000c101b06 */
[----:B------:R1:W-:Y:S02]  /*0780*/  STG.E desc[UR6][R2.64+0x20], R17 ;  /* 0x0000201102007986 */ /* 0x0003e4000c101906 */
.L_x_36:
[----:B------:R-:W-:Y:S05]  /*0790*/  BSYNC.RECONVERGENT B1 ;  /* 0x0000000000017941 */ /* 0x000fea0003800200 */
.L_x_35:
[----:B------:R-:W-:-:S04]  /*07a0*/  IADD3 R15, PT, PT, R0, R15, RZ ;  /* 0x0000000f000f7210 */ /* 0x000fc80007ffe0ff */
[----:B------:R-:W-:-:S13]  /*07b0*/  ISETP.GE.AND P0, PT, R15, R28, PT ;  /* 0x0000001c0f00720c */ /* 0x000fda0003f06270 */
[----:B------:R-:W-:Y:S05]  /*07c0*/  @!P0 BRA `(.L_x_41) ;  /* 0xfffffff800c48947 */ /* 0x000fea000383ffff */
[----:B------:R-:W-:Y:S05]  /*07d0*/  BRA `(.L_x_33) ;  /* 0x0000001c000c7947 */ /* 0x000fea0003800000 */
.L_x_34:
[----:B------:R-:W-:Y:S01]  /*07e0*/  IMAD.MOV.U32 R3, RZ, RZ, -0x1 ;  /* 0xffffffffff037424 */ /* 0x000fe200078e00ff */
[----:B------:R-:W-:-:S04]  /*07f0*/  MOV R24, R27 ;  /* 0x0000001b00187202 */ /* 0x000fc80000000f00 */
[----:B------:R-:W-:-:S05]  /*0800*/  VIADDMNMX.U32 R2, R2, R3, 0xff, PT ;  /* 0x000000ff02027446 */ /* 0x000fca0003800003 */
[----:B------:R-:W-:-:S05]  /*0810*/  VIADD R2, R2, 0x1 ;  /* 0x0000000102027836 */ /* 0x000fca0000000000 */
[C---:B------:R-:W-:Y:S02]  /*0820*/  LOP3.LUT R26, R2.reuse, 0x3, RZ, 0xc0, !PT ;  /* 0x00000003021a7812 */ /* 0x040fe400078ec0ff */
[----:B------:R-:W-:-:S07]  /*0830*/  LOP3.LUT R25, R2, 0x1fc, RZ, 0xc0, !PT ;  /* 0x000001fc02197812 */ /* 0x000fce00078ec0ff */
.L_x_57:
[----:B0-----:R-:W0:Y:S01]  /*0840*/  LDCU UR4, c[0x0][0x3a0] ;  /* 0x00007400ff0477ac */ /* 0x001e220008000800 */
[----:B------:R-:W-:Y:S01]  /*0850*/  BSSY.RECONVERGENT B1, `(.L_x_42) ;  /* 0x00001b8000017945 */ /* 0x000fe20003800200 */
[----:B0-----:R-:W-:-:S13]  /*0860*/  ISETP.GE.U32.AND P0, PT, R24, UR4, PT ;  /* 0x0000000418007c0c */ /* 0x001fda000bf06070 */
[----:B-123--:R-:W-:Y:S05]  /*0870*/  @P0 BRA `(.L_x_43) ;  /* 0x0000001800d40947 */ /* 0x00efea0003800000 */
[----:B------:R-:W0:Y:S08]  /*0880*/  LDC R3, c[0x0][0x398] ;  /* 0x0000e600ff037b82 */ /* 0x000e300000000800 */
[----:B------:R-:W1:Y:S01]  /*0890*/  LDC.64 R20, c[0x0][0x3b0] ;  /* 0x0000ec00ff147b82 */ /* 0x000e620000000a00 */
[----:B0-----:R-:W0:Y:S01]  /*08a0*/  I2F.U32.RP R22, R3 ;  /* 0x0000000300167306 */ /* 0x001e220000209000 */
[----:B------:R-:W-:Y:S01]  /*08b0*/  BSSY.RECONVERGENT B2, `(.L_x_44) ;  /* 0x0000029000027945 */ /* 0x000fe20003800200 */
[----:B------:R-:W-:Y:S01]  /*08c0*/  ISETP.NE.U32.AND P1, PT, R3, RZ, PT ;  /* 0x000000ff0300720c */ /* 0x000fe20003f25070 */
[----:B-1----:R-:W-:-:S05]  /*08d0*/  IMAD.WIDE R20, R24, 0x30, R20 ;  /* 0x0000003018147825 */ /* 0x002fca00078e0214 */
[----:B------:R-:W5:Y:S01]  /*08e0*/  LDG.E R2, desc[UR6][R20.64+0x20] ;  /* 0x0000200614027981 */ /* 0x000f62000c1e1900 */
[----:B0-----:R-:W0:Y:S03]  /*08f0*/  MUFU.RCP R22, R22 ;  /* 0x0000001600167308 */ /* 0x001e260000001000 */
[----:B------:R-:W5:Y:S04]  /*0900*/  LDG.E.64 R32, desc[UR6][R20.64+0x28] ;  /* 0x0000280614207981 */ /* 0x000f68000c1e1b00 */
[----:B------:R-:W5:Y:S04]  /*0910*/  LDG.E.64 R16, desc[UR6][R20.64] ;  /* 0x0000000614107981 */ /* 0x000f68000c1e1b00 */
[----:B------:R-:W5:Y:S04]  /*0920*/  LDG.E.64 R14, desc[UR6][R20.64+0x8] ;  /* 0x00000806140e7981 */ /* 0x000f68000c1e1b00 */
[----:B------:R-:W5:Y:S01]  /*0930*/  LDG.E.64 R12, desc[UR6][R20.64+0x10] ;  /* 0x00001006140c7981 */ /* 0x000f62000c1e1b00 */
[----:B0-----:R-:W-:-:S03]  /*0940*/  VIADD R18, R22, 0xffffffe ;  /* 0x0ffffffe16127836 */ /* 0x001fc60000000000 */
[----:B------:R0:W5:Y:S01]  /*0950*/  LDG.E.64 R4, desc[UR6][R20.64+0x18] ;  /* 0x0000180614047981 */ /* 0x000162000c1e1b00 */
[----:B------:R1:W2:Y:S01]  /*0960*/  F2I.FTZ.U32.TRUNC.NTZ R19, R18 ;  /* 0x0000001200137305 */ /* 0x0002a2000021f000 */
[----:B0-----:R-:W-:Y:S01]  /*0970*/  LOP3.LUT R20, RZ, R3, RZ, 0x33, !PT ;  /* 0x00000003ff147212 */ /* 0x001fe200078e33ff */
[----:B-1----:R-:W-:Y:S02]  /*0980*/  HFMA2 R18, -RZ, RZ, 0, 0 ;  /* 0x00000000ff127431 */ /* 0x002fe400000001ff */
[----:B--2---:R-:W-:-:S04]  /*0990*/  IMAD.MOV R30, RZ, RZ, -R19 ;  /* 0x000000ffff1e7224 */ /* 0x004fc800078e0a13 */
[----:B------:R-:W-:-:S04]  /*09a0*/  IMAD R23, R30, R3, RZ ;  /* 0x000000031e177224 */ /* 0x000fc800078e02ff */
[----:B------:R-:W-:-:S07]  /*09b0*/  IMAD.HI.U32 R21, R19, R23, R18 ;  /* 0x0000001713157227 */ /* 0x000fce00078e0012 */
.L_x_45:
[----:B-----5:R-:W-:Y:S01]  /*09c0*/  SHF.R.U32.HI R18, RZ, 0x2, R17 ;  /* 0x00000002ff127819 */ /* 0x020fe20000011611 */
[----:B------:R-:W-:Y:S01]  /*09d0*/  IMAD.SHL.U32 R22, R13, 0x10, RZ ;  /* 0x000000100d167824 */ /* 0x000fe200078e00ff */
[----:B------:R-:W-:Y:S01]  /*09e0*/  MOV R19, R16 ;  /* 0x0000001000137202 */ /* 0x000fe20000000f00 */
[----:B------:R-:W-:Y:S01]  /*09f0*/  VIADD R16, R16, 0x587c5 ;  /* 0x000587c510107836 */ /* 0x000fe20000000000 */
[----:B------:R-:W-:-:S05]  /*0a00*/  LOP3.LUT R18, R18, R17, RZ, 0x3c, !PT ;  /* 0x0000001112127212 */ /* 0x000fca00078e3cff */
[----:B------:R-:W-:-:S05]  /*0a10*/  IMAD.SHL.U32 R17, R18, 0x2, RZ ;  /* 0x0000000212117824 */ /* 0x000fca00078e00ff */
[----:B------:R-:W-:-:S04]  /*0a20*/  LOP3.LUT R17, R13, R22, R17, 0x96, !PT ;  /* 0x000000160d117212 */ /* 0x000fc800078e9611 */
[----:B------:R-:W-:-:S05]  /*0a30*/  LOP3.LUT R23, R17, R18, RZ, 0x3c, !PT ;  /* 0x0000001211177212 */ /* 0x000fca00078e3cff */
[----:B------:R-:W-:-:S04]  /*0a40*/  IMAD.IADD R18, R23, 0x1, R16 ;  /* 0x0000000117127824 */ /* 0x000fc800078e0210 */
[----:B------:R-:W-:-:S05]  /*0a50*/  IMAD.HI.U32 R17, R21, R18, RZ ;  /* 0x0000001215117227 */ /* 0x000fca00078e00ff */
[----:B------:R-:W-:-:S05]  /*0a60*/  IADD3 R17, PT, PT, -R17, RZ, RZ ;  /* 0x000000ff11117210 */ /* 0x000fca0007ffe1ff */
[----:B------:R-:W-:Y:S01]  /*0a70*/  IMAD R18, R3, R17, R18 ;  /* 0x0000001103127224 */ /* 0x000fe200078e0212 */
[----:B------:R-:W-:Y:S01]  /*0a80*/  MOV R17, R14 ;  /* 0x0000000e00117202 */ /* 0x000fe20000000f00 */
[----:B------:R-:W-:Y:S02]  /*0a90*/  IMAD.MOV.U32 R14, RZ, RZ, R15 ;  /* 0x000000ffff0e7224 */ /* 0x000fe400078e000f */
[----:B------:R-:W-:Y:S01]  /*0aa0*/  IMAD.MOV.U32 R15, RZ, RZ, R12 ;  /* 0x000000ffff0f7224 */ /* 0x000fe200078e000c */
[----:B------:R-:W-:Y:S02]  /*0ab0*/  ISETP.GE.U32.AND P0, PT, R18, R3, PT ;  /* 0x000000031200720c */ /* 0x000fe40003f06070 */
[----:B------:R-:W-:Y:S01]  /*0ac0*/  MOV R12, R13 ;  /* 0x0000000d000c7202 */ /* 0x000fe20000000f00 */
[----:B------:R-:W-:-:S10]  /*0ad0*/  IMAD.MOV.U32 R13, RZ, RZ, R23 ;  /* 0x000000ffff0d7224 */ /* 0x000fd400078e0017 */
[----:B------:R-:W-:-:S05]  /*0ae0*/  @P0 IMAD.IADD R18, R18, 0x1, -R3 ;  /* 0x0000000112120824 */ /* 0x000fca00078e0a03 */
[----:B------:R-:W-:-:S13]  /*0af0*/  ISETP.GE.U32.AND P0, PT, R18, R3, PT ;  /* 0x000000031200720c */ /* 0x000fda0003f06070 */
[----:B------:R-:W-:-:S05]  /*0b00*/  @P0 IMAD.IADD R18, R18, 0x1, -R3 ;  /* 0x0000000112120824 */ /* 0x000fca00078e0a03 */
[----:B------:R-:W-:-:S04]  /*0b10*/  SEL R18, R20, R18, !P1 ;  /* 0x0000001214127207 */ /* 0x000fc80004800000 */
[----:B------:R-:W-:-:S13]  /*0b20*/  ISETP.NE.AND P0, PT, R18, R24, PT ;  /* 0x000000181200720c */ /* 0x000fda0003f05270 */
[----:B------:R-:W-:Y:S05]  /*0b30*/  @!P0 BRA `(.L_x_45) ;  /* 0xfffffffc00a08947 */ /* 0x000fea000383ffff */
[----:B------:R-:W-:Y:S05]  /*0b40*/  BSYNC.RECONVERGENT B2 ;  /* 0x0000000000027941 */ /* 0x000fea0003800200 */
.L_x_44:
[----:B------:R-:W0:Y:S01]  /*0b50*/  LDC R3, c[0x0][0x39c] ;  /* 0x0000e700ff037b82 */ /* 0x000e220000000800 */
[----:B------:R-:W-:Y:S01]  /*0b60*/  IMAD.MOV.U32 R20, RZ, RZ, R17 ;  /* 0x000000ffff147224 */ /* 0x000fe200078e0011 */
[----:B------:R-:W-:Y:S01]  /*0b70*/  MOV R29, RZ ;  /* 0x000000ff001d7202 */ /* 0x000fe20000000f00 */
[----:B------:R-:W-:Y:S01]  /*0b80*/  IMAD.MOV.U32 R30, RZ, RZ, RZ ;  /* 0x000000ffff1e7224 */ /* 0x000fe200078e00ff */
[----:B0-----:R-:W-:-:S13]  /*0b90*/  ISETP.GE.U32.AND P0, PT, R3, 0x4, PT ;  /* 0x000000040300780c */ /* 0x001fda0003f06070 */
[----:B------:R-:W-:Y:S05]  /*0ba0*/  @!P0 BRA `(.L_x_46) ;  /* 0x0000000400cc8947 */ /* 0x000fea0003800000 */
[----:B------:R-:W-:Y:S01]  /*0bb0*/  VIADD R16, R19, 0x10974f ;  /* 0x0010974f13107836 */ /* 0x000fe20000000000 */
[----:B------:R-:W-:Y:S01]  /*0bc0*/  IADD3 R19, PT, PT, -R25, RZ, RZ ;  /* 0x000000ff19137210 */ /* 0x000fe20007ffe1ff */
[----:B------:R-:W-:Y:S01]  /*0bd0*/  IMAD R17, R24, R3, 0x3 ;  /* 0x0000000318117424 */ /* 0x000fe200078e0203 */
[----:B------:R-:W-:Y:S01]  /*0be0*/  UMOV UR4, URZ ;  /* 0x000000ff00047c82 */ /* 0x000fe20008000000 */
[----:B------:R-:W-:Y:S02]  /*0bf0*/  IMAD.MOV.U32 R29, RZ, RZ, RZ ;  /* 0x000000ffff1d7224 */ /* 0x000fe400078e00ff */
[----:B------:R-:W-:-:S07]  /*0c00*/  IMAD.MOV.U32 R6, RZ, RZ, R1 ;  /* 0x000000ffff067224 */ /* 0x000fce00078e0001 */
.L_x_47:
[----:B------:R-:W0:Y:S01]  /*0c10*/  LDC.64 R8, c[0x0][0x380] ;  /* 0x0000e000ff087b82 */ /* 0x000e220000000a00 */
[----:B------:R-:W-:Y:S01]  /*0c20*/  IADD3 R31, PT, PT, R17, -0x3, RZ ;  /* 0xfffffffd111f7810 */ /* 0x000fe20007ffe0ff */
[----:B------:R-:W-:-:S04]  /*0c30*/  IMAD R23, R18, R3, UR4 ;  /* 0x0000000412177e24 */ /* 0x000fc8000f8e0203 */
[----:B0-----:R-:W-:-:S04]  /*0c40*/  IMAD.WIDE.U32 R30, R31, 0x4, R8 ;  /* 0x000000041f1e7825 */ /* 0x001fc800078e0008 */
[----:B------:R-:W-:Y:S02]  /*0c50*/  IMAD.WIDE.U32 R10, R23, 0x4, R8 ;  /* 0x00000004170a7825 */ /* 0x000fe400078e0008 */
[----:B------:R-:W2:Y:S04]  /*0c60*/  LDG.E R30, desc[UR6][R30.64] ;  /* 0x000000061e1e7981 */ /* 0x000ea8000c1e1900 */
[----:B------:R0:W2:Y:S01]  /*0c70*/  LDG.E R11, desc[UR6][R10.64] ;  /* 0x000000060a0b7981 */ /* 0x0000a2000c1e1900 */
[----:B------:R-:W-:Y:S01]  /*0c80*/  SHF.R.U32.HI R7, RZ, 0x2, R20 ;  /* 0x00000002ff077819 */ /* 0x000fe20000011614 */
[----:B------:R-:W-:Y:S01]  /*0c90*/  IMAD.SHL.U32 R22, R13, 0x10, RZ ;  /* 0x000000100d167824 */ /* 0x000fe200078e00ff */
[----:B------:R-:W-:Y:S02]  /*0ca0*/  SHF.R.U32.HI R21, RZ, 0x2, R14 ;  /* 0x00000002ff157819 */ /* 0x000fe4000001160e */
[----:B------:R-:W-:-:S05]  /*0cb0*/  LOP3.LUT R7, R7, R20, RZ, 0x3c, !PT ;  /* 0x0000001407077212 */ /* 0x000fca00078e3cff */
[----:B------:R-:W-:-:S05]  /*0cc0*/  IMAD.SHL.U32 R20, R7, 0x2, RZ ;  /* 0x0000000207147824 */ /* 0x000fca00078e00ff */
[----:B------:R-:W-:Y:S02]  /*0cd0*/  LOP3.LUT R20, R7, R20, R22, 0x96, !PT ;  /* 0x0000001407147212 */ /* 0x000fe400078e9616 */
[----:B------:R-:W-:Y:S02]  /*0ce0*/  LOP3.LUT R7, R21, R14, RZ, 0x3c, !PT ;  /* 0x0000000e15077212 */ /* 0x000fe400078e3cff */
[----:B------:R-:W-:Y:S02]  /*0cf0*/  LOP3.LUT R21, R20, R13, RZ, 0x3c, !PT ;  /* 0x0000000d14157212 */ /* 0x000fe400078e3cff */
[----:B------:R-:W-:Y:S02]  /*0d00*/  SHF.L.U32 R20, R7, 0x1, RZ ;  /* 0x0000000107147819 */ /* 0x000fe400000006ff */
[----:B------:R-:W-:Y:S01]  /*0d10*/  SHF.R.U32.HI R22, RZ, 0x2, R15 ;  /* 0x00000002ff167819 */ /* 0x000fe2000001160f */
[----:B------:R-:W-:Y:S01]  /*0d20*/  IMAD.SHL.U32 R14, R21, 0x10, RZ ;  /* 0x00000010150e7824 */ /* 0x000fe200078e00ff */
[----:B0-----:R-:W-:-:S02]  /*0d30*/  IADD3 R10, PT, PT, R16, -0x587c5, R21 ;  /* 0xfffa783b100a7810 */ /* 0x001fc40007ffe015 */
[----:B------:R-:W-:Y:S02]  /*0d40*/  LOP3.LUT R22, R22, R15, RZ, 0x3c, !PT ;  /* 0x0000000f16167212 */ /* 0x000fe400078e3cff */
[----:B------:R-:W-:Y:S01]  /*0d50*/  LOP3.LUT R14, R7, R20, R14, 0x96, !PT ;  /* 0x00000014070e7212 */ /* 0x000fe200078e960e */
[----:B------:R-:W-:Y:S01]  /*0d60*/  IMAD.MOV.U32 R20, RZ, RZ, 0x2f800000 ;  /* 0x2f800000ff147424 */ /* 0x000fe200078e00ff */
[----:B------:R-:W-:Y:S02]  /*0d70*/  I2FP.F32.U32 R15, R10 ;  /* 0x0000000a000f7245 */ /* 0x000fe40000201000 */
[----:B------:R-:W-:Y:S02]  /*0d80*/  LOP3.LUT R7, R14, R21, RZ, 0x3c, !PT ;  /* 0x000000150e077212 */ /* 0x000fe400078e3cff */
[----:B------:R-:W-:Y:S01]  /*0d90*/  SHF.L.U32 R10, R22, 0x1, RZ ;  /* 0x00000001160a7819 */ /* 0x000fe200000006ff */
[----:B------:R-:W-:Y:S02]  /*0da0*/  FFMA R15, R15, R20, 1.1641532182693481445e-10 ;  /* 0x2f0000000f0f7423 */ /* 0x000fe40000000014 */
[----:B------:R-:W-:-:S05]  /*0db0*/  IMAD.SHL.U32 R31, R7, 0x10, RZ ;  /* 0x00000010071f7824 */ /* 0x000fca00078e00ff */
[----:B------:R-:W-:Y:S01]  /*0dc0*/  LOP3.LUT R10, R22, R10, R31, 0x96, !PT ;  /* 0x0000000a160a7212 */ /* 0x000fe200078e961f */
[----:B------:R-:W-:Y:S01]  /*0dd0*/  IMAD.MOV.U32 R22, RZ, RZ, 0x40000000 ;  /* 0x40000000ff167424 */ /* 0x000fe200078e00ff */
[----:B------:R-:W-:-:S03]  /*0de0*/  SHF.R.U32.HI R31, RZ, 0x2, R12 ;  /* 0x00000002ff1f7819 */ /* 0x000fc6000001160c */
[----:B------:R-:W-:Y:S01]  /*0df0*/  FFMA R15, R15, R22, -1 ;  /* 0xbf8000000f0f7423 */ /* 0x000fe20000000016 */
[----:B------:R-:W-:Y:S02]  /*0e00*/  LOP3.LUT R31, R31, R12, RZ, 0x3c, !PT ;  /* 0x0000000c1f1f7212 */ /* 0x000fe400078e3cff */
[----:B------:R-:W-:-:S05]  /*0e10*/  LOP3.LUT R12, R10, R7, RZ, 0x3c, !PT ;  /* 0x000000070a0c7212 */ /* 0x000fca00078e3cff */
[----:B------:R-:W-:Y:S02]  /*0e20*/  IMAD.SHL.U32 R10, R12, 0x10, RZ ;  /* 0x000000100c0a7824 */ /* 0x000fe400078e00ff */
[----:B--2---:R-:W-:-:S04]  /*0e30*/  FADD R11, R30, -R11 ;  /* 0x8000000b1e0b7221 */ /* 0x004fc80000000000 */
[----:B------:R-:W-:Y:S01]  /*0e40*/  FFMA R30, R15, R11, R30 ;  /* 0x0000000b0f1e7223 */ /* 0x000fe2000000001e */
[----:B------:R-:W-:Y:S02]  /*0e50*/  SHF.L.U32 R11, R31, 0x1, RZ ;  /* 0x000000011f0b7819 */ /* 0x000fe400000006ff */
[----:B------:R-:W-:Y:S02]  /*0e60*/  IADD3 R15, PT, PT, R23, 0x1, RZ ;  /* 0x00000001170f7810 */ /* 0x000fe40007ffe0ff */
[----:B------:R-:W-:Y:S01]  /*0e70*/  LOP3.LUT R31, R31, R11, R10, 0x96, !PT ;  /* 0x0000000b1f1f7212 */ /* 0x000fe200078e960a */
[----:B------:R-:W-:Y:S02]  /*0e80*/  VIADD R11, R17, 0xfffffffe ;  /* 0xfffffffe110b7836 */ /* 0x000fe40000000000 */
[----:B------:R-:W-:-:S04]  /*0e90*/  IMAD.WIDE.U32 R14, R15, 0x4, R8 ;  /* 0x000000040f0e7825 */ /* 0x000fc800078e0008 */
[----:B------:R-:W-:Y:S02]  /*0ea0*/  IMAD.WIDE.U32 R10, R11, 0x4, R8 ;  /* 0x000000040b0a7825 */ /* 0x000fe400078e0008 */
[----:B------:R-:W2:Y:S04]  /*0eb0*/  LDG.E R15, desc[UR6][R14.64] ;  /* 0x000000060e0f7981 */ /* 0x000ea8000c1e1900 */
[----:B------:R-:W2:Y:S01]  /*0ec0*/  LDG.E R10, desc[UR6][R10.64] ;  /* 0x000000060a0a7981 */ /* 0x000ea2000c1e1900 */
[----:B------:R-:W-:-:S05]  /*0ed0*/  IMAD.IADD R34, R7, 0x1, R16 ;  /* 0x0000000107227824 */ /* 0x000fca00078e0210 */
[----:B------:R-:W-:-:S05]  /*0ee0*/  I2FP.F32.U32 R35, R34 ;  /* 0x0000002200237245 */ /* 0x000fca0000201000 */
[----:B------:R-:W-:-:S04]  /*0ef0*/  FFMA R35, R35, R20, 1.1641532182693481445e-10 ;  /* 0x2f00000023237423 */ /* 0x000fc80000000014 */
[----:B------:R-:W-:Y:S01]  /*0f00*/  FFMA R35, R35, R22, -1 ;  /* 0xbf80000023237423 */ /* 0x000fe20000000016 */
[----:B------:R-:W-:Y:S01]  /*0f10*/  IADD3 R37, PT, PT, R23, 0x2, RZ ;  /* 0x0000000217257810 */ /* 0x000fe20007ffe0ff */
[----:B--2---:R-:W-:-:S04]  /*0f20*/  FADD R36, R10, -R15 ;  /* 0x8000000f0a247221 */ /* 0x004fc80000000000 */
[----:B------:R-:W-:Y:S01]  /*0f30*/  FFMA R36, R35, R36, R10 ;  /* 0x0000002423247223 */ /* 0x000fe2000000000a */
[----:B------:R-:W-:Y:S02]  /*0f40*/  VIADD R35, R17, 0xffffffff ;  /* 0xffffffff11237836 */ /* 0x000fe40000000000 */
[----:B------:R-:W-:-:S04]  /*0f50*/  IMAD.WIDE.U32 R10, R37, 0x4, R8 ;  /* 0x00000004250a7825 */ /* 0x000fc800078e0008 */
[----:B------:R-:W-:Y:S02]  /*0f60*/  IMAD.WIDE.U32 R34, R35, 0x4, R8 ;  /* 0x0000000423227825 */ /* 0x000fe400078e0008 */
[----:B------:R-:W2:Y:S04]  /*0f70*/  LDG.E R11, desc[UR6][R10.64] ;  /* 0x000000060a0b7981 */ /* 0x000ea8000c1e1900 */
[----:B------:R-:W2:Y:S01]  /*0f80*/  LDG.E R34, desc[UR6][R34.64] ;  /* 0x0000000622227981 */ /* 0x000ea2000c1e1900 */
[----:B------:R-:W-:-:S04]  /*0f90*/  IADD3 R14, PT, PT, R16, 0x587c5, R12 ;  /* 0x000587c5100e7810 */ /* 0x000fc80007ffe00c */
[----:B------:R-:W-:-:S05]  /*0fa0*/  I2FP.F32.U32 R15, R14 ;  /* 0x0000000e000f7245 */ /* 0x000fca0000201000 */
[----:B------:R-:W-:-:S04]  /*0fb0*/  FFMA R15, R15, R20, 1.1641532182693481445e-10 ;  /* 0x2f0000000f0f7423 */ /* 0x000fc80000000014 */
[----:B------:R-:W-:Y:S01]  /*0fc0*/  FFMA R15, R15, R22, -1 ;  /* 0xbf8000000f0f7423 */ /* 0x000fe20000000016 */
[----:B--2---:R-:W-:-:S04]  /*0fd0*/  FADD R37, R34, -R11 ;  /* 0x8000000b22257221 */ /* 0x004fc80000000000 */
[----:B------:R-:W-:Y:S01]  /*0fe0*/  FFMA R37, R15, R37, R34 ;  /* 0x000000250f257223 */ /* 0x000fe20000000022 */
[----:B------:R-:W-:-:S04]  /*0ff0*/  VIADD R15, R23, 0x3 ;  /* 0x00000003170f7836 */ /* 0x000fc80000000000 */
[----:B------:R-:W-:-:S04]  /*1000*/  IMAD.WIDE.U32 R14, R15, 0x4, R8 ;  /* 0x000000040f0e7825 */ /* 0x000fc800078e0008 */
[----:B------:R-:W-:Y:S02]  /*1010*/  IMAD.WIDE.U32 R8, R17, 0x4, R8 ;  /* 0x0000000411087825 */ /* 0x000fe400078e0008 */
[----:B------:R-:W2:Y:S04]  /*1020*/  LDG.E R15, desc[UR6][R14.64] ;  /* 0x000000060e0f7981 */ /* 0x000ea8000c1e1900 */
[----:B------:R0:W2:Y:S01]  /*1030*/  LDG.E R8, desc[UR6][R8.64] ;  /* 0x0000000608087981 */ /* 0x0000a2000c1e1900 */
[----:B------:R-:W-:Y:S01]  /*1040*/  IMAD.MOV.U32 R23, RZ, RZ, R13 ;  /* 0x000000ffff177224 */ /* 0x000fe200078e000d */
[----:B------:R-:W-:-:S04]  /*1050*/  LOP3.LUT R13, R31, R12, RZ, 0x3c, !PT ;  /* 0x0000000c1f0d7212 */ /* 0x000fc800078e3cff */
[----:B------:R-:W-:-:S04]  /*1060*/  IADD3 R10, PT, PT, R16, 0xb0f8a, R13 ;  /* 0x000b0f8a100a7810 */ /* 0x000fc80007ffe00d */
[----:B------:R-:W-:-:S05]  /*1070*/  I2FP.F32.U32 R11, R10 ;  /* 0x0000000a000b7245 */ /* 0x000fca0000201000 */
[----:B------:R-:W-:Y:S01]  /*1080*/  FFMA R11, R11, R20, 1.1641532182693481445e-10 ;  /* 0x2f0000000b0b7423 */ /* 0x000fe20000000014 */
[----:B------:R-:W-:-:S03]  /*1090*/  FMNMX R30, R30, 10, PT ;  /* 0x412000001e1e7809 */ /* 0x000fc60003800000 */
[----:B------:R-:W-:Y:S01]  /*10a0*/  FFMA R11, R11, R22, -1 ;  /* 0xbf8000000b0b7423 */ /* 0x000fe20000000016 */
[----:B------:R-:W-:Y:S02]  /*10b0*/  IADD3 R19, PT, PT, R19, 0x4, RZ ;  /* 0x0000000413137810 */ /* 0x000fe40007ffe0ff */
[----:B0-----:R-:W-:Y:S02]  /*10c0*/  FMNMX R9, R36, 10, PT ;  /* 0x4120000024097809 */ /* 0x001fe40003800000 */
[----:B------:R-:W-:Y:S02]  /*10d0*/  ISETP.NE.AND P1, PT, R19, RZ, PT ;  /* 0x000000ff1300720c */ /* 0x000fe40003f25270 */
[----:B------:R-:W-:Y:S01]  /*10e0*/  FMNMX R9, R9, -10, !PT ;  /* 0xc120000009097809 */ /* 0x000fe20007800000 */
[----:B------:R-:W-:Y:S01]  /*10f0*/  UIADD3 UR4, UPT, UPT, UR4, 0x4, URZ ;  /* 0x0000000404047890 */ /* 0x000fe2000fffe0ff */
[----:B------:R-:W-:Y:S02]  /*1100*/  IMAD.MOV.U32 R20, RZ, RZ, R23 ;  /* 0x000000ffff147224 */ /* 0x000fe400078e0017 */
[----:B------:R-:W-:-:S02]  /*1110*/  VIADD R17, R17, 0x4 ;  /* 0x0000000411117836 */ /* 0x000fc40000000000 */
[----:B------:R-:W-:Y:S02]  /*1120*/  VIADD R16, R16, 0x161f14 ;  /* 0x00161f1410107836 */ /* 0x000fe40000000000 */
[----:B--2---:R-:W-:-:S04]  /*1130*/  FADD R10, R8, -R15 ;  /* 0x8000000f080a7221 */ /* 0x004fc80000000000 */
[----:B------:R-:W-:Y:S01]  /*1140*/  FFMA R11, R11, R10, R8 ;  /* 0x0000000a0b0b7223 */ /* 0x000fe20000000008 */
[----:B------:R-:W-:Y:S02]  /*1150*/  FMNMX R8, R30, -10, !PT ;  /* 0xc12000001e087809 */ /* 0x000fe40007800000 */
[----:B------:R-:W-:-:S03]  /*1160*/  FMNMX R10, R37, 10, PT ;  /* 0x41200000250a7809 */ /* 0x000fc60003800000 */
[----:B------:R-:W-:Y:S01]  /*1170*/  FFMA R14, -R8, R8, R29 ;  /* 0x00000008080e7223 */ /* 0x000fe2000000011d */
[----:B------:R-:W-:Y:S02]  /*1180*/  FMNMX R11, R11, 10, PT ;  /* 0x412000000b0b7809 */ /* 0x000fe40003800000 */
[----:B------:R-:W-:Y:S01]  /*1190*/  FMNMX R10, R10, -10, !PT ;  /* 0xc12000000a0a7809 */ /* 0x000fe20007800000 */
[----:B------:R-:W-:Y:S01]  /*11a0*/  FFMA R15, -R9, R9, R14 ;  /* 0x00000009090f7223 */ /* 0x000fe2000000010e */
[----:B------:R-:W-:-:S03]  /*11b0*/  FMNMX R11, R11, -10, !PT ;  /* 0xc12000000b0b7809 */ /* 0x000fc60007800000 */
[----:B------:R-:W-:Y:S01]  /*11c0*/  FFMA R14, -R10, R10, R15 ;  /* 0x0000000a0a0e7223 */ /* 0x000fe2000000010f */
[----:B------:R-:W-:Y:S01]  /*11d0*/  IMAD.MOV.U32 R15, RZ, RZ, R7 ;  /* 0x000000ffff0f7224 */ /* 0x000fe200078e0007 */
[----:B------:R0:W-:Y:S02]  /*11e0*/  STL.128 [R6], R8 ;  /* 0x0000000806007387 */ /* 0x0001e40000100c00 */
[----:B------:R-:W-:Y:S01]  /*11f0*/  FFMA R29, -R11, R11, R14 ;  /* 0x0000000b0b1d7223 */ /* 0x000fe2000000010e */
[----:B------:R-:W-:Y:S02]  /*1200*/  MOV R14, R21 ;  /* 0x00000015000e7202 */ /* 0x000fe40000000f00 */
[----:B0-----:R-:W-:Y:S01]  /*1210*/  IADD3 R6, PT, PT, R6, 0x10, RZ ;  /* 0x0000001006067810 */ /* 0x001fe20007ffe0ff */
[----:B------:R-:W-:Y:S06]  /*1220*/  @P1 BRA `(.L_x_47) ;  /* 0xfffffff800781947 */ /* 0x000fec000383ffff */
[----:B------:R-:W-:Y:S01]  /*1230*/  MOV R6, R21 ;  /* 0x0000001500067202 */ /* 0x000fe20000000f00 */
[----:B------:R-:W-:Y:S01]  /*1240*/  IMAD.MOV.U32 R9, RZ, RZ, R23 ;  /* 0x000000ffff097224 */ /* 0x000fe200078e0017 */
[----:B------:R-:W-:Y:S01]  /*1250*/  MOV R11, R13 ;  /* 0x0000000d000b7202 */ /* 0x000fe20000000f00 */
[----:B------:R-:W-:Y:S01]  /*1260*/  IMAD.MOV.U32 R10, RZ, RZ, R12 ;  /* 0x000000ffff0a7224 */ /* 0x000fe200078e000c */
[----:B------:R-:W-:Y:S01]  /*1270*/  MOV R15, R7 ;  /* 0x00000007000f7202 */ /* 0x000fe20000000f00 */
[----:B------:R-:W-:Y:S02]  /*1280*/  VIADD R8, R16, 0xfff4f076 ;  /* 0xfff4f07610087836 */ /* 0x000fe40000000000 */
[----:B------:R-:W-:Y:S02]  /*1290*/  IMAD.MOV.U32 R30, RZ, RZ, R25 ;  /* 0x000000ffff1e7224 */ /* 0x000fe400078e0019 */
[----:B------:R-:W-:Y:S02]  /*12a0*/  IMAD.MOV.U32 R20, RZ, RZ, R9 ;  /* 0x000000ffff147224 */ /* 0x000fe400078e0009 */
[----:B------:R-:W-:-:S02]  /*12b0*/  IMAD.MOV.U32 R12, RZ, RZ, R10 ;  /* 0x000000ffff0c7224 */ /* 0x000fc400078e000a */
[----:B------:R-:W-:Y:S02]  /*12c0*/  IMAD.MOV.U32 R16, RZ, RZ, R8 ;  /* 0x000000ffff107224 */ /* 0x000fe400078e0008 */
[----:B------:R-:W-:-:S07]  /*12d0*/  IMAD.MOV.U32 R14, RZ, RZ, R6 ;  /* 0x000000ffff0e7224 */ /* 0x000fce00078e0006 */
.L_x_46:
[----:B------:R-:W-:-:S13]  /*12e0*/  ISETP.NE.AND P1, PT, R26, RZ, PT ;  /* 0x000000ff1a00720c */ /* 0x000fda0003f25270 */
[----:B------:R-:W-:Y:S05]  /*12f0*/  @!P1 BRA `(.L_x_48) ;  /* 0x00000004006c9947 */ /* 0x000fea0003800000 */
[----:B------:R-:W0:Y:S01]  /*1300*/  LDC.64 R22, c[0x0][0x380] ;  /* 0x0000e000ff167b82 */ /* 0x000e220000000a00 */
[-CC-:B------:R-:W-:Y:S02]  /*1310*/  IMAD R17, R24, R3.reuse, R30.reuse ;  /* 0x0000000318117224 */ /* 0x180fe400078e021e */
[----:B------:R-:W-:Y:S02]  /*1320*/  IMAD R21, R18, R3, R30 ;  /* 0x0000000312157224 */ /* 0x000fe400078e021e */
[----:B0-----:R-:W-:-:S04]  /*1330*/  IMAD.WIDE.U32 R10, R17, 0x4, R22 ;  /* 0x00000004110a7825 */ /* 0x001fc800078e0016 */
[----:B------:R-:W-:Y:S02]  /*1340*/  IMAD.WIDE.U32 R6, R21, 0x4, R22 ;  /* 0x0000000415067825 */ /* 0x000fe400078e0016 */
[----:B------:R-:W2:Y:S04]  /*1350*/  LDG.E R10, desc[UR6][R10.64] ;  /* 0x000000060a0a7981 */ /* 0x000ea8000c1e1900 */
[----:B------:R0:W2:Y:S01]  /*1360*/  LDG.E R7, desc[UR6][R6.64] ;  /* 0x0000000606077981 */ /* 0x0000a2000c1e1900 */
[----:B------:R-:W-:Y:S01]  /*1370*/  SHF.R.U32.HI R9, RZ, 0x2, R20 ;  /* 0x00000002ff097819 */ /* 0x000fe20000011614 */
[----:B------:R-:W-:Y:S01]  /*1380*/  IMAD.MOV.U32 R31, RZ, RZ, 0x2f800000 ;  /* 0x2f800000ff1f7424 */ /* 0x000fe200078e00ff */
[----:B------:R-:W-:Y:S02]  /*1390*/  SHF.L.U32 R8, R13, 0x4, RZ ;  /* 0x000000040d087819 */ /* 0x000fe400000006ff */
[----:B------:R-:W-:Y:S01]  /*13a0*/  LOP3.LUT R9, R9, R20, RZ, 0x3c, !PT ;  /* 0x0000001409097212 */ /* 0x000fe200078e3cff */
[----:B------:R-:W-:Y:S01]  /*13b0*/  IMAD.MOV.U32 R20, RZ, RZ, 0x40000000 ;  /* 0x40000000ff147424 */ /* 0x000fe200078e00ff */
[----:B------:R-:W-:-:S02]  /*13c0*/  LEA R30, R30, R1, 0x2 ;  /* 0x000000011e1e7211 */ /* 0x000fc400078e10ff */
[----:B------:R-:W-:Y:S01]  /*13d0*/  ISETP.NE.AND P2, PT, R26, 0x1, PT ;  /* 0x000000011a00780c */ /* 0x000fe20003f45270 */
[----:B------:R-:W-:Y:S01]  /*13e0*/  IMAD.SHL.U32 R18, R9, 0x2, RZ ;  /* 0x0000000209127824 */ /* 0x000fe200078e00ff */
[----:B0-----:R-:W-:-:S04]  /*13f0*/  MOV R6, R15 ;  /* 0x0000000f00067202 */ /* 0x001fc80000000f00 */
[----:B------:R-:W-:Y:S01]  /*1400*/  LOP3.LUT R18, R9, R18, R8, 0x96, !PT ;  /* 0x0000001209127212 */ /* 0x000fe200078e9608 */
[----:B------:R-:W-:-:S03]  /*1410*/  VIADD R8, R16, 0x587c5 ;  /* 0x000587c510087836 */ /* 0x000fc60000000000 */
[----:B------:R-:W-:-:S04]  /*1420*/  LOP3.LUT R35, R18, R13, RZ, 0x3c, !PT ;  /* 0x0000000d12237212 */ /* 0x000fc800078e3cff */
[----:B------:R-:W-:Y:S01]  /*1430*/  IADD3 R9, PT, PT, R35, R8, RZ ;  /* 0x0000000823097210 */ /* 0x000fe20007ffe0ff */
[----:B------:R-:W-:-:S03]  /*1440*/  IMAD.MOV.U32 R11, RZ, RZ, R35 ;  /* 0x000000ffff0b7224 */ /* 0x000fc600078e0023 */
[----:B------:R-:W-:-:S05]  /*1450*/  I2FP.F32.U32 R18, R9 ;  /* 0x0000000900127245 */ /* 0x000fca0000201000 */
[----:B------:R-:W-:-:S04]  /*1460*/  FFMA R9, R18, R31, 1.1641532182693481445e-10 ;  /* 0x2f00000012097423 */ /* 0x000fc8000000001f */
[----:B------:R-:W-:Y:S01]  /*1470*/  FFMA R9, R9, R20, -1 ;  /* 0xbf80000009097423 */ /* 0x000fe20000000014 */
[----:B--2---:R-:W-:-:S04]  /*1480*/  FADD R7, R10, -R7 ;  /* 0x800000070a077221 */ /* 0x004fc80000000000 */
[----:B------:R-:W-:Y:S01]  /*1490*/  FFMA R7, R9, R7, R10 ;  /* 0x0000000709077223 */ /* 0x000fe2000000000a */
[----:B------:R-:W-:Y:S02]  /*14a0*/  IMAD.MOV.U32 R10, RZ, RZ, R13 ;  /* 0x000000ffff0a7224 */ /* 0x000fe400078e000d */
[----:B------:R-:W-:Y:S02]  /*14b0*/  IMAD.MOV.U32 R9, RZ, RZ, R14 ;  /* 0x000000ffff097224 */ /* 0x000fe400078e000e */
[----:B------:R-:W-:-:S04]  /*14c0*/  FMNMX R7, R7, 10, PT ;  /* 0x4120000007077809 */ /* 0x000fc80003800000 */
[----:B------:R-:W-:Y:S01]  /*14d0*/  FMNMX R18, R7, -10, !PT ;  /* 0xc120000007127809 */ /* 0x000fe20007800000 */
[----:B------:R-:W-:-:S04]  /*14e0*/  IMAD.MOV.U32 R7, RZ, RZ, R12 ;  /* 0x000000ffff077224 */ /* 0x000fc800078e000c */
[----:B------:R0:W-:Y:S01]  /*14f0*/  STL [R30], R18 ;  /* 0x000000121e007387 */ /* 0x0001e20000100800 */
[----:B------:R-:W-:Y:S01]  /*1500*/  FFMA R29, -R18, R18, R29 ;  /* 0x00000012121d7223 */ /* 0x000fe2000000011d */
[----:B------:R-:W-:Y:S06]  /*1510*/  @!P2 BRA `(.L_x_48) ;  /* 0x0000000000e4a947 */ /* 0x000fec0003800000 */
[----:B------:R-:W-:Y:S01]  /*1520*/  IADD3 R7, PT, PT, R17, 0x1, RZ ;  /* 0x0000000111077810 */ /* 0x000fe20007ffe0ff */
[----:B------:R-:W-:-:S04]  /*1530*/  VIADD R19, R21, 0x1 ;  /* 0x0000000115137836 */ /* 0x000fc80000000000 */
[----:B------:R-:W-:-:S04]  /*1540*/  IMAD.WIDE.U32 R6, R7, 0x4, R22 ;  /* 0x0000000407067825 */ /* 0x000fc800078e0016 */
[----:B0-----:R-:W-:Y:S02]  /*1550*/  IMAD.WIDE.U32 R18, R19, 0x4, R22 ;  /* 0x0000000413127825 */ /* 0x001fe400078e0016 */
[----:B------:R0:W2:Y:S04]  /*1560*/  LDG.E R6, desc[UR6][R6.64] ;  /* 0x0000000606067981 */ /* 0x0000a8000c1e1900 */
[----:B------:R-:W2:Y:S01]  /*1570*/  LDG.E R19, desc[UR6][R18.64] ;  /* 0x0000000612137981 */ /* 0x000ea2000c1e1900 */
[----:B------:R-:W-:Y:S01]  /*1580*/  SHF.R.U32.HI R9, RZ, 0x2, R14 ;  /* 0x00000002ff097819 */ /* 0x000fe2000001160e */
[----:B------:R-:W-:Y:S01]  /*1590*/  IMAD.SHL.U32 R8, R35, 0x10, RZ ;  /* 0x0000001023087824 */ /* 0x000fe200078e00ff */
[----:B------:R-:W-:Y:S02]  /*15a0*/  ISETP.NE.AND P2, PT, R26, 0x2, PT ;  /* 0x000000021a00780c */ /* 0x000fe40003f45270 */
[----:B------:R-:W-:-:S04]  /*15b0*/  LOP3.LUT R9, R9, R14, RZ, 0x3c, !PT ;  /* 0x0000000e09097212 */ /* 0x000fc800078e3cff */
[----:B------:R-:W-:-:S04]  /*15c0*/  SHF.L.U32 R10, R9, 0x1, RZ ;  /* 0x00000001090a7819 */ /* 0x000fc800000006ff */
[----:B------:R-:W-:Y:S01]  /*15d0*/  LOP3.LUT R10, R9, R10, R8, 0x96, !PT ;  /* 0x0000000a090a7212 */ /* 0x000fe200078e9608 */
[----:B------:R-:W-:-:S03]  /*15e0*/  VIADD R8, R16, 0xb0f8a ;  /* 0x000b0f8a10087836 */ /* 0x000fc60000000000 */
[----:B------:R-:W-:-:S04]  /*15f0*/  LOP3.LUT R11, R10, R35, RZ, 0x3c, !PT ;  /* 0x000000230a0b7212 */ /* 0x000fc800078e3cff */
[----:B------:R-:W-:-:S04]  /*1600*/  IADD3 R9, PT, PT, R11, R8, RZ ;  /* 0x000000080b097210 */ /* 0x000fc80007ffe0ff */
[----:B------:R-:W-:Y:S02]  /*1610*/  I2FP.F32.U32 R10, R9 ;  /* 0x00000009000a7245 */ /* 0x000fe40000201000 */
[----:B------:R-:W-:-:S03]  /*1620*/  MOV R9, R15 ;  /* 0x0000000f00097202 */ /* 0x000fc60000000f00 */
[----:B0-----:R-:W-:Y:S01]  /*1630*/  FFMA R7, R10, R31, 1.1641532182693481445e-10 ;  /* 0x2f0000000a077423 */ /* 0x001fe2000000001f */
[----:B------:R-:W-:-:S03]  /*1640*/  IMAD.MOV.U32 R10, RZ, RZ, R35 ;  /* 0x000000ffff0a7224 */ /* 0x000fc600078e0023 */
[----:B------:R-:W-:Y:S01]  /*1650*/  FFMA R7, R7, R20, -1 ;  /* 0xbf80000007077423 */ /* 0x000fe20000000014 */
[----:B--2---:R-:W-:-:S04]  /*1660*/  FADD R19, R6, -R19 ;  /* 0x8000001306137221 */ /* 0x004fc80000000000 */
[----:B------:R-:W-:Y:S01]  /*1670*/  FFMA R7, R7, R19, R6 ;  /* 0x0000001307077223 */ /* 0x000fe20000000006 */
[----:B------:R-:W-:-:S04]  /*1680*/  IMAD.MOV.U32 R6, RZ, RZ, R12 ;  /* 0x000000ffff067224 */ /* 0x000fc800078e000c */
[----:B------:R-:W-:-:S04]  /*1690*/  FMNMX R7, R7, 10, PT ;  /* 0x4120000007077809 */ /* 0x000fc80003800000 */
[----:B------:R-:W-:Y:S02]  /*16a0*/  FMNMX R14, R7, -10, !PT ;  /* 0xc1200000070e7809 */ /* 0x000fe40007800000 */
[----:B------:R-:W-:-:S03]  /*16b0*/  MOV R7, R13 ;  /* 0x0000000d00077202 */ /* 0x000fc60000000f00 */
[----:B------:R1:W-:Y:S01]  /*16c0*/  STL [R30+0x4], R14 ;  /* 0x0000040e1e007387 */ /* 0x0003e20000100800 */
[----:B------:R-:W-:Y:S01]  /*16d0*/  FFMA R29, -R14, R14, R29 ;  /* 0x0000000e0e1d7223 */ /* 0x000fe2000000011d */
[----:B------:R-:W-:Y:S06]  /*16e0*/  @!P2 BRA `(.L_x_48) ;  /* 0x000000000070a947 */ /* 0x000fec0003800000 */
[----:B------:R-:W-:Y:S01]  /*16f0*/  VIADD R7, R17, 0x2 ;  /* 0x0000000211077836 */ /* 0x000fe20000000000 */
[----:B------:R-:W-:-:S03]  /*1700*/  IADD3 R21, PT, PT, R21, 0x2, RZ ;  /* 0x0000000215157810 */ /* 0x000fc60007ffe0ff */
[----:B------:R-:W-:-:S04]  /*1710*/  IMAD.WIDE.U32 R6, R7, 0x4, R22 ;  /* 0x0000000407067825 */ /* 0x000fc800078e0016 */
[----:B------:R-:W-:Y:S02]  /*1720*/  IMAD.WIDE.U32 R22, R21, 0x4, R22 ;  /* 0x0000000415167825 */ /* 0x000fe400078e0016 */
[----:B------:R0:W2:Y:S04]  /*1730*/  LDG.E R6, desc[UR6][R6.64] ;  /* 0x0000000606067981 */ /* 0x0000a8000c1e1900 */
[----:B------:R-:W2:Y:S01]  /*1740*/  LDG.E R23, desc[UR6][R22.64] ;  /* 0x0000000616177981 */ /* 0x000ea2000c1e1900 */
[----:B------:R-:W-:Y:S01]  /*1750*/  SHF.R.U32.HI R8, RZ, 0x2, R15 ;  /* 0x00000002ff087819 */ /* 0x000fe2000001160f */
[----:B------:R-:W-:-:S03]  /*1760*/  IMAD.SHL.U32 R9, R11, 0x10, RZ ;  /* 0x000000100b097824 */ /* 0x000fc600078e00ff */
[----:B------:R-:W-:Y:S02]  /*1770*/  LOP3.LUT R8, R8, R15, RZ, 0x3c, !PT ;  /* 0x0000000f08087212 */ /* 0x000fe400078e3cff */
[----:B0-----:R-:W-:Y:S02]  /*1780*/  MOV R7, R35 ;  /* 0x0000002300077202 */ /* 0x001fe40000000f00 */
[----:B------:R-:W-:-:S04]  /*1790*/  SHF.L.U32 R10, R8, 0x1, RZ ;  /* 0x00000001080a7819 */ /* 0x000fc800000006ff */
[----:B------:R-:W-:Y:S01]  /*17a0*/  LOP3.LUT R10, R8, R10, R9, 0x96, !PT ;  /* 0x0000000a080a7212 */ /* 0x000fe200078e9609 */
[----:B------:R-:W-:-:S03]  /*17b0*/  VIADD R8, R16, 0x10974f ;  /* 0x0010974f10087836 */ /* 0x000fc60000000000 */
[----:B------:R-:W-:-:S04]  /*17c0*/  LOP3.LUT R15, R10, R11, RZ, 0x3c, !PT ;  /* 0x0000000b0a0f7212 */ /* 0x000fc800078e3cff */
[----:B------:R-:W-:-:S04]  /*17d0*/  IADD3 R9, PT, PT, R15, R8, RZ ;  /* 0x000000080f097210 */ /* 0x000fc80007ffe0ff */
[----:B------:R-:W-:Y:S02]  /*17e0*/  I2FP.F32.U32 R10, R9 ;  /* 0x00000009000a7245 */ /* 0x000fe40000201000 */
[----:B------:R-:W-:-:S03]  /*17f0*/  MOV R9, R12 ;  /* 0x0000000c00097202 */ /* 0x000fc60000000f00 */
[----:B------:R-:W-:Y:S01]  /*1800*/  FFMA R31, R10, R31, 1.1641532182693481445e-10 ;  /* 0x2f0000000a1f7423 */ /* 0x000fe2000000001f */
[----:B------:R-:W-:Y:S02]  /*1810*/  IMAD.MOV.U32 R10, RZ, RZ, R11 ;  /* 0x000000ffff0a7224 */ /* 0x000fe400078e000b */
[----:B------:R-:W-:Y:S02]  /*1820*/  IMAD.MOV.U32 R11, RZ, RZ, R15 ;  /* 0x000000ffff0b7224 */ /* 0x000fe400078e000f */
[----:B------:R-:W-:Y:S01]  /*1830*/  FFMA R31, R31, R20, -1 ;  /* 0xbf8000001f1f7423 */ /* 0x000fe20000000014 */
[----:B--2---:R-:W-:-:S04]  /*1840*/  FADD R23, R6, -R23 ;  /* 0x8000001706177221 */ /* 0x004fc80000000000 */
[----:B------:R-:W-:Y:S01]  /*1850*/  FFMA R23, R31, R23, R6 ;  /* 0x000000171f177223 */ /* 0x000fe20000000006 */
[----:B------:R-:W-:-:S04]  /*1860*/  IMAD.MOV.U32 R6, RZ, RZ, R13 ;  /* 0x000000ffff067224 */ /* 0x000fc800078e000d */
[----:B------:R-:W-:-:S04]  /*1870*/  FMNMX R23, R23, 10, PT ;  /* 0x4120000017177809 */ /* 0x000fc80003800000 */
[----:B-1----:R-:W-:-:S05]  /*1880*/  FMNMX R14, R23, -10, !PT ;  /* 0xc1200000170e7809 */ /* 0x002fca0007800000 */
[----:B------:R2:W-:Y:S01]  /*1890*/  STL [R30+0x8], R14 ;  /* 0x0000080e1e007387 */ /* 0x0005e20000100800 */
[----:B------:R-:W-:-:S07]  /*18a0*/  FFMA R29, -R14, R14, R29 ;  /* 0x0000000e0e1d7223 */ /* 0x000fce000000011d */
.L_x_48:
[----:B------:R-:W3:Y:S02]  /*18b0*/  LDC.64 R34, c[0x0][0x388] ;  /* 0x0000e200ff227b82 */ /* 0x000ee40000000a00 */
[----:B---3--:R-:W-:-:S05]  /*18c0*/  IMAD.WIDE R34, R24, 0x4, R34 ;  /* 0x0000000418227825 */ /* 0x008fca00078e0222 */
[----:B------:R-:W3:Y:S01]  /*18d0*/  LDG.E R12, desc[UR6][R34.64] ;  /* 0x00000006220c7981 */ /* 0x000ee2000c1e1900 */
[----:B------:R-:W-:Y:S01]  /*18e0*/  BSSY.RECONVERGENT B2, `(.L_x_49) ;  /* 0x00000a6000027945 */ /* 0x000fe20003800200 */
[----:B---3--:R-:W-:-:S13]  /*18f0*/  FSETP.GT.AND P2, PT, R29, R12, PT ;  /* 0x0000000c1d00720b */ /* 0x008fda0003f44000 */
[----:B------:R-:W-:Y:S05]  /*1900*/  @!P2 BRA `(.L_x_50) ;  /* 0x00000008008ca947 */ /* 0x000fea0003800000 */
[----:B------:R-:W-:Y:S01]  /*1910*/  HFMA2 R16, -RZ, RZ, 0, 0 ;  /* 0x00000000ff107431 */ /* 0x000fe200000001ff */
[----:B------:R-:W-:Y:S06]  /*1920*/  @!P0 BRA `(.L_x_51) ;  /* 0x0000000800088947 */ /* 0x000fec0003800000 */
[----:B------:R-:W-:Y:S01]  /*1930*/  ISETP.GT.AND P0, PT, R25, RZ, PT ;  /* 0x000000ff1900720c */ /* 0x000fe20003f04270 */
[----:B012---:R-:W-:-:S12]  /*1940*/  IMAD.MOV.U32 R30, RZ, RZ, RZ ;  /* 0x000000ffff1e7224 */ /* 0x007fd800078e00ff */
[----:B------:R-:W-:Y:S05]  /*1950*/  @!P0 BRA `(.L_x_52) ;  /* 0x0000000400b08947 */ /* 0x000fea0003800000 */
[----:B------:R-:W-:Y:S02]  /*1960*/  IADD3 R12, PT, PT, R25, -R30, RZ ;  /* 0x8000001e190c7210 */ /* 0x000fe40007ffe0ff */
[----:B------:R-:W-:Y:S02]  /*1970*/  PLOP3.LUT P0, PT, PT, PT, PT, 0x80, 0x8 ;  /* 0x000000000008781c */ /* 0x000fe40003f0f070 */
[----:B------:R-:W-:-:S13]  /*1980*/  ISETP.GT.AND P2, PT, R12, 0xc, PT ;  /* 0x0000000c0c00780c */ /* 0x000fda0003f44270 */
[----:B------:R-:W-:Y:S05]  /*1990*/  @!P2 BRA `(.L_x_53) ;  /* 0x000000040008a947 */ /* 0x000fea0003800000 */
[----:B------:R-:W-:Y:S01]  /*19a0*/  PLOP3.LUT P0, PT, PT, PT, PT, 0x8, 0x80 ;  /* 0x000000000080781c */ /* 0x000fe20003f0e170 */
[----:B------:R-:W-:-:S12]  /*19b0*/  VIADD R31, R25, 0xfffffff4 ;  /* 0xfffffff4191f7836 */ /* 0x000fd80000000000 */
.L_x_54:
[C---:B------:R-:W-:Y:S01]  /*19c0*/  LEA R20, R30.reuse, R1, 0x2 ;  /* 0x000000011e147211 */ /* 0x040fe200078e10ff */
[----:B0-----:R-:W0:Y:S05]  /*19d0*/  LDC.64 R36, c[0x0][0x380] ;  /* 0x0000e000ff247b82 */ /* 0x001e2a0000000a00 */
[----:B------:R-:W2:Y:S01]  /*19e0*/  LDL.128 R20, [R20] ;  /* 0x0000000014147983 */ /* 0x000ea20000100c00 */
[----:B------:R-:W-:Y:S02]  /*19f0*/  VIADD R18, R30, 0x4 ;  /* 0x000000041e127836 */ /* 0x000fe40000000000 */
[----:B------:R-:W-:-:S03]  /*1a00*/  IMAD R19, R24, R3, R30 ;  /* 0x0000000318137224 */ /* 0x000fc600078e021e */
[----:B------:R-:W-:-:S06]  /*1a10*/  LEA R12, R18, R1, 0x2 ;  /* 0x00000001120c7211 */ /* 0x000fcc00078e10ff */
[----:B------:R-:W3:Y:S01]  /*1a20*/  LDL.128 R12, [R12] ;  /* 0x000000000c0c7983 */ /* 0x000ee20000100c00 */
[----:B0-----:R-:W-:-:S05]  /*1a30*/  IMAD.WIDE.U32 R16, R19, 0x4, R36 ;  /* 0x0000000413107825 */ /* 0x001fca00078e0024 */
[----:B--2---:R0:W-:Y:S02]  /*1a40*/  STG.E desc[UR6][R16.64], R20 ;  /* 0x0000001410007986 */ /* 0x0041e4000c101906 */
[----:B0-----:R-:W-:-:S04]  /*1a50*/  VIADD R17, R19, 0x1 ;  /* 0x0000000113117836 */ /* 0x001fc80000000000 */
[----:B------:R-:W-:-:S05]  /*1a60*/  IMAD.WIDE.U32 R16, R17, 0x4, R36 ;  /* 0x0000000411107825 */ /* 0x000fca00078e0024 */
[----:B------:R0:W-:Y:S02]  /*1a70*/  STG.E desc[UR6][R16.64], R21 ;  /* 0x0000001510007986 */ /* 0x0001e4000c101906 */
[C---:B0-----:R-:W-:Y:S01]  /*1a80*/  IADD3 R21, PT, PT, R19.reuse, 0x2, RZ ;  /* 0x0000000213157810 */ /* 0x041fe20007ffe0ff */
[----:B------:R-:W-:-:S04]  /*1a90*/  VIADD R19, R19, 0x3 ;  /* 0x0000000313137836 */ /* 0x000fc80000000000 */
[----:B------:R-:W-:-:S04]  /*1aa0*/  IMAD.WIDE.U32 R20, R21, 0x4, R36 ;  /* 0x0000000415147825 */ /* 0x000fc800078e0024 */
[----:B------:R-:W-:Y:S01]  /*1ab0*/  IMAD.WIDE.U32 R16, R19, 0x4, R36 ;  /* 0x0000000413107825 */ /* 0x000fe200078e0024 */
[----:B------:R-:W-:Y:S04]  /*1ac0*/  STG.E desc[UR6][R20.64], R22 ;  /* 0x0000001614007986 */ /* 0x000fe8000c101906 */
[----:B------:R0:W-:Y:S02]  /*1ad0*/  STG.E desc[UR6][R16.64], R23 ;  /* 0x0000001710007986 */ /* 0x0001e4000c101906 */
[----:B0-----:R-:W-:-:S04]  /*1ae0*/  IMAD R23, R24, R3, R18 ;  /* 0x0000000318177224 */ /* 0x001fc800078e0212 */
[----:B------:R-:W-:-:S05]  /*1af0*/  IMAD.WIDE.U32 R18, R23, 0x4, R36 ;  /* 0x0000000417127825 */ /* 0x000fca00078e0024 */
[----:B---3--:R0:W-:Y:S02]  /*1b00*/  STG.E desc[UR6][R18.64], R12 ;  /* 0x0000000c12007986 */ /* 0x0081e4000c101906 */
[----:B0-----:R-:W-:-:S05]  /*1b10*/  IADD3 R12, PT, PT, R30, 0x8, RZ ;  /* 0x000000081e0c7810 */ /* 0x001fca0007ffe0ff */
[----:B------:R-:W-:Y:S01]  /*1b20*/  IMAD R16, R12, 0x4, R1 ;  /* 0x000000040c107824 */ /* 0x000fe200078e0201 */
[----:B------:R-:W-:-:S05]  /*1b30*/  IADD3 R21, PT, PT, R23, 0x1, RZ ;  /* 0x0000000117157810 */ /* 0x000fca0007ffe0ff */
[----:B------:R-:W2:Y:S01]  /*1b40*/  LDL.128 R16, [R16] ;  /* 0x0000000010107983 */ /* 0x000ea20000100c00 */
[----:B------:R-:W-:-:S04]  /*1b50*/  IMAD.WIDE.U32 R20, R21, 0x4, R36 ;  /* 0x0000000415147825 */ /* 0x000fc800078e0024 */
[C---:B------:R-:W-:Y:S01]  /*1b60*/  VIADD R22, R23.reuse, 0x2 ;  /* 0x0000000217167836 */ /* 0x040fe20000000000 */
[----:B------:R0:W-:Y:S01]  /*1b70*/  STG.E desc[UR6][R20.64], R13 ;  /* 0x0000000d14007986 */ /* 0x0001e2000c101906 */
[----:B------:R-:W-:Y:S02]  /*1b80*/  IADD3 R23, PT, PT, R23, 0x3, RZ ;  /* 0x0000000317177810 */ /* 0x000fe40007ffe0ff */
[----:B0-----:R-:W-:-:S05]  /*1b90*/  IMAD.WIDE.U32 R20, R22, 0x4, R36 ;  /* 0x0000000416147825 */ /* 0x001fca00078e0024 */
[----:B------:R0:W-:Y:S01]  /*1ba0*/  STG.E desc[UR6][R20.64], R14 ;  /* 0x0000000e14007986 */ /* 0x0001e2000c101906 */
[----:B------:R-:W-:-:S04]  /*1bb0*/  IMAD.WIDE.U32 R22, R23, 0x4, R36 ;  /* 0x0000000417167825 */ /* 0x000fc800078e0024 */
[----:B0-----:R-:W-:-:S05]  /*1bc0*/  VIADD R14, R30, 0xc ;  /* 0x0000000c1e0e7836 */ /* 0x001fca0000000000 */
[----:B------:R-:W-:Y:S01]  /*1bd0*/  LEA R20, R14, R1, 0x2 ;  /* 0x000000010e147211 */ /* 0x000fe200078e10ff */
[----:B------:R0:W-:Y:S05]  /*1be0*/  STG.E desc[UR6][R22.64], R15 ;  /* 0x0000000f16007986 */ /* 0x0001ea000c101906 */
[----:B0-----:R-:W3:Y:S01]  /*1bf0*/  LDL.128 R20, [R20] ;  /* 0x0000000014147983 */ /* 0x001ee20000100c00 */
[----:B------:R-:W-:-:S04]  /*1c00*/  IMAD R15, R24, R3, R12 ;  /* 0x00000003180f7224 */ /* 0x000fc800078e020c */
[----:B------:R-:W-:-:S04]  /*1c10*/  IMAD.WIDE.U32 R12, R15, 0x4, R36 ;  /* 0x000000040f0c7825 */ /* 0x000fc800078e0024 */
[----:B------:R-:W-:-:S05]  /*1c20*/  VIADD R30, R30, 0x10 ;  /* 0x000000101e1e7836 */ /* 0x000fca0000000000 */
[----:B------:R-:W-:Y:S01]  /*1c30*/  ISETP.GE.AND P2, PT, R30, R31, PT ;  /* 0x0000001f1e00720c */ /* 0x000fe20003f46270 */
        /* <DEDUP_REMOVED lines=11> */
[C---:B------:R-:W-:Y:S01]  /*1cf0*/  IMAD.WIDE.U32 R14, R19.reuse, 0x4, R36 ;  /* 0x00000004130e7825 */ /* 0x040fe200078e0024 */
[----:B------:R-:W-:-:S04]  /*1d00*/  IADD3 R18, PT, PT, R19, 0x3, RZ ;  /* 0x0000000313127810 */ /* 0x000fc80007ffe0ff */
[----:B---3--:R0:W-:Y:S01]  /*1d10*/  STG.E desc[UR6][R14.64], R20 ;  /* 0x000000140e007986 */ /* 0x0081e2000c101906 */
[----:B------:R-:W-:-:S04]  /*1d20*/  VIADD R13, R19, 0x2 ;  /* 0x00000002130d7836 */ /* 0x000fc80000000000 */
[----:B------:R-:W-:Y:S01]  /*1d30*/  IMAD.WIDE.U32 R12, R13, 0x4, R36 ;  /* 0x000000040d0c7825 */ /* 0x000fe200078e0024 */
[----:B0-----:R-:W-:-:S05]  /*1d40*/  IADD3 R15, PT, PT, R19, 0x1, RZ ;  /* 0x00000001130f7810 */ /* 0x001fca0007ffe0ff */
[----:B------:R-:W-:-:S04]  /*1d50*/  IMAD.WIDE.U32 R14, R15, 0x4, R36 ;  /* 0x000000040f0e7825 */ /* 0x000fc800078e0024 */
[----:B------:R-:W-:Y:S01]  /*1d60*/  IMAD.WIDE.U32 R36, R18, 0x4, R36 ;  /* 0x0000000412247825 */ /* 0x000fe200078e0024 */
[----:B------:R0:W-:Y:S04]  /*1d70*/  STG.E desc[UR6][R14.64], R21 ;  /* 0x000000150e007986 */ /* 0x0001e8000c101906 */
[----:B------:R0:W-:Y:S04]  /*1d80*/  STG.E desc[UR6][R12.64], R22 ;  /* 0x000000160c007986 */ /* 0x0001e8000c101906 */
[----:B------:R0:W-:Y:S01]  /*1d90*/  STG.E desc[UR6][R36.64], R23 ;  /* 0x0000001724007986 */ /* 0x0001e2000c101906 */
[----:B------:R-:W-:Y:S05]  /*1da0*/  @!P2 BRA `(.L_x_54) ;  /* 0xfffffffc0004a947 */ /* 0x000fea000383ffff */
[----:B------:R-:W-:-:S07]  /*1db0*/  MOV R16, R25 ;  /* 0x0000001900107202 */ /* 0x000fce0000000f00 */
.L_x_53:
[----:B0-----:R-:W-:-:S05]  /*1dc0*/  IMAD.IADD R12, R25, 0x1, -R30 ;  /* 0x00000001190c7824 */ /* 0x001fca00078e0a1e */
[----:B------:R-:W-:-:S13]  /*1dd0*/  ISETP.GT.AND P2, PT, R12, 0x4, PT ;  /* 0x000000040c00780c */ /* 0x000fda0003f44270 */
[----:B------:R-:W-:Y:S05]  /*1de0*/  @!P2 BRA `(.L_x_55) ;  /* 0x000000000084a947 */ /* 0x000fea0003800000 */
[CC--:B------:R-:W-:Y:S01]  /*1df0*/  LEA R12, R30.reuse, R1.reuse, 0x2 ;  /* 0x000000011e0c7211 */ /* 0x0c0fe200078e10ff */
[----:B------:R-:W-:Y:S01]  /*1e00*/  VIADD R36, R30, 0x4 ;  /* 0x000000041e247836 */ /* 0x000fe20000000000 */
[----:B------:R-:W0:Y:S04]  /*1e10*/  LDC.64 R20, c[0x0][0x380] ;  /* 0x0000e000ff147b82 */ /* 0x000e280000000a00 */
[----:B------:R-:W2:Y:S01]  /*1e20*/  LDL.128 R12, [R12] ;  /* 0x000000000c0c7983 */ /* 0x000ea20000100c00 */
[----:B------:R-:W-:-:S06]  /*1e30*/  LEA R16, R36, R1, 0x2 ;  /* 0x0000000124107211 */ /* 0x000fcc00078e10ff */
[----:B------:R-:W3:Y:S01]  /*1e40*/  LDL.128 R16, [R16] ;  /* 0x0000000010107983 */ /* 0x000ee20000100c00 */
[----:B------:R-:W-:Y:S01]  /*1e50*/  IMAD R31, R24, R3, R30 ;  /* 0x00000003181f7224 */ /* 0x000fe200078e021e */
[----:B------:R-:W-:Y:S02]  /*1e60*/  PLOP3.LUT P0, PT, PT, PT, PT, 0x8, 0x80 ;  /* 0x000000000080781c */ /* 0x000fe40003f0e170 */
[----:B------:R-:W-:Y:S01]  /*1e70*/  IADD3 R30, PT, PT, R30, 0x8, RZ ;  /* 0x000000081e1e7810 */ /* 0x000fe20007ffe0ff */
[C---:B------:R-:W-:Y:S02]  /*1e80*/  VIADD R37, R31.reuse, 0x1 ;  /* 0x000000011f257836 */ /* 0x040fe40000000000 */
[----:B0-----:R-:W-:-:S05]  /*1e90*/  IMAD.WIDE.U32 R22, R31, 0x4, R20 ;  /* 0x000000041f167825 */ /* 0x001fca00078e0014 */
[----:B--2---:R0:W-:Y:S02]  /*1ea0*/  STG.E desc[UR6][R22.64], R12 ;  /* 0x0000000c16007986 */ /* 0x0041e4000c101906 */
[----:B0-----:R-:W-:Y:S01]  /*1eb0*/  IMAD.WIDE.U32 R22, R37, 0x4, R20 ;  /* 0x0000000425167825 */ /* 0x001fe200078e0014 */
[----:B------:R-:W-:-:S03]  /*1ec0*/  IADD3 R37, PT, PT, R31, 0x2, RZ ;  /* 0x000000021f257810 */ /* 0x000fc60007ffe0ff */
[----:B------:R-:W-:Y:S01]  /*1ed0*/  VIADD R31, R31, 0x3 ;  /* 0x000000031f1f7836 */ /* 0x000fe20000000000 */
[----:B------:R0:W-:Y:S03]  /*1ee0*/  STG.E desc[UR6][R22.64], R13 ;  /* 0x0000000d16007986 */ /* 0x0001e6000c101906 */
[----:B0-----:R-:W-:-:S04]  /*1ef0*/  IMAD.WIDE.U32 R22, R31, 0x4, R20 ;  /* 0x000000041f167825 */ /* 0x001fc800078e0014 */
[----:B------:R-:W-:Y:S02]  /*1f00*/  IMAD R31, R24, R3, R36 ;  /* 0x00000003181f7224 */ /* 0x000fe400078e0224 */
[----:B------:R-:W-:-:S04]  /*1f10*/  IMAD.WIDE.U32 R12, R37, 0x4, R20 ;  /* 0x00000004250c7825 */ /* 0x000fc800078e0014 */
[C---:B------:R-:W-:Y:S01]  /*1f20*/  IMAD.WIDE.U32 R36, R31.reuse, 0x4, R20 ;  /* 0x000000041f247825 */ /* 0x040fe200078e0014 */
[----:B------:R0:W-:Y:S04]  /*1f30*/  STG.E desc[UR6][R12.64], R14 ;  /* 0x0000000e0c007986 */ /* 0x0001e8000c101906 */
[----:B------:R-:W-:Y:S04]  /*1f40*/  STG.E desc[UR6][R22.64], R15 ;  /* 0x0000000f16007986 */ /* 0x000fe8000c101906 */
[----:B---3--:R1:W-:Y:S01]  /*1f50*/  STG.E desc[UR6][R36.64], R16 ;  /* 0x0000001024007986 */ /* 0x0083e2000c101906 */
[----:B0-----:R-:W-:-:S04]  /*1f60*/  VIADD R13, R31, 0x2 ;  /* 0x000000021f0d7836 */ /* 0x001fc80000000000 */
[----:B------:R-:W-:Y:S01]  /*1f70*/  IMAD.WIDE.U32 R12, R13, 0x4, R20 ;  /* 0x000000040d0c7825 */ /* 0x000fe200078e0014 */
[----:B-1----:R-:W-:-:S03]  /*1f80*/  IADD3 R37, PT, PT, R31, 0x1, RZ ;  /* 0x000000011f257810 */ /* 0x002fc60007ffe0ff */
[----:B------:R-:W-:Y:S01]  /*1f90*/  IMAD.MOV.U32 R16, RZ, RZ, R25 ;  /* 0x000000ffff107224 */ /* 0x000fe200078e0019 */
[----:B------:R-:W-:Y:S01]  /*1fa0*/  IADD3 R31, PT, PT, R31, 0x3, RZ ;  /* 0x000000031f1f7810 */ /* 0x000fe20007ffe0ff */
[----:B------:R-:W-:-:S04]  /*1fb0*/  IMAD.WIDE.U32 R36, R37, 0x4, R20 ;  /* 0x0000000425247825 */ /* 0x000fc800078e0014 */
[----:B------:R-:W-:Y:S01]  /*1fc0*/  IMAD.WIDE.U32 R20, R31, 0x4, R20 ;  /* 0x000000041f147825 */ /* 0x000fe200078e0014 */
[----:B------:R0:W-:Y:S04]  /*1fd0*/  STG.E desc[UR6][R36.64], R17 ;  /* 0x0000001124007986 */ /* 0x0001e8000c101906 */
[----:B------:R0:W-:Y:S04]  /*1fe0*/  STG.E desc[UR6][R12.64], R18 ;  /* 0x000000120c007986 */ /* 0x0001e8000c101906 */
[----:B------:R0:W-:Y:S02]  /*1ff0*/  STG.E desc[UR6][R20.64], R19 ;  /* 0x0000001314007986 */ /* 0x0001e4000c101906 */
.L_x_55:
[----:B------:R-:W-:-:S13]  /*2000*/  ISETP.NE.OR P0, PT, R30, R25, P0 ;  /* 0x000000191e00720c */ /* 0x000fda0000705670 */
[----:B------:R-:W-:Y:S05]  /*2010*/  @!P0 BRA `(.L_x_51) ;  /* 0x00000000004c8947 */ /* 0x000fea0003800000 */
.L_x_52:
[----:B01----:R-:W-:Y:S01]  /*2020*/  IMAD R12, R30, 0x4, R1 ;  /* 0x000000041e0c7824 */ /* 0x003fe200078e0201 */
[----:B------:R-:W0:Y:S05]  /*2030*/  LDC.64 R16, c[0x0][0x380] ;  /* 0x0000e000ff107b82 */ /* 0x000e2a0000000a00 */
[----:B------:R-:W2:Y:S01]  /*2040*/  LDL.128 R12, [R12] ;  /* 0x000000000c0c7983 */ /* 0x000ea20000100c00 */
[----:B------:R-:W-:Y:S02]  /*2050*/  IMAD R19, R24, R3, R30 ;  /* 0x0000000318137224 */ /* 0x000fe400078e021e */
[----:B------:R-:W-:Y:S02]  /*2060*/  VIADD R30, R30, 0x4 ;  /* 0x000000041e1e7836 */ /* 0x000fe40000000000 */
[C---:B------:R-:W-:Y:S01]  /*2070*/  VIADD R31, R19.reuse, 0x2 ;  /* 0x00000002131f7836 */ /* 0x040fe20000000000 */
[----:B------:R-:W-:-:S02]  /*2080*/  IADD3 R21, PT, PT, R19, 0x1, RZ ;  /* 0x0000000113157810 */ /* 0x000fc40007ffe0ff */
[C---:B------:R-:W-:Y:S02]  /*2090*/  IADD3 R37, PT, PT, R19.reuse, 0x3, RZ ;  /* 0x0000000313257810 */ /* 0x040fe40007ffe0ff */
[----:B------:R-:W-:Y:S01]  /*20a0*/  ISETP.NE.AND P0, PT, R30, R25, PT ;  /* 0x000000191e00720c */ /* 0x000fe20003f05270 */
[----:B0-----:R-:W-:-:S04]  /*20b0*/  IMAD.WIDE.U32 R22, R19, 0x4, R16 ;  /* 0x0000000413167825 */ /* 0x001fc800078e0010 */
[----:B------:R-:W-:-:S04]  /*20c0*/  IMAD.WIDE.U32 R20, R21, 0x4, R16 ;  /* 0x0000000415147825 */ /* 0x000fc800078e0010 */
[----:B------:R-:W-:-:S04]  /*20d0*/  IMAD.WIDE.U32 R18, R31, 0x4, R16 ;  /* 0x000000041f127825 */ /* 0x000fc800078e0010 */
[----:B------:R-:W-:Y:S01]  /*20e0*/  IMAD.WIDE.U32 R16, R37, 0x4, R16 ;  /* 0x0000000425107825 */ /* 0x000fe200078e0010 */
[----:B--2---:R1:W-:Y:S04]  /*20f0*/  STG.E desc[UR6][R22.64], R12 ;  /* 0x0000000c16007986 */ /* 0x0043e8000c101906 */
[----:B------:R1:W-:Y:S04]  /*2100*/  STG.E desc[UR6][R20.64], R13 ;  /* 0x0000000d14007986 */ /* 0x0003e8000c101906 */
[----:B------:R1:W-:Y:S04]  /*2110*/  STG.E desc[UR6][R18.64], R14 ;  /* 0x0000000e12007986 */ /* 0x0003e8000c101906 */
[----:B------:R1:W-:Y:S01]  /*2120*/  STG.E desc[UR6][R16.64], R15 ;  /* 0x0000000f10007986 */ /* 0x0003e2000c101906 */
[----:B------:R-:W-:Y:S05]  /*2130*/  @P0 BRA `(.L_x_52) ;  /* 0xfffffffc00b80947 */ /* 0x000fea000383ffff */
[----:B-1----:R-:W-:-:S07]  /*2140*/  MOV R16, R25 ;  /* 0x0000001900107202 */ /* 0x002fce0000000f00 */
.L_x_51:
[----:B0-----:R-:W0:Y:S01]  /*2150*/  S2R R13, SR_CgaCtaId ;  /* 0x00000000000d7919 */ /* 0x001e220000008800 */
[----:B------:R-:W-:-:S04]  /*2160*/  MOV R18, 0x400 ;  /* 0x0000040000127802 */ /* 0x000fc80000000f00 */
[----:B0-----:R-:W-:-:S05]  /*2170*/  LEA R18, R13, R18, 0x18 ;  /* 0x000000120d127211 */ /* 0x001fca00078ec0ff */
[----:B------:R0:W3:Y:S01]  /*2180*/  LDS R20, [R18] ;  /* 0x0000000012147984 */ /* 0x0000e20000000800 */
[----:B------:R-:W-:Y:S05]  /*2190*/  @!P1 BRA `(.L_x_56) ;  /* 0x0000000000409947 */ /* 0x000fea0003800000 */
[----:B------:R-:W-:Y:S01]  /*21a0*/  IMAD R19, R16, 0x4, R1 ;  /* 0x0000000410137824 */ /* 0x000fe200078e0201 */
[----:B-12---:R-:W1:Y:S04]  /*21b0*/  LDC.64 R14, c[0x0][0x380] ;  /* 0x0000e000ff0e7b82 */ /* 0x006e680000000a00 */
[----:B------:R-:W2:Y:S01]  /*21c0*/  LDL.64 R12, [R19] ;  /* 0x00000000130c7983 */ /* 0x000ea20000100a00 */
[----:B------:R-:W-:Y:S01]  /*21d0*/  IMAD R3, R24, R3, R16 ;  /* 0x0000000318037224 */ /* 0x000fe200078e0210 */
[----:B------:R-:W-:-:S03]  /*21e0*/  ISETP.NE.AND P0, PT, R26, 0x1, PT ;  /* 0x000000011a00780c */ /* 0x000fc60003f05270 */
[----:B-1----:R-:W-:-:S05]  /*21f0*/  IMAD.WIDE.U32 R16, R3, 0x4, R14 ;  /* 0x0000000403107825 */ /* 0x002fca00078e000e */
[----:B--2---:R4:W-:Y:S05]  /*2200*/  STG.E desc[UR6][R16.64], R12 ;  /* 0x0000000c10007986 */ /* 0x0049ea000c101906 */
[----:B------:R-:W-:Y:S05]  /*2210*/  @!P0 BRA `(.L_x_56) ;  /* 0x0000000000208947 */ /* 0x000fea0003800000 */
[----:B------:R-:W2:Y:S01]  /*2220*/  LDL R19, [R19+0x8] ;  /* 0x0000080013137983 */ /* 0x000ea20000100800 */
[----:B------:R-:W-:Y:S02]  /*2230*/  ISETP.NE.AND P0, PT, R26, 0x2, PT ;  /* 0x000000021a00780c */ /* 0x000fe40003f05270 */
[----:B----4-:R-:W-:-:S05]  /*2240*/  IADD3 R17, PT, PT, R3, 0x1, RZ ;  /* 0x0000000103117810 */ /* 0x010fca0007ffe0ff */
[----:B------:R-:W-:-:S05]  /*2250*/  IMAD.WIDE.U32 R16, R17, 0x4, R14 ;  /* 0x0000000411107825 */ /* 0x000fca00078e000e */
[----:B------:R1:W-:Y:S01]  /*2260*/  STG.E desc[UR6][R16.64], R13 ;  /* 0x0000000d10007986 */ /* 0x0003e2000c101906 */
[----:B------:R-:W-:-:S04]  /*2270*/  @P0 VIADD R3, R3, 0x2 ;  /* 0x0000000203030836 */ /* 0x000fc80000000000 */
[----:B------:R-:W-:-:S05]  /*2280*/  @P0 IMAD.WIDE.U32 R14, R3, 0x4, R14 ;  /* 0x00000004030e0825 */ /* 0x000fca00078e000e */
[----:B--2---:R1:W-:Y:S02]  /*2290*/  @P0 STG.E desc[UR6][R14.64], R19 ;  /* 0x000000130e000986 */ /* 0x0043e4000c101906 */
.L_x_56:
[----:B------:R0:W-:Y:S01]  /*22a0*/  STG.E desc[UR6][R34.64], R29 ;  /* 0x0000001d22007986 */ /* 0x0001e2000c101906 */
[----:B---3--:R-:W-:-:S13]  /*22b0*/  FSETP.GT.AND P0, PT, R29, R20, PT ;  /* 0x000000141d00720b */ /* 0x008fda0003f04000 */
[----:B0-----:R-:W-:Y:S05]  /*22c0*/  @!P0 BRA `(.L_x_50) ;  /* 0x00000000001c8947 */ /* 0x001fea0003800000 */
[----:B------:R-:W0:Y:S01]  /*22d0*/  S2R R3, SR_LANEID ;  /* 0x0000000000037919 */ /* 0x000e220000000000 */
[----:B------:R-:W-:Y:S01]  /*22e0*/  VOTEU.ANY UR4, UPT, PT ;  /* 0x0000000000047886 */ /* 0x000fe200038e0100 */
[----:B------:R-:W-:Y:S01]  /*22f0*/  CREDUX.MAX.S32 UR5, R29 ;  /* 0x000000001d0572cc */ /* 0x000fe20000000200 */
[----:B------:R-:W-:-:S06]  /*2300*/  UFLO.U32 UR4, UR4 ;  /* 0x00000004000472bd */ /* 0x000fcc00080e0000 */
[----:B0-----:R-:W-:-:S06]  /*2310*/  ISETP.EQ.U32.AND P0, PT, R3, UR4, PT ;  /* 0x0000000403007c0c */ /* 0x001fcc000bf02070 */
[----:B------:R-:W-:-:S07]  /*2320*/  MOV R3, UR5 ;  /* 0x0000000500037c02 */ /* 0x000fce0008000f00 */
[----:B------:R3:W-:Y:S02]  /*2330*/  @P0 ATOMS.MAX.S32 RZ, [R18], R3 ;  /* 0x0000000312ff038c */ /* 0x0007e40001000200 */
.L_x_50:
[----:B------:R-:W-:Y:S05]  /*2340*/  BSYNC.RECONVERGENT B2 ;  /* 0x0000000000027941 */ /* 0x000fea0003800200 */
.L_x_49:
[----:B-1--4-:R-:W1:Y:S02]  /*2350*/  LDC.64 R12, c[0x0][0x3b0] ;  /* 0x0000ec00ff0c7b82 */ /* 0x012e640000000a00 */
[----:B-1----:R-:W-:-:S05]  /*2360*/  IMAD.WIDE R12, R24, 0x30, R12 ;  /* 0x00000030180c7825 */ /* 0x002fca00078e020c */
[----:B------:R1:W-:Y:S04]  /*2370*/  STG.E.64 desc[UR6][R12.64+0x18], R4 ;  /* 0x000018040c007986 */ /* 0x0003e8000c101b06 */
[----:B------:R1:W-:Y:S04]  /*2380*/  STG.E.64 desc[UR6][R12.64+0x28], R32 ;  /* 0x000028200c007986 */ /* 0x0003e8000c101b06 */
[----:B------:R1:W-:Y:S04]  /*2390*/  STG.E desc[UR6][R12.64+0x20], R2 ;  /* 0x000020020c007986 */ /* 0x0003e8000c101906 */
[----:B------:R1:W-:Y:S04]  /*23a0*/  STG.E.64 desc[UR6][R12.64], R8 ;  /* 0x000000080c007986 */ /* 0x0003e8000c101b06 */
[----:B------:R1:W-:Y:S04]  /*23b0*/  STG.E.64 desc[UR6][R12.64+0x8], R6 ;  /* 0x000008060c007986 */ /* 0x0003e8000c101b06 */
[----:B------:R1:W-:Y:S02]  /*23c0*/  STG.E.64 desc[UR6][R12.64+0x10], R10 ;  /* 0x0000100a0c007986 */ /* 0x0003e4000c101b06 */
.L_x_43:
[----:B------:R-:W-:Y:S05]  /*23d0*/  BSYNC.RECONVERGENT B1 ;  /* 0x0000000000017941 */ /* 0x000fea0003800200 */
.L_x_42:
[----:B------:R-:W-:-:S05]  /*23e0*/  IMAD.IADD R24, R0, 0x1, R24 ;  /* 0x0000000100187824 */ /* 0x000fca00078e0218 */
[----:B------:R-:W-:-:S13]  /*23f0*/  ISETP.GE.AND P0, PT, R24, R28, PT ;  /* 0x0000001c1800720c */ /* 0x000fda0003f06270 */
[----:B------:R-:W-:Y:S05]  /*2400*/  @!P0 BRA `(.L_x_57) ;  /* 0xffffffe4000c8947 */ /* 0x000fea000383ffff */
.L_x_33:
[----:B------:R-:W-:Y:S05]  /*2410*/  BSYNC.RECONVERGENT B0 ;  /* 0x0000000000007941 */ /* 0x000fea0003800200 */
.L_x_32:
[----:B------:R-:W-:Y:S08]  /*2420*/  BAR.SYNC.DEFER_BLOCKING 0x0 ;  /* 0x0000000000007b1d */ /* 0x000ff00000010000 */
[----:B------:R-:W-:Y:S01]  /*2430*/  BAR.SYNC.DEFER_BLOCKING 0x0 ;  /* 0x0000000000007b1d */ /* 0x000fe20000010000 */
[----:B------:R-:W-:-:S05]  /*2440*/  ISETP.GE.AND P0, PT, R27, R28, PT ;  /* 0x0000001c1b00720c */ /* 0x000fca0003f06270 */
[----:B------:R-:W4:Y:S01]  /*2450*/  LDCU UR9, c[0x0][0x3ac] ;  /* 0x00007580ff0977ac */ /* 0x000f220008000800 */
[----:B------:R-:W-:Y:S07]  /*2460*/  BSSY.RECONVERGENT B0, `(.L_x_58) ;  /* 0x0000024000007945 */ /* 0x000fee0003800200 */
[----:B------:R-:W-:Y:S05]  /*2470*/  @P0 BRA `(.L_x_59) ;  /* 0x0000000000880947 */ /* 0x000fea0003800000 */
[----:B-1----:R-:W1:Y:S01]  /*2480*/  S2R R5, SR_CgaCtaId ;  /* 0x0000000000057919 */ /* 0x002e620000008800 */
[----:B------:R-:W0:Y:S01]  /*2490*/  LDC R8, c[0x0][0x360] ;  /* 0x0000d800ff087b82 */ /* 0x000e220000000800 */
[----:B------:R-:W-:-:S04]  /*24a0*/  MOV R0, 0x400 ;  /* 0x0000040000007802 */ /* 0x000fc80000000f00 */
[----:B------:R-:W-:-:S03]  /*24b0*/  IADD3 R0, PT, PT, R0, 0x4, RZ ;  /* 0x0000000400007810 */ /* 0x000fc60007ffe0ff */
[----:B---3--:R-:W3:Y:S01]  /*24c0*/  LDC.64 R2, c[0x0][0x390] ;  /* 0x0000e400ff027b82 */ /* 0x008ee20000000a00 */
[----:B-1----:R-:W-:-:S07]  /*24d0*/  LEA R0, R5, R0, 0x18 ;  /* 0x0000000005007211 */ /* 0x002fce00078ec0ff */
.L_x_62:
[----:B---3--:R-:W-:-:S06]  /*24e0*/  IMAD.WIDE R4, R27, 0x4, R2 ;  /* 0x000000041b047825 */ /* 0x008fcc00078e0202 */
[----:B------:R-:W3:Y:S01]  /*24f0*/  LDG.E R4, desc[UR6][R4.64] ;  /* 0x0000000604047981 */ /* 0x000ee2000c1e1900 */
[----:B------:R-:W-:Y:S01]  /*2500*/  BSSY.RECONVERGENT B1, `(.L_x_60) ;  /* 0x0000016000017945 */ /* 0x000fe20003800200 */
[----:B---3--:R-:W-:-:S04]  /*2510*/  I2FP.F32.U32 R6, R4 ;  /* 0x0000000400067245 */ /* 0x008fc80000201000 */
[----:B----4-:R-:W-:-:S13]  /*2520*/  FSETP.GT.AND P0, PT, R6, UR9, PT ;  /* 0x0000000906007c0b */ /* 0x010fda000bf04000 */
[----:B------:R-:W-:Y:S05]  /*2530*/  @!P0 BRA `(.L_x_61) ;  /* 0x0000000000488947 */ /* 0x000fea0003800000 */
[----:B------:R-:W1:Y:S01]  /*2540*/  S2R R4, SR_LANEID ;  /* 0x0000000000047919 */ /* 0x000e620000000000 */
[----:B------:R-:W3:Y:S01]  /*2550*/  S2UR UR5, SR_CgaCtaId ;  /* 0x00000000000579c3 */ /* 0x000ee20000008800 */
[----:B------:R-:W-:Y:S01]  /*2560*/  VOTEU.ANY UR8, UPT, PT ;  /* 0x0000000000087886 */ /* 0x000fe200038e0100 */
[----:B------:R-:W-:Y:S01]  /*2570*/  UMOV UR4, 0x400 ;  /* 0x0000040000047882 */ /* 0x000fe20000000000 */
[----:B------:R-:W1:Y:S01]  /*2580*/  FLO.U32 R7, UR8 ;  /* 0x0000000800077d00 */ /* 0x000e6200080e0000 */
[----:B------:R-:W-:-:S07]  /*2590*/  UIADD3 UR4, UPT, UPT, UR4, 0x104, URZ ;  /* 0x0000010404047890 */ /* 0x000fce000fffe0ff */
[----:B------:R-:W4:Y:S01]  /*25a0*/  POPC R6, UR8 ;  /* 0x0000000800067d09 */ /* 0x000f220008000000 */
[----:B---3--:R-:W-:Y:S01]  /*25b0*/  ULEA UR4, UR5, UR4, 0x18 ;  /* 0x0000000405047291 */ /* 0x008fe2000f8ec0ff */
[----:B-1----:R-:W-:Y:S02]  /*25c0*/  ISETP.EQ.U32.AND P0, PT, R7, R4, PT ;  /* 0x000000040700720c */ /* 0x002fe40003f02070 */
[----:B------:R-:W1:Y:S11]  /*25d0*/  S2R R4, SR_LTMASK ;  /* 0x0000000000047919 */ /* 0x000e760000003900 */
[----:B----4-:R-:W3:Y:S01]  /*25e0*/  @P0 ATOMS.ADD R6, [UR4], R6 ;  /* 0x00000006ff06098c */ /* 0x010ee20008000004 */
[----:B-1----:R-:W-:-:S03]  /*25f0*/  LOP3.LUT R9, R4, UR8, RZ, 0xc0, !PT ;  /* 0x0000000804097c12 */ /* 0x002fc6000f8ec0ff */
[----:B---3--:R-:W1:Y:S01]  /*2600*/  SHFL.IDX PT, R5, R6, R7, 0x1f ;  /* 0x00001f0706057589 */ /* 0x008e6200000e0000 */
[----:B------:R-:W1:Y:S02]  /*2610*/  POPC R4, R9 ;  /* 0x0000000900047309 */ /* 0x000e640000000000 */
[----:B-1----:R-:W-:-:S05]  /*2620*/  IMAD.IADD R5, R5, 0x1, R4 ;  /* 0x0000000105057824 */ /* 0x002fca00078e0204 */
[----:B------:R-:W-:-:S13]  /*2630*/  ISETP.GT.U32.AND P0, PT, R5, 0x3f, PT ;  /* 0x0000003f0500780c */ /* 0x000fda0003f04070 */
[----:B------:R-:W-:-:S05]  /*2640*/  @!P0 LEA R4, R5, R0, 0x2 ;  /* 0x0000000005048211 */ /* 0x000fca00078e10ff */
[----:B------:R1:W-:Y:S02]  /*2650*/  @!P0 STS [R4], R27 ;  /* 0x0000001b04008388 */ /* 0x0003e40000000800 */
.L_x_61:
[----:B------:R-:W-:Y:S05]  /*2660*/  BSYNC.RECONVERGENT B1 ;  /* 0x0000000000017941 */ /* 0x000fea0003800200 */
.L_x_60:
[----:B01----:R-:W-:-:S05]  /*2670*/  IMAD.IADD R27, R8, 0x1, R27 ;  /* 0x00000001081b7824 */ /* 0x003fca00078e021b */
[----:B------:R-:W-:-:S13]  /*2680*/  ISETP.GE.AND P0, PT, R27, R28, PT ;  /* 0x0000001c1b00720c */ /* 0x000fda0003f06270 */
[----:B------:R-:W-:Y:S05]  /*2690*/  @!P0 BRA `(.L_x_62) ;  /* 0xfffffffc00908947 */ /* 0x000fea000383ffff */
.L_x_59:
[----:B----4-:R-:W-:Y:S05]  /*26a0*/  BSYNC.RECONVERGENT B0 ;  /* 0x0000000000007941 */ /* 0x010fea0003800200 */
.L_x_58:
[----:B------:R-:W4:Y:S01]  /*26b0*/  S2UR UR5, SR_CgaCtaId ;  /* 0x00000000000579c3 */ /* 0x000f220000008800 */
[----:B------:R-:W-:-:S07]  /*26c0*/  UMOV UR4, 0x400 ;  /* 0x0000040000047882 */ /* 0x000fce0000000000 */
[----:B------:R-:W-:Y:S06]  /*26d0*/  BAR.SYNC.DEFER_BLOCKING 0x0 ;  /* 0x0000000000007b1d */ /* 0x000fec0000010000 */
[----:B-1-3--:R-:W1:Y:S01]  /*26e0*/  S2R R3, SR_TID.X ;  /* 0x0000000000037919 */ /* 0x00ae620000002100 */
[----:B----4-:R-:W-:-:S09]  /*26f0*/  ULEA UR8, UR5, UR4, 0x18 ;  /* 0x0000000405087291 */ /* 0x010fd2000f8ec0ff */
[----:B------:R-:W3:Y:S02]  /*2700*/  LDS R0, [UR8+0x104] ;  /* 0x00010408ff007984 */ /* 0x000ee40008000800 */
[----:B------:R-:W3:Y:S02]  /*2710*/  LDCU UR8, c[0x0][0x3a8] ;  /* 0x00007500ff0877ac */ /* 0x000ee40008000800 */
[----:B---3--:R-:W-:-:S04]  /*2720*/  VIMNMX.U32 R0, PT, PT, R0, UR8, PT ;  /* 0x0000000800007c48 */ /* 0x008fc8000bfe0000 */
[----:B-1----:R-:W-:-:S13]  /*2730*/  ISETP.GT.U32.AND P0, PT, R0, R3, PT ;  /* 0x000000030000720c */ /* 0x002fda0003f04070 */
[----:B------:R-:W-:Y:S05]  /*2740*/  @!P0 EXIT ;  /* 0x000000000000894d */ /* 0x000fea0003800000 */
[----:B------:R-:W-:Y:S01]  /*2750*/  UIADD3 UR4, UPT, UPT, UR4, 0x4, URZ ;  /* 0x0000000404047890 */ /* 0x000fe2000fffe0ff */
[----:B------:R-:W1:Y:S03]  /*2760*/  LDC.64 R8, c[0x0][0x3b0] ;  /* 0x0000ec00ff087b82 */ /* 0x000e660000000a00 */
[----:B------:R-:W-:-:S05]  /*2770*/  ULEA UR4, UR5, UR4, 0x18 ;  /* 0x0000000405047291 */ /* 0x000fca000f8ec0ff */
[----:B------:R-:W3:Y:S01]  /*2780*/  LDC R23, c[0x0][0x39c] ;  /* 0x0000e700ff177b82 */ /* 0x000ee20000000800 */
[----:B------:R-:W-:-:S06]  /*2790*/  LEA R22, R3, UR4, 0x2 ;  /* 0x0000000403167c11 */ /* 0x000fcc000f8e10ff */
[----:B------:R-:W1:Y:S02]  /*27a0*/  LDS R22, [R22] ;  /* 0x0000000016167984 */ /* 0x000e640000000800 */
[----:B-1----:R-:W-:-:S05]  /*27b0*/  IMAD.WIDE.U32 R8, R22, 0x30, R8 ;  /* 0x0000003016087825 */ /* 0x002fca00078e0008 */
[----:B------:R1:W5:Y:S04]  /*27c0*/  LDG.E R25, desc[UR6][R8.64+0x20] ;  /* 0x0000200608197981 */ /* 0x000368000c1e1900 */
[----:B------:R1:W5:Y:S04]  /*27d0*/  LDG.E.64 R6, desc[UR6][R8.64+0x28] ;  /* 0x0000280608067981 */ /* 0x000368000c1e1b00 */
[----:B------:R1:W5:Y:S04]  /*27e0*/  LDG.E.64 R20, desc[UR6][R8.64] ;  /* 0x0000000608147981 */ /* 0x000368000c1e1b00 */
[----:B0-----:R1:W5:Y:S04]  /*27f0*/  LDG.E.64 R18, desc[UR6][R8.64+0x8] ;  /* 0x0000080608127981 */ /* 0x001368000c1e1b00 */
[----:B------:R1:W5:Y:S04]  /*2800*/  LDG.E.64 R4, desc[UR6][R8.64+0x10] ;  /* 0x0000100608047981 */ /* 0x000368000c1e1b00 */
[----:B------:R1:W5:Y:S01]  /*2810*/  LDG.E.64 R2, desc[UR6][R8.64+0x18] ;  /* 0x0000180608027981 */ /* 0x000362000c1e1b00 */
[----:B---3--:R-:W-:-:S13]  /*2820*/  ISETP.NE.AND P0, PT, R23, RZ, PT ;  /* 0x000000ff1700720c */ /* 0x008fda0003f05270 */
[----:B-1----:R-:W-:Y:S05]  /*2830*/  @!P0 BRA `(.L_x_63) ;  /* 0x00000008004c8947 */ /* 0x002fea0003800000 */
[C---:B------:R-:W-:Y:S01]  /*2840*/  ISETP.GE.U32.AND P0, PT, R23.reuse, 0x4, PT ;  /* 0x000000041700780c */ /* 0x040fe20003f06070 */
[----:B------:R-:W-:Y:S01]  /*2850*/  HFMA2 R0, -RZ, RZ, 0, 0 ;  /* 0x00000000ff007431 */ /* 0x000fe200000001ff */
[----:B------:R-:W-:Y:S01]  /*2860*/  LOP3.LUT R26, R23, 0x3, RZ, 0xc0, !PT ;  /* 0x00000003171a7812 */ /* 0x000fe200078ec0ff */
[----:B-----5:R-:W-:Y:S01]  /*2870*/  IMAD.MOV.U32 R10, RZ, RZ, R19 ;  /* 0x000000ffff0a7224 */ /* 0x020fe200078e0013 */
[----:B------:R-:W-:-:S09]  /*2880*/  MOV R11, R4 ;  /* 0x00000004000b7202 */ /* 0x000fd20000000f00 */
[----:B------:R-:W-:Y:S05]  /*2890*/  @!P0 BRA `(.L_x_64) ;  /* 0x0000000400148947 */ /* 0x000fea0003800000 */
[----:B------:R-:W-:Y:S01]  /*28a0*/  LOP3.LUT R0, R23, 0xfffffffc, RZ, 0xc0, !PT ;  /* 0xfffffffc17007812 */ /* 0x000fe200078ec0ff */
[----:B------:R-:W-:Y:S02]  /*28b0*/  VIADD R20, R20, 0xb0f8a ;  /* 0x000b0f8a14147836 */ /* 0x000fe40000000000 */
[----:B------:R-:W-:Y:S01]  /*28c0*/  IMAD R27, R22, R23, 0x3 ;  /* 0x00000003161b7424 */ /* 0x000fe200078e0217 */
[----:B------:R-:W-:-:S07]  /*28d0*/  IADD3 R24, PT, PT, -R0, RZ, RZ ;  /* 0x000000ff00187210 */ /* 0x000fce0007ffe1ff */
.L_x_65:
[----:B0-----:R-:W-:Y:S01]  /*28e0*/  SHF.R.U32.HI R10, RZ, 0x2, R21 ;  /* 0x00000002ff0a7819 */ /* 0x001fe20000011615 */
[----:B------:R-:W-:Y:S01]  /*28f0*/  IMAD.SHL.U32 R12, R5, 0x10, RZ ;  /* 0x00000010050c7824 */ /* 0x000fe200078e00ff */
[----:B------:R-:W-:Y:S01]  /*2900*/  SHF.R.U32.HI R13, RZ, 0x2, R18 ;  /* 0x00000002ff0d7819 */ /* 0x000fe20000011612 */
[----:B------:R-:W0:Y:S01]  /*2910*/  LDC.64 R16, c[0x0][0x380] ;  /* 0x0000e000ff107b82 */ /* 0x000e220000000a00 */
[----:B------:R-:W-:Y:S01]  /*2920*/  LOP3.LUT R10, R10, R21, RZ, 0x3c, !PT ;  /* 0x000000150a0a7212 */ /* 0x000fe200078e3cff */
[----:B------:R-:W-:Y:S01]  /*2930*/  IMAD.MOV.U32 R21, RZ, RZ, R5 ;  /* 0x000000ffff157224 */ /* 0x000fe200078e0005 */
[----:B------:R-:W-:Y:S01]  /*2940*/  LOP3.LUT R13, R13, R18, RZ, 0x3c, !PT ;  /* 0x000000120d0d7212 */ /* 0x000fe200078e3cff */
[----:B--2---:R-:W-:Y:S01]  /*2950*/  HFMA2 R14, -RZ, RZ, 0.1171875, 0 ;  /* 0x2f800000ff0e7431 */ /* 0x004fe200000001ff */
[----:B------:R-:W-:Y:S01]  /*2960*/  SHF.L.U32 R11, R10, 0x1, RZ ;  /* 0x000000010a0b7819 */ /* 0x000fe200000006ff */
[----:B------:R-:W-:Y:S01]  /*2970*/  VIADD R15, R27, 0xffffffff ;  /* 0xffffffff1b0f7836 */ /* 0x000fe20000000000 */
[----:B------:R-:W-:-:S02]  /*2980*/  MOV R35, 0x41a00000 ;  /* 0x41a0000000237802 */ /* 0x000fc40000000f00 */
[----:B------:R-:W-:Y:S02]  /*2990*/  LOP3.LUT R11, R5, R12, R11, 0x96, !PT ;  /* 0x0000000c050b7212 */ /* 0x000fe400078e960b */
[----:B------:R-:W-:Y:S02]  /*29a0*/  SHF.R.U32.HI R12, RZ, 0x2, R19 ;  /* 0x00000002ff0c7819 */ /* 0x000fe40000011613 */
[----:B------:R-:W-:Y:S01]  /*29b0*/  LOP3.LUT R18, R11, R10, RZ, 0x3c, !PT ;  /* 0x0000000a0b127212 */ /* 0x000fe200078e3cff */
[----:B------:R-:W-:Y:S01]  /*29c0*/  IMAD.SHL.U32 R10, R13, 0x2, RZ ;  /* 0x000000020d0a7824 */ /* 0x000fe200078e00ff */
[----:B------:R-:W-:Y:S02]  /*29d0*/  LOP3.LUT R12, R12, R19, RZ, 0x3c, !PT ;  /* 0x000000130c0c7212 */ /* 0x000fe400078e3cff */
[----:B------:R-:W-:Y:S02]  /*29e0*/  SHF.L.U32 R11, R18, 0x4, RZ ;  /* 0x00000004120b7819 */ /* 0x000fe400000006ff */
[----:B------:R-:W-:-:S02]  /*29f0*/  IADD3 R24, PT, PT, R24, 0x4, RZ ;  /* 0x0000000418187810 */ /* 0x000fc40007ffe0ff */
[----:B------:R-:W-:Y:S01]  /*2a00*/  LOP3.LUT R10, R18, R11, R10, 0x96, !PT ;  /* 0x0000000b120a7212 */ /* 0x000fe200078e960a */
[----:B------:R-:W-:Y:S01]  /*2a10*/  IMAD.SHL.U32 R11, R12, 0x2, RZ ;  /* 0x000000020c0b7824 */ /* 0x000fe200078e00ff */
[----:B------:R-:W-:Y:S02]  /*2a20*/  ISETP.NE.AND P0, PT, R24, RZ, PT ;  /* 0x000000ff1800720c */ /* 0x000fe40003f05270 */
[----:B------:R-:W-:Y:S02]  /*2a30*/  LOP3.LUT R19, R10, R13, RZ, 0x3c, !PT ;  /* 0x0000000d0a137212 */ /* 0x000fe400078e3cff */
[----:B------:R-:W-:Y:S02]  /*2a40*/  SHF.R.U32.HI R13, RZ, 0x2, R4 ;  /* 0x00000002ff0d7819 */ /* 0x000fe40000011604 */
[----:B------:R-:W-:Y:S02]  /*2a50*/  SHF.L.U32 R10, R19, 0x4, RZ ;  /* 0x00000004130a7819 */ /* 0x000fe400000006ff */
[----:B------:R-:W-:-:S02]  /*2a60*/  LOP3.LUT R13, R13, R4, RZ, 0x3c, !PT ;  /* 0x000000040d0d7212 */ /* 0x000fc400078e3cff */
[----:B------:R-:W-:-:S03]  /*2a70*/  LOP3.LUT R11, R19, R10, R11, 0x96, !PT ;  /* 0x0000000a130b7212 */ /* 0x000fc600078e960b */
[----:B------:R-:W-:Y:S01]  /*2a80*/  IMAD.SHL.U32 R10, R13, 0x2, RZ ;  /* 0x000000020d0a7824 */ /* 0x000fe200078e00ff */
[----:B------:R-:W-:-:S04]  /*2a90*/  LOP3.LUT R4, R11, R12, RZ, 0x3c, !PT ;  /* 0x0000000c0b047212 */ /* 0x000fc800078e3cff */
[----:B------:R-:W-:Y:S02]  /*2aa0*/  SHF.L.U32 R11, R4, 0x4, RZ ;  /* 0x00000004040b7819 */ /* 0x000fe400000006ff */
[----:B------:R-:W-:Y:S02]  /*2ab0*/  IADD3 R12, PT, PT, R20, 0x587c5, R4 ;  /* 0x000587c5140c7810 */ /* 0x000fe40007ffe004 */
[----:B------:R-:W-:Y:S01]  /*2ac0*/  LOP3.LUT R10, R4, R11, R10, 0x96, !PT ;  /* 0x0000000b040a7212 */ /* 0x000fe200078e960a */
[----:B------:R-:W-:Y:S01]  /*2ad0*/  IMAD.IADD R11, R19, 0x1, R20 ;  /* 0x00000001130b7824 */ /* 0x000fe200078e0214 */
[----:B------:R-:W-:Y:S02]  /*2ae0*/  I2FP.F32.U32 R12, R12 ;  /* 0x0000000c000c7245 */ /* 0x000fe40000201000 */
[----:B------:R-:W-:Y:S02]  /*2af0*/  LOP3.LUT R5, R10, R13, RZ, 0x3c, !PT ;  /* 0x0000000d0a057212 */ /* 0x000fe400078e3cff */
[----:B------:R-:W-:Y:S01]  /*2b00*/  IADD3 R10, PT, PT, R20, -0x587c5, R18 ;  /* 0xfffa783b140a7810 */ /* 0x000fe20007ffe012 */
[----:B------:R-:W-:Y:S01]  /*2b10*/  FFMA R12, R12, R14, 1.1641532182693481445e-10 ;  /* 0x2f0000000c0c7423 */ /* 0x000fe2000000000e */
[----:B------:R-:W-:-:S02]  /*2b20*/  IADD3 R13, PT, PT, R20, 0xb0f8a, R5 ;  /* 0x000b0f8a140d7810 */ /* 0x000fc40007ffe005 */
[----:B------:R-:W-:Y:S01]  /*2b30*/  I2FP.F32.U32 R10, R10 ;  /* 0x0000000a000a7245 */ /* 0x000fe20000201000 */
[----:B------:R-:W-:Y:S01]  /*2b40*/  FFMA R33, R12, R35, -10 ;  /* 0xc12000000c217423 */ /* 0x000fe20000000023 */
[----:B------:R-:W-:Y:S02]  /*2b50*/  I2FP.F32.U32 R11, R11 ;  /* 0x0000000b000b7245 */ /* 0x000fe40000201000 */
[----:B------:R-:W-:Y:S01]  /*2b60*/  I2FP.F32.U32 R13, R13 ;  /* 0x0000000d000d7245 */ /* 0x000fe20000201000 */
[-C--:B------:R-:W-:Y:S01]  /*2b70*/  FFMA R10, R10, R14.reuse, 1.1641532182693481445e-10 ;  /* 0x2f0000000a0a7423 */ /* 0x080fe2000000000e */
[----:B------:R-:W-:Y:S01]  /*2b80*/  IADD3 R20, PT, PT, R20, 0x161f14, RZ ;  /* 0x00161f1414147810 */ /* 0x000fe20007ffe0ff */
[-C--:B------:R-:W-:Y:S01]  /*2b90*/  FFMA R31, R11, R14.reuse, 1.1641532182693481445e-10 ;  /* 0x2f0000000b1f7423 */ /* 0x080fe2000000000e */
[----:B------:R-:W-:Y:S02]  /*2ba0*/  VIADD R11, R27, 0xfffffffd ;  /* 0xfffffffd1b0b7836 */ /* 0x000fe40000000000 */
[----:B------:R-:W-:Y:S01]  /*2bb0*/  FFMA R14, R13, R14, 1.1641532182693481445e-10 ;  /* 0x2f0000000d0e7423 */ /* 0x000fe2000000000e */
[----:B------:R-:W-:Y:S01]  /*2bc0*/  IADD3 R13, PT, PT, R27, -0x2, RZ ;  /* 0xfffffffe1b0d7810 */ /* 0x000fe20007ffe0ff */
[-C--:B------:R-:W-:Y:S01]  /*2bd0*/  FFMA R29, R10, R35.reuse, -10 ;  /* 0xc12000000a1d7423 */ /* 0x080fe20000000023 */
[----:B------:R-:W-:Y:S01]  /*2be0*/  FFMA R31, R31, R35, -10 ;  /* 0xc12000001f1f7423 */ /* 0x000fe20000000023 */
[----:B0-----:R-:W-:-:S04]  /*2bf0*/  IMAD.WIDE.U32 R10, R11, 0x4, R16 ;  /* 0x000000040b0a7825 */ /* 0x001fc800078e0010 */
[----:B------:R-:W-:Y:S01]  /*2c00*/  FFMA R35, R14, R35, -10 ;  /* 0xc12000000e237423 */ /* 0x000fe20000000023 */
[--C-:B------:R-:W-:Y:S01]  /*2c10*/  IMAD.WIDE.U32 R12, R13, 0x4, R16.reuse ;  /* 0x000000040d0c7825 */ /* 0x100fe200078e0010 */
[----:B------:R0:W-:Y:S03]  /*2c20*/  STG.E desc[UR6][R10.64], R29 ;  /* 0x0000001d0a007986 */ /* 0x0001e6000c101906 */
[--C-:B------:R-:W-:Y:S01]  /*2c30*/  IMAD.WIDE.U32 R14, R15, 0x4, R16.reuse ;  /* 0x000000040f0e7825 */ /* 0x100fe200078e0010 */
[----:B------:R0:W-:Y:S03]  /*2c40*/  STG.E desc[UR6][R12.64], R31 ;  /* 0x0000001f0c007986 */ /* 0x0001e6000c101906 */
[C---:B------:R-:W-:Y:S01]  /*2c50*/  IMAD.WIDE.U32 R16, R27.reuse, 0x4, R16 ;  /* 0x000000041b107825 */ /* 0x040fe200078e0010 */
[----:B------:R0:W-:Y:S03]  /*2c60*/  STG.E desc[UR6][R14.64], R33 ;  /* 0x000000210e007986 */ /* 0x0001e6000c101906 */
[----:B------:R-:W-:Y:S01]  /*2c70*/  VIADD R27, R27, 0x4 ;  /* 0x000000041b1b7836 */ /* 0x000fe20000000000 */
[----:B------:R0:W-:Y:S01]  /*2c80*/  STG.E desc[UR6][R16.64], R35 ;  /* 0x0000002310007986 */ /* 0x0001e2000c101906 */
[----:B------:R-:W-:Y:S05]  /*2c90*/  @P0 BRA `(.L_x_65) ;  /* 0xfffffffc00100947 */ /* 0x000fea000383ffff */
[----:B0-----:R-:W-:Y:S01]  /*2ca0*/  IMAD.MOV.U32 R10, RZ, RZ, R19 ;  /* 0x000000ffff0a7224 */ /* 0x001fe200078e0013 */
[----:B------:R-:W-:Y:S01]  /*2cb0*/  MOV R11, R4 ;  /* 0x00000004000b7202 */ /* 0x000fe20000000f00 */
[----:B------:R-:W-:-:S03]  /*2cc0*/  VIADD R20, R20, 0xfff4f076 ;  /* 0xfff4f07614147836 */ /* 0x000fc60000000000 */
[----:B------:R-:W-:Y:S01]  /*2cd0*/  MOV R19, R10 ;  /* 0x0000000a00137202 */ /* 0x000fe20000000f00 */
[----:B------:R-:W-:-:S07]  /*2ce0*/  IMAD.MOV.U32 R4, RZ, RZ, R11 ;  /* 0x000000ffff047224 */ /* 0x000fce00078e000b */
.L_x_64:
[----:B------:R-:W-:-:S13]  /*2cf0*/  ISETP.NE.AND P0, PT, R26, RZ, PT ;  /* 0x000000ff1a00720c */ /* 0x000fda0003f05270 */
[----:B------:R-:W-:Y:S05]  /*2d00*/  @!P0 BRA `(.L_x_63) ;  /* 0x0000000400188947 */ /* 0x000fea0003800000 */
[----:B------:R-:W-:Y:S01]  /*2d10*/  ISETP.NE.AND P0, PT, R26, 0x1, PT ;  /* 0x000000011a00780c */ /* 0x000fe20003f05270 */
[----:B------:R-:W-:Y:S01]  /*2d20*/  IMAD.MOV.U32 R15, RZ, RZ, R11 ;  /* 0x000000ffff0f7224 */ /* 0x000fe200078e000b */
[----:B------:R-:W-:Y:S01]  /*2d30*/  LOP3.LUT R12, R23, 0x1, RZ, 0xc0, !PT ;  /* 0x00000001170c7812 */ /* 0x000fe200078ec0ff */
[----:B------:R-:W-:Y:S01]  /*2d40*/  IMAD.MOV.U32 R17, RZ, RZ, R5 ;  /* 0x000000ffff117224 */ /* 0x000fe200078e0005 */
[----:B--2---:R-:W-:Y:S02]  /*2d50*/  MOV R14, R21 ;  /* 0x00000015000e7202 */ /* 0x004fe40000000f00 */
[----:B------:R-:W-:Y:S01]  /*2d60*/  ISETP.NE.U32.AND P1, PT, R12, 0x1, PT ;  /* 0x000000010c00780c */ /* 0x000fe20003f25070 */
[----:B------:R-:W-:Y:S01]  /*2d70*/  IMAD.MOV.U32 R12, RZ, RZ, R18 ;  /* 0x000000ffff0c7224 */ /* 0x000fe200078e0012 */
[----:B------:R-:W-:Y:S02]  /*2d80*/  MOV R13, R10 ;  /* 0x0000000a000d7202 */ /* 0x000fe40000000f00 */
[----:B------:R-:W-:-:S03]  /*2d90*/  MOV R19, R5 ;  /* 0x0000000500137202 */ /* 0x000fc60000000f00 */
[----:B------:R-:W-:Y:S06]  /*2da0*/  @!P0 BRA `(.L_x_66) ;  /* 0x0000000000908947 */ /* 0x000fec0003800000 */
[----:B------:R-:W-:Y:S01]  /*2db0*/  SHF.R.U32.HI R4, RZ, 0x2, R21 ;  /* 0x00000002ff047819 */ /* 0x000fe20000011615 */
[----:B------:R-:W-:Y:S01]  /*2dc0*/  IMAD R27, R22, R23, R0 ;  /* 0x00000017161b7224 */ /* 0x000fe200078e0200 */
[----:B------:R-:W-:Y:S01]  /*2dd0*/  SHF.L.U32 R12, R5, 0x4, RZ ;  /* 0x00000004050c7819 */ /* 0x000fe200000006ff */
[----:B------:R-:W-:Y:S01]  /*2de0*/  IMAD.MOV.U32 R31, RZ, RZ, 0x41a00000 ;  /* 0x41a00000ff1f7424 */ /* 0x000fe200078e00ff */
[----:B------:R-:W-:Y:S01]  /*2df0*/  LOP3.LUT R4, R4, R21, RZ, 0x3c, !PT ;  /* 0x0000001504047212 */ /* 0x000fe200078e3cff */
[----:B------:R-:W-:Y:S01]  /*2e00*/  HFMA2 R21, -RZ, RZ, 0.1171875, 0 ;  /* 0x2f800000ff157431 */ /* 0x000fe200000001ff */
[----:B------:R-:W-:Y:S02]  /*2e10*/  SHF.R.U32.HI R15, RZ, 0x2, R18 ;  /* 0x00000002ff0f7819 */ /* 0x000fe40000011612 */
[----:B------:R-:W-:Y:S01]  /*2e20*/  IADD3 R29, PT, PT, R27, 0x1, RZ ;  /* 0x000000011b1d7810 */ /* 0x000fe20007ffe0ff */
[----:B------:R-:W-:Y:S01]  /*2e30*/  IMAD.SHL.U32 R13, R4, 0x2, RZ ;  /* 0x00000002040d7824 */ /* 0x000fe200078e00ff */
[----:B------:R-:W-:-:S02]  /*2e40*/  LOP3.LUT R17, R15, R18, RZ, 0x3c, !PT ;  /* 0x000000120f117212 */ /* 0x000fc400078e3cff */
[----:B------:R-:W-:Y:S02]  /*2e50*/  IADD3 R0, PT, PT, R0, 0x2, RZ ;  /* 0x0000000200007810 */ /* 0x000fe40007ffe0ff */
[----:B------:R-:W-:Y:S02]  /*2e60*/  LOP3.LUT R13, R5, R12, R13, 0x96, !PT ;  /* 0x0000000c050d7212 */ /* 0x000fe400078e960d */
[----:B------:R-:W-:Y:S02]  /*2e70*/  SHF.L.U32 R14, R17, 0x1, RZ ;  /* 0x00000001110e7819 */ /* 0x000fe400000006ff */
[----:B------:R-:W-:Y:S02]  /*2e80*/  LOP3.LUT R15, R13, R4, RZ, 0x3c, !PT ;  /* 0x000000040d0f7212 */ /* 0x000fe400078e3cff */
[----:B------:R-:W0:Y:S03]  /*2e90*/  LDC.64 R12, c[0x0][0x380] ;  /* 0x0000e000ff0c7b82 */ /* 0x000e260000000a00 */
[----:B------:R-:W-:-:S05]  /*2ea0*/  IMAD.SHL.U32 R4, R15, 0x10, RZ ;  /* 0x000000100f047824 */ /* 0x000fca00078e00ff */
[----:B------:R-:W-:Y:S02]  /*2eb0*/  LOP3.LUT R14, R15, R4, R14, 0x96, !PT ;  /* 0x000000040f0e7212 */ /* 0x000fe400078e960e */
[C---:B------:R-:W-:Y:S02]  /*2ec0*/  IADD3 R4, PT, PT, R20.reuse, 0x587c5, R15 ;  /* 0x000587c514047810 */ /* 0x040fe40007ffe00f */
[----:B------:R-:W-:Y:S02]  /*2ed0*/  IADD3 R20, PT, PT, R20, 0xb0f8a, RZ ;  /* 0x000b0f8a14147810 */ /* 0x000fe40007ffe0ff */
[----:B------:R-:W-:Y:S02]  /*2ee0*/  LOP3.LUT R17, R14, R17, RZ, 0x3c, !PT ;  /* 0x000000110e117212 */ /* 0x000fe400078e3cff */
[----:B------:R-:W-:-:S03]  /*2ef0*/  I2FP.F32.U32 R4, R4 ;  /* 0x0000000400047245 */ /* 0x000fc60000201000 */
[----:B------:R-:W-:Y:S02]  /*2f00*/  IMAD.IADD R14, R20, 0x1, R17 ;  /* 0x00000001140e7824 */ /* 0x000fe400078e0211 */
[----:B------:R-:W-:-:S03]  /*2f10*/  FFMA R4, R4, R21, 1.1641532182693481445e-10 ;  /* 0x2f00000004047423 */ /* 0x000fc60000000015 */
[----:B------:R-:W-:Y:S01]  /*2f20*/  I2FP.F32.U32 R14, R14 ;  /* 0x0000000e000e7245 */ /* 0x000fe20000201000 */
[----:B0-----:R-:W-:-:S04]  /*2f30*/  IMAD.WIDE.U32 R26, R27, 0x4, R12 ;  /* 0x000000041b1a7825 */ /* 0x001fc800078e000c */
[----:B------:R-:W-:Y:S01]  /*2f40*/  FFMA R14, R14, R21, 1.1641532182693481445e-10 ;  /* 0x2f0000000e0e7423 */ /* 0x000fe20000000015 */
[----:B------:R-:W-:Y:S01]  /*2f50*/  FFMA R21, R4, R31, -10 ;  /* 0xc120000004157423 */ /* 0x000fe2000000001f */
[----:B------:R-:W-:-:S04]  /*2f60*/  IMAD.WIDE.U32 R28, R29, 0x4, R12 ;  /* 0x000000041d1c7825 */ /* 0x000fc800078e000c */
[----:B------:R-:W-:Y:S01]  /*2f70*/  FFMA R31, R14, R31, -10 ;  /* 0xc12000000e1f7423 */ /* 0x000fe2000000001f */
[----:B------:R-:W-:Y:S01]  /*2f80*/  MOV R14, R10 ;  /* 0x0000000a000e7202 */ /* 0x000fe20000000f00 */
[----:B------:R0:W-:Y:S01]  /*2f90*/  STG.E desc[UR6][R26.64], R21 ;  /* 0x000000151a007986 */ /* 0x0001e2000c101906 */
[----:B------:R-:W-:Y:S01]  /*2fa0*/  IMAD.MOV.U32 R13, RZ, RZ, R5 ;  /* 0x000000ffff0d7224 */ /* 0x000fe200078e0005 */
[----:B------:R-:W-:Y:S01]  /*2fb0*/  MOV R5, R17 ;  /* 0x0000001100057202 */ /* 0x000fe20000000f00 */
[----:B------:R-:W-:Y:S01]  /*2fc0*/  IMAD.MOV.U32 R12, RZ, RZ, R11 ;  /* 0x000000ffff0c7224 */ /* 0x000fe200078e000b */
[----:B------:R0:W-:Y:S01]  /*2fd0*/  STG.E desc[UR6][R28.64], R31 ;  /* 0x0000001f1c007986 */ /* 0x0001e2000c101906 */
[----:B------:R-:W-:-:S07]  /*2fe0*/  IMAD.MOV.U32 R4, RZ, RZ, R15 ;  /* 0x000000ffff047224 */ /* 0x000fce00078e000f */
.L_x_66:
[----:B------:R-:W-:Y:S01]  /*2ff0*/  IMAD.MOV.U32 R18, RZ, RZ, R11 ;  /* 0x000000ffff127224 */ /* 0x000fe200078e000b */
[----:B0-----:R-:W-:Y:S01]  /*3000*/  MOV R21, R10 ;  /* 0x0000000a00157202 */ /* 0x001fe20000000f00 */
[----:B------:R-:W-:Y:S06]  /*3010*/  @P1 BRA `(.L_x_63) ;  /* 0x0000000000541947 */ /* 0x000fec0003800000 */
[----:B------:R-:W-:Y:S01]  /*3020*/  SHF.R.U32.HI R5, RZ, 0x2, R14 ;  /* 0x00000002ff057819 */ /* 0x000fe2000001160e */
[----:B------:R-:W-:Y:S01]  /*3030*/  IMAD.SHL.U32 R4, R17, 0x10, RZ ;  /* 0x0000001011047824 */ /* 0x000fe200078e00ff */
[----:B------:R-:W0:Y:S01]  /*3040*/  LDC.64 R10, c[0x0][0x380] ;  /* 0x0000e000ff0a7b82 */ /* 0x000e220000000a00 */
[----:B------:R-:W-:Y:S01]  /*3050*/  VIADD R20, R20, 0x587c5 ;  /* 0x000587c514147836 */ /* 0x000fe20000000000 */
[----:B------:R-:W-:Y:S01]  /*3060*/  LOP3.LUT R5, R5, R14, RZ, 0x3c, !PT ;  /* 0x0000000e05057212 */ /* 0x000fe200078e3cff */
[----:B------:R-:W-:Y:S02]  /*3070*/  HFMA2 R21, -RZ, RZ, 2.8125, 0 ;  /* 0x41a00000ff157431 */ /* 0x000fe400000001ff */
[----:B------:R-:W-:Y:S01]  /*3080*/  IMAD.MOV.U32 R19, RZ, RZ, 0x2f800000 ;  /* 0x2f800000ff137424 */ /* 0x000fe200078e00ff */
[----:B------:R-:W-:Y:S01]  /*3090*/  SHF.L.U32 R14, R5, 0x1, RZ ;  /* 0x00000001050e7819 */ /* 0x000fe200000006ff */
[----:B------:R-:W-:Y:S02]  /*30a0*/  IMAD R23, R22, R23, R0 ;  /* 0x0000001716177224 */ /* 0x000fe400078e0200 */
[----:B------:R-:W-:Y:S01]  /*30b0*/  IMAD.MOV.U32 R18, RZ, RZ, R13 ;  /* 0x000000ffff127224 */ /* 0x000fe200078e000d */
[----:B------:R-:W-:-:S04]  /*30c0*/  LOP3.LUT R4, R17, R4, R14, 0x96, !PT ;  /* 0x0000000411047212 */ /* 0x000fc800078e960e */
[----:B------:R-:W-:-:S04]  /*30d0*/  LOP3.LUT R5, R4, R5, RZ, 0x3c, !PT ;  /* 0x0000000504057212 */ /* 0x000fc800078e3cff */
[----:B------:R-:W-:-:S04]  /*30e0*/  IADD3 R4, PT, PT, R5, R20, RZ ;  /* 0x0000001405047210 */ /* 0x000fc80007ffe0ff */
[----:B------:R-:W-:Y:S01]  /*30f0*/  I2FP.F32.U32 R4, R4 ;  /* 0x0000000400047245 */ /* 0x000fe20000201000 */
[----:B0-----:R-:W-:-:S04]  /*3100*/  IMAD.WIDE.U32 R10, R23, 0x4, R10 ;  /* 0x00000004170a7825 */ /* 0x001fc800078e000a */
[----:B------:R-:W-:Y:S01]  /*3110*/  FFMA R4, R4, R19, 1.1641532182693481445e-10 ;  /* 0x2f00000004047423 */ /* 0x000fe20000000013 */
[----:B------:R-:W-:-:S03]  /*3120*/  MOV R19, R15 ;  /* 0x0000000f00137202 */ /* 0x000fc60000000f00 */
[----:B------:R-:W-:Y:S01]  /*3130*/  FFMA R23, R4, R21, -10 ;  /* 0xc120000004177423 */ /* 0x000fe20000000015 */
[----:B------:R-:W-:Y:S01]  /*3140*/  IMAD.MOV.U32 R4, RZ, RZ, R17 ;  /* 0x000000ffff047224 */ /* 0x000fe200078e0011 */
[----:B------:R-:W-:-:S03]  /*3150*/  MOV R21, R12 ;  /* 0x0000000c00157202 */ /* 0x000fc60000000f00 */
[----:B------:R0:W-:Y:S04]  /*3160*/  STG.E desc[UR6][R10.64], R23 ;  /* 0x000000170a007986 */ /* 0x0001e8000c101906 */
.L_x_63:
[----:B0-----:R-:W0:Y:S02]  /*3170*/  LDC.64 R10, c[0x0][0x390] ;  /* 0x0000e400ff0a7b82 */ /* 0x001e240000000a00 */
[----:B0-----:R-:W-:-:S05]  /*3180*/  IMAD.WIDE.U32 R22, R22, 0x4, R10 ;  /* 0x0000000416167825 */ /* 0x001fca00078e000a */
[----:B------:R-:W-:Y:S04]  /*3190*/  STG.E desc[UR6][R22.64], RZ ;  /* 0x000000ff16007986 */ /* 0x000fe8000c101906 */
[----:B-----5:R-:W-:Y:S04]  /*31a0*/  STG.E.64 desc[UR6][R8.64], R20 ;  /* 0x0000001408007986 */ /* 0x020fe8000c101b06 */
[----:B------:R-:W-:Y:S04]  /*31b0*/  STG.E.64 desc[UR6][R8.64+0x8], R18 ;  /* 0x0000081208007986 */ /* 0x000fe8000c101b06 */
[----:B------:R-:W-:Y:S04]  /*31c0*/  STG.E.64 desc[UR6][R8.64+0x10], R4 ;  /* 0x0000100408007986 */ /* 0x000fe8000c101b06 */
[----:B------:R-:W-:Y:S04]  /*31d0*/  STG.E.64 desc[UR6][R8.64+0x18], R2 ;  /* 0x0000180208007986 */ /* 0x000fe8000c101b06 */
[----:B------:R-:W-:Y:S04]  /*31e0*/  STG.E.64 desc[UR6][R8.64+0x28], R6 ;  /* 0x0000280608007986 */ /* 0x000fe8000c101b06 */
[----:B------:R-:W-:Y:S01]  /*31f0*/  STG.E desc[UR6][R8.64+0x20], R25 ;  /* 0x0000201908007986 */ /* 0x000fe2000c101906 */
[----:B------:R-:W-:Y:S05]  /*3200*/  EXIT ;  /* 0x000000000000794d */ /* 0x000fea0003800000 */
.L_x_67:
        /* <DEDUP_REMOVED lines=15> */
.L_x_149:


//--------------------- .text._Z18cluster_aco_kernelPfPjS_jjPKffffP17curandStateXORWOW --------------------------
	.section	.text._Z18cluster_aco_kernelPfPjS_jjPKffffP17curandStateXORWOW,"ax",@progbits
	.align	128
        .global         _Z18cluster_aco_kernelPfPjS_jjPKffffP17curandStateXORWOW
        .type           _Z18cluster_aco_kernelPfPjS_jjPKffffP17curandStateXORWOW,@function
        .size           _Z18cluster_aco_kernelPfPjS_jjPKffffP17curandStateXORWOW,(.L_x_147 - _Z18cluster_aco_kernelPfPjS_jjPKffffP17curandStateXORWOW)
        .other          _Z18cluster_aco_kernelPfPjS_jjPKffffP17curandStateXORWOW,@"STO_CUDA_ENTRY STV_DEFAULT"
_Z18cluster_aco_kernelPfPjS_jjPKffffP17curandStateXORWOW:
.text._Z18cluster_aco_kernelPfPjS_jjPKffffP17curandStateXORWOW:
[----:B------:R-:W0:Y:S01]  /*0000*/  LDC R1, c[0x0][0x37c] ;  /* 0x0000df00ff017b82 */ /* 0x000e220000000800 */
[----:B------:R-:W1:Y:S07]  /*0010*/  LDCU UR4, c[0x0][0x370] ;  /* 0x00006e00ff0477ac */ /* 0x000e6e0008000800 */
[----:B------:R-:W2:Y:S01]  /*0020*/  LDC R4, c[0x0][0x39c] ;  /* 0x0000e700ff047b82 */ /* 0x000ea20000000800 */
[----:B------:R-:W3:Y:S01]  /*0030*/  S2R R34, SR_TID.X ;  /* 0x0000000000227919 */ /* 0x000ee20000002100 */
[----:B------:R-:W-:Y:S01]  /*0040*/  BSSY B2, `(.L_x_68) ;  /* 0x0000242000027945 */ /* 0x000fe20003800000 */
[----:B------:R-:W1:Y:S01]  /*0050*/  LDCU UR5, c[0x0][0x374] ;  /* 0x00006e80ff0577ac */ /* 0x000e620008000800 */
[----:B0-----:R-:W-:Y:S01]  /*0060*/  VIADD R1, R1, 0xfffffd80 ;  /* 0xfffffd8001017836 */ /* 0x001fe20000000000 */
[----:B------:R-:W0:Y:S01]  /*0070*/  S2R R32, SR_CTAID.Y ;  /* 0x0000000000207919 */ /* 0x000e220000002600 */
[----:B------:R-:W4:Y:S01]  /*0080*/  LDCU.64 UR6, c[0x0][0x358] ;  /* 0x00006b00ff0677ac */ /* 0x000f220008000a00 */
[----:B------:R-:W0:Y:S01]  /*0090*/  LDCU UR8, c[0x0][0x398] ;  /* 0x00007300ff0877ac */ /* 0x000e220008000800 */
        /* <DEDUP_REMOVED lines=11> */
[----:B------:R-:W1:Y:S04]  /*0150*/  @!P3 S2R R5, SR_CgaCtaId ;  /* 0x000000000005b919 */ /* 0x000e680000008800 */
[----:B--2---:R-:W-:-:S04]  /*0160*/  IMAD.HI.U32 R3, R3, R4, RZ ;  /* 0x0000000403037227 */ /* 0x004fc800078e00ff */
[----:B------:R-:W-:-:S04]  /*0170*/  IMAD.MOV R7, RZ, RZ, -R3 ;  /* 0x000000ffff077224 */ /* 0x000fc800078e0a03 */
[----:B------:R-:W-:-:S05]  /*0180*/  IMAD R0, R7, UR4, R4 ;  /* 0x0000000407007c24 */ /* 0x000fca000f8e0204 */
[----:B------:R-:W-:-:S13]  /*0190*/  ISETP.GE.U32.AND P0, PT, R0, UR4, PT ;  /* 0x0000000400007c0c */ /* 0x000fda000bf06070 */
[----:B------:R-:W-:Y:S01]  /*01a0*/  @P0 IADD3 R0, PT, PT, R0, -UR4, RZ ;  /* 0x8000000400000c10 */ /* 0x000fe2000fffe0ff */
[----:B------:R-:W-:-:S03]  /*01b0*/  @P0 VIADD R3, R3, 0x1 ;  /* 0x0000000103030836 */ /* 0x000fc60000000000 */
[----:B------:R-:W-:Y:S02]  /*01c0*/  ISETP.GE.U32.AND P1, PT, R0, UR4, PT ;  /* 0x0000000400007c0c */ /* 0x000fe4000bf26070 */
[----:B------:R-:W-:-:S04]  /*01d0*/  @!P3 MOV R0, 0x400 ;  /* 0x000004000000b802 */ /* 0x000fc80000000f00 */
[----:B-1----:R-:W-:Y:S01]  /*01e0*/  @!P3 LEA R0, R5, R0, 0x18 ;  /* 0x000000000500b211 */ /* 0x002fe200078ec0ff */
[----:B------:R-:W-:-:S05]  /*01f0*/  @!P3 IMAD.MOV.U32 R5, RZ, RZ, 0x7f7fffff ;  /* 0x7f7fffffff05b424 */ /* 0x000fca00078e00ff */
[----:B------:R1:W-:Y:S01]  /*0200*/  @!P3 STS [R0], R5 ;  /* 0x000000050000b388 */ /* 0x0003e20000000800 */
[----:B------:R-:W-:Y:S02]  /*0210*/  @P1 IADD3 R3, PT, PT, R3, 0x1, RZ ;  /* 0x0000000103031810 */ /* 0x000fe40007ffe0ff */
[----:B------:R-:W-:-:S05]  /*0220*/  @!P2 LOP3.LUT R3, RZ, UR4, RZ, 0x33, !PT ;  /* 0x00000004ff03ac12 */ /* 0x000fca000f8e33ff */
[CC--:B0-----:R-:W-:Y:S02]  /*0230*/  IMAD R35, R3.reuse, R32.reuse, R3 ;  /* 0x0000002003237224 */ /* 0x0c1fe400078e0203 */
[----:B------:R-:W-:-:S03]  /*0240*/  IMAD R32, R3, R32, R34 ;  /* 0x0000002003207224 */ /* 0x000fc600078e0222 */
[----:B------:R-:W-:Y:S01]  /*0250*/  VIMNMX.U32 R35, PT, PT, R35, R4, PT ;  /* 0x0000000423237248 */ /* 0x000fe20003fe0000 */
[----:B------:R-:W-:Y:S03]  /*0260*/  BAR.SYNC.DEFER_BLOCKING 0x0 ;  /* 0x0000000000007b1d */ /* 0x000fe60000010000 */
[----:B------:R-:W-:-:S13]  /*0270*/  ISETP.GE.AND P0, PT, R32, R35, PT ;  /* 0x000000232000720c */ /* 0x000fda0003f06270 */
[----:B-1--4-:R-:W-:Y:S05]  /*0280*/  @P0 BRA `(.L_x_69) ;  /* 0x0000002000740947 */ /* 0x012fea0003800000 */
[----:B------:R-:W0:Y:S08]  /*0290*/  LDC R12, c[0x0][0x398] ;  /* 0x0000e600ff0c7b82 */ /* 0x000e300000000800 */
[----:B------:R-:W1:Y:S01]  /*02a0*/  LDC R33, c[0x0][0x360] ;  /* 0x0000d800ff217b82 */ /* 0x000e620000000800 */
[----:B0-----:R-:W-:-:S13]  /*02b0*/  ISETP.GE.U32.AND P0, PT, R12, 0x2, PT ;  /* 0x000000020c00780c */ /* 0x001fda0003f06070 */
[----:B-1----:R-:W-:Y:S05]  /*02c0*/  @!P0 BRA `(.L_x_70) ;  /* 0x0000001c006c8947 */ /* 0x002fea0003800000 */
[----:B------:R-:W0:Y:S01]  /*02d0*/  LDC.64 R14, c[0x0][0x3a8] ;  /* 0x0000ea00ff0e7b82 */ /* 0x000e220000000a00 */
[----:B------:R-:W-:Y:S01]  /*02e0*/  IMAD.MOV.U32 R3, RZ, RZ, -0x1 ;  /* 0xffffffffff037424 */ /* 0x000fe200078e00ff */
[----:B------:R-:W-:-:S04]  /*02f0*/  IADD3 R7, PT, PT, R1, 0x80, RZ ;  /* 0x0000008001077810 */ /* 0x000fc80007ffe0ff */
[----:B------:R-:W-:-:S05]  /*0300*/  VIADDMNMX.U32 R12, R12, R3, 0x7f, PT ;  /* 0x0000007f0c0c7446 */ /* 0x000fca0003800003 */
[----:B------:R-:W-:-:S05]  /*0310*/  VIADD R10, R12, 0x1 ;  /* 0x000000010c0a7836 */ /* 0x000fca0000000000 */
[C---:B------:R-:W-:Y:S02]  /*0320*/  LOP3.LUT R6, R10.reuse, 0xf, RZ, 0xc0, !PT ;  /* 0x0000000f0a067812 */ /* 0x040fe400078ec0ff */
[C---:B------:R-:W-:Y:S02]  /*0330*/  LOP3.LUT R5, R10.reuse, 0x7, RZ, 0xc0, !PT ;  /* 0x000000070a057812 */ /* 0x040fe400078ec0ff */
[----:B------:R-:W-:Y:S01]  /*0340*/  LOP3.LUT R4, R10, 0x3, RZ, 0xc0, !PT ;  /* 0x000000030a047812 */ /* 0x000fe200078ec0ff */
[----:B0-----:R-:W-:Y:S01]  /*0350*/  FMUL R0, R14, 0.5 ;  /* 0x3f0000000e007820 */ /* 0x001fe20000400000 */
[----:B------:R-:W-:Y:S01]  /*0360*/  FMUL R2, R15, 0.5 ;  /* 0x3f0000000f027820 */ /* 0x000fe20000400000 */
[----:B------:R-:W-:Y:S08]  /*0370*/  FRND.FLOOR R13, R14 ;  /* 0x0000000e000d7307 */ /* 0x000ff00000205000 */
[----:B------:R-:W0:Y:S08]  /*0380*/  FRND.TRUNC R0, R0 ;  /* 0x0000000000007307 */ /* 0x000e30000020d000 */
[----:B------:R-:W1:Y:S01]  /*0390*/  FRND.TRUNC R2, R2 ;  /* 0x0000000200027307 */ /* 0x000e62000020d000 */
[----:B0-----:R-:W-:-:S07]  /*03a0*/  FADD R9, R0, R0 ;  /* 0x0000000000097221 */ /* 0x001fce0000000000 */
[----:B------:R0:W2:Y:S01]  /*03b0*/  FRND.FLOOR R11, R15 ;  /* 0x0000000f000b7307 */ /* 0x0000a20000205000 */
[----:B------:R-:W-:Y:S01]  /*03c0*/  FADD R9, -R9, R14 ;  /* 0x0000000e09097221 */ /* 0x000fe20000000100 */
[----:B-1----:R-:W-:-:S04]  /*03d0*/  FADD R8, R2, R2 ;  /* 0x0000000202087221 */ /* 0x002fc80000000000 */
[----:B------:R-:W-:-:S07]  /*03e0*/  FADD R8, -R8, R15 ;  /* 0x0000000f08087221 */ /* 0x000fce0000000100 */
.L_x_100:
[----:B-1-3--:R-:W1:Y:S08]  /*03f0*/  LDC.64 R26, c[0x0][0x3b8] ;  /* 0x0000ee00ff1a7b82 */ /* 0x00ae700000000a00 */
[----:B0-----:R-:W3:Y:S01]  /*0400*/  LDC R23, c[0x0][0x398] ;  /* 0x0000e600ff177b82 */ /* 0x001ee20000000800 */
[----:B-1----:R-:W-:-:S05]  /*0410*/  IMAD.WIDE R26, R32, 0x30, R26 ;  /* 0x00000030201a7825 */ /* 0x002fca00078e021a */
[----:B------:R1:W5:Y:S04]  /*0420*/  LDG.E R3, desc[UR6][R26.64+0x20] ;  /* 0x000020061a037981 */ /* 0x000368000c1e1900 */
[----:B------:R1:W5:Y:S04]  /*0430*/  LDG.E.64 R28, desc[UR6][R26.64+0x28] ;  /* 0x000028061a1c7981 */ /* 0x000368000c1e1b00 */
[----:B------:R1:W5:Y:S04]  /*0440*/  LDG.E.64 R30, desc[UR6][R26.64] ;  /* 0x000000061a1e7981 */ /* 0x000368000c1e1b00 */
[----:B------:R1:W5:Y:S04]  /*0450*/  LDG.E.64 R18, desc[UR6][R26.64+0x8] ;  /* 0x000008061a127981 */ /* 0x000368000c1e1b00 */
[----:B------:R1:W5:Y:S04]  /*0460*/  LDG.E.64 R16, desc[UR6][R26.64+0x10] ;  /* 0x000010061a107981 */ /* 0x000368000c1e1b00 */
[----:B0-----:R1:W5:Y:S01]  /*0470*/  LDG.E.64 R14, desc[UR6][R26.64+0x18] ;  /* 0x000018061a0e7981 */ /* 0x001362000c1e1b00 */
[----:B---3--:R-:W-:Y:S01]  /*0480*/  ISETP.NE.AND P0, PT, R23, RZ, PT ;  /* 0x000000ff1700720c */ /* 0x008fe20003f05270 */
[----:B------:R-:W-:-:S12]  /*0490*/  YIELD ;  /* 0x0000000000007946 */ /* 0x000fd80003800000 */
[----:B-1----:R-:W-:Y:S05]  /*04a0*/  @!P0 BRA `(.L_x_71) ;  /* 0x0000000000bc8947 */ /* 0x002fea0003800000 */
[----:B------:R-:W-:Y:S01]  /*04b0*/  ISETP.GE.U32.AND P0, PT, R23, 0x10, PT ;  /* 0x000000101700780c */ /* 0x000fe20003f06070 */
[----:B------:R-:W-:-:S12]  /*04c0*/  IMAD.MOV.U32 R0, RZ, RZ, RZ ;  /* 0x000000ffff007224 */ /* 0x000fd800078e00ff */
[----:B------:R-:W-:Y:S05]  /*04d0*/  @!P0 BRA `(.L_x_72) ;  /* 0x0000000000288947 */ /* 0x000fea0003800000 */
[----:B------:R-:W-:Y:S01]  /*04e0*/  VIADD R10, R12, 0x1 ;  /* 0x000000010c0a7836 */ /* 0x000fe20000000000 */
[----:B------:R-:W-:-:S04]  /*04f0*/  MOV R0, R1 ;  /* 0x0000000100007202 */ /* 0x000fc80000000f00 */
[----:B------:R-:W-:-:S05]  /*0500*/  LOP3.LUT R2, R10, 0xf0, RZ, 0xc0, !PT ;  /* 0x000000f00a027812 */ /* 0x000fca00078ec0ff */
[----:B------:R-:W-:-:S07]  /*0510*/  IMAD.MOV R20, RZ, RZ, -R2 ;  /* 0x000000ffff147224 */ /* 0x000fce00078e0a02 */
.L_x_73:
[----:B------:R-:W-:Y:S01]  /*0520*/  VIADD R20, R20, 0x10 ;  /* 0x0000001014147836 */ /* 0x000fe20000000000 */
[----:B------:R0:W-:Y:S04]  /*0530*/  STL.128 [R0], RZ ;  /* 0x000000ff00007387 */ /* 0x0001e80000100c00 */
[----:B------:R-:W-:Y:S02]  /*0540*/  ISETP.NE.AND P0, PT, R20, RZ, PT ;  /* 0x000000ff1400720c */ /* 0x000fe40003f05270 */
[----:B0-----:R-:W-:-:S11]  /*0550*/  IADD3 R0, PT, PT, R0, 0x10, RZ ;  /* 0x0000001000007810 */ /* 0x001fd60007ffe0ff */
[----:B------:R-:W-:Y:S05]  /*0560*/  @P0 BRA `(.L_x_73) ;  /* 0xfffffffc00ec0947 */ /* 0x000fea000383ffff */
[----:B------:R-:W-:-:S07]  /*0570*/  IMAD.MOV.U32 R0, RZ, RZ, R2 ;  /* 0x000000ffff007224 */ /* 0x000fce00078e0002 */
.L_x_72:
[----:B------:R-:W-:-:S13]  /*0580*/  ISETP.NE.AND P0, PT, R6, RZ, PT ;  /* 0x000000ff0600720c */ /* 0x000fda0003f05270 */
[----:B------:R-:W-:Y:S05]  /*0590*/  @!P0 BRA `(.L_x_71) ;  /* 0x0000000000808947 */ /* 0x000fea0003800000 */
[----:B------:R-:W-:Y:S01]  /*05a0*/  VIADD R2, R6, 0xffffffff ;  /* 0xffffffff06027836 */ /* 0x000fe20000000000 */
[----:B------:R-:W-:-:S04]  /*05b0*/  ISETP.NE.AND P1, PT, R5, RZ, PT ;  /* 0x000000ff0500720c */ /* 0x000fc80003f25270 */
[----:B------:R-:W-:-:S13]  /*05c0*/  ISETP.GE.U32.AND P0, PT, R2, 0x7, PT ;  /* 0x000000070200780c */ /* 0x000fda0003f06070 */
[----:B------:R-:W-:Y:S05]  /*05d0*/  @!P0 BRA `(.L_x_74) ;  /* 0x0000000000288947 */ /* 0x000fea0003800000 */
[----:B------:R-:W-:Y:S01]  /*05e0*/  IADD3 R2, PT, PT, R1, R0, RZ ;  /* 0x0000000001027210 */ /* 0x000fe20007ffe0ff */
[----:B------:R-:W-:-:S04]  /*05f0*/  VIADD R0, R0, 0x8 ;  /* 0x0000000800007836 */ /* 0x000fc80000000000 */
[----:B------:R0:W-:Y:S04]  /*0600*/  STL.U8 [R2], RZ ;  /* 0x000000ff02007387 */ /* 0x0001e80000100000 */
[----:B------:R0:W-:Y:S04]  /*0610*/  STL.U8 [R2+0x1], RZ ;  /* 0x000001ff02007387 */ /* 0x0001e80000100000 */
[----:B------:R0:W-:Y:S04]  /*0620*/  STL.U8 [R2+0x2], RZ ;  /* 0x000002ff02007387 */ /* 0x0001e80000100000 */
[----:B------:R0:W-:Y:S04]  /*0630*/  STL.U8 [R2+0x3], RZ ;  /* 0x000003ff02007387 */ /* 0x0001e80000100000 */
[----:B------:R0:W-:Y:S04]  /*0640*/  STL.U8 [R2+0x4], RZ ;  /* 0x000004ff02007387 */ /* 0x0001e80000100000 */
[----:B------:R0:W-:Y:S04]  /*0650*/  STL.U8 [R2+0x5], RZ ;  /* 0x000005ff02007387 */ /* 0x0001e80000100000 */
[----:B------:R0:W-:Y:S04]  /*0660*/  STL.U8 [R2+0x6], RZ ;  /* 0x000006ff02007387 */ /* 0x0001e80000100000 */
[----:B------:R0:W-:Y:S02]  /*0670*/  STL.U8 [R2+0x7], RZ ;  /* 0x000007ff02007387 */ /* 0x0001e40000100000 */
.L_x_74:
[----:B------:R-:W-:Y:S05]  /*0680*/  @!P1 BRA `(.L_x_71) ;  /* 0x0000000000449947 */ /* 0x000fea0003800000 */
[----:B0-----:R-:W-:Y:S01]  /*0690*/  VIADD R2, R5, 0xffffffff ;  /* 0xffffffff05027836 */ /* 0x001fe20000000000 */
[----:B------:R-:W-:-:S04]  /*06a0*/  ISETP.NE.AND P1, PT, R4, RZ, PT ;  /* 0x000000ff0400720c */ /* 0x000fc80003f25270 */
[----:B------:R-:W-:-:S13]  /*06b0*/  ISETP.GE.U32.AND P0, PT, R2, 0x3, PT ;  /* 0x000000030200780c */ /* 0x000fda0003f06070 */
[----:B------:R-:W-:Y:S01]  /*06c0*/  @P0 IADD3 R2, PT, PT, R1, R0, RZ ;  /* 0x0000000001020210 */ /* 0x000fe20007ffe0ff */
[----:B------:R-:W-:-:S04]  /*06d0*/  @P0 VIADD R0, R0, 0x4 ;  /* 0x0000000400000836 */ /* 0x000fc80000000000 */
[----:B------:R1:W-:Y:S04]  /*06e0*/  @P0 STL.U8 [R2], RZ ;  /* 0x000000ff02000387 */ /* 0x0003e80000100000 */
[----:B------:R1:W-:Y:S04]  /*06f0*/  @P0 STL.U8 [R2+0x1], RZ ;  /* 0x000001ff02000387 */ /* 0x0003e80000100000 */
[----:B------:R1:W-:Y:S04]  /*0700*/  @P0 STL.U8 [R2+0x2], RZ ;  /* 0x000002ff02000387 */ /* 0x0003e80000100000 */
[----:B------:R1:W-:Y:S01]  /*0710*/  @P0 STL.U8 [R2+0x3], RZ ;  /* 0x000003ff02000387 */ /* 0x0003e20000100000 */
[----:B------:R-:W-:Y:S05]  /*0720*/  @!P1 BRA `(.L_x_71) ;  /* 0x00000000001c9947 */ /* 0x000fea0003800000 */
[----:B------:R-:W-:Y:S01]  /*0730*/  IMAD.IADD R0, R1, 0x1, R0 ;  /* 0x0000000101007824 */ /* 0x000fe200078e0200 */
[----:B------:R-:W-:-:S04]  /*0740*/  ISETP.NE.AND P0, PT, R4, 0x1, PT ;  /* 0x000000010400780c */ /* 0x000fc80003f05270 */
[----:B------:R3:W-:Y:S09]  /*0750*/  STL.U8 [R0], RZ ;  /* 0x000000ff00007387 */ /* 0x0007f20000100000 */
[----:B---3--:R-:W-:Y:S05]  /*0760*/  @!P0 BRA `(.L_x_71) ;  /* 0x00000000000c8947 */ /* 0x008fea0003800000 */
[----:B------:R-:W-:Y:S01]  /*0770*/  ISETP.NE.AND P0, PT, R4, 0x2, PT ;  /* 0x000000020400780c */ /* 0x000fe20003f05270 */
[----:B------:R3:W-:-:S12]  /*0780*/  STL.U8 [R0+0x1], RZ ;  /* 0x000001ff00007387 */ /* 0x0007d80000100000 */
[----:B------:R3:W-:Y:S02]  /*0790*/  @P0 STL.U8 [R0+0x2], RZ ;  /* 0x000002ff00000387 */ /* 0x0007e40000100000 */
.L_x_71:
[----:B------:R-:W4:Y:S01]  /*07a0*/  I2F.U32.RP R22, R23 ;  /* 0x0000001700167306 */ /* 0x000f220000209000 */
[----:B---3-5:R-:W-:Y:S01]  /*07b0*/  SHF.R.U32.HI R0, RZ, 0x2, R31 ;  /* 0x00000002ff007819 */ /* 0x028fe2000001161f */
[----:B01----:R-:W-:Y:S01]  /*07c0*/  IMAD.SHL.U32 R2, R17, 0x10, RZ ;  /* 0x0000001011027824 */ /* 0x003fe200078e00ff */
[----:B------:R-:W-:Y:S01]  /*07d0*/  ISETP.NE.U32.AND P1, PT, R23, RZ, PT ;  /* 0x000000ff1700720c */ /* 0x000fe20003f25070 */
[----:B------:R-:W-:Y:S01]  /*07e0*/  VIADD R36, R30, 0x587c5 ;  /* 0x000587c51e247836 */ /* 0x000fe20000000000 */
[----:B------:R-:W-:Y:S01]  /*07f0*/  LOP3.LUT R0, R0, R31, RZ, 0x3c, !PT ;  /* 0x0000001f00007212 */ /* 0x000fe200078e3cff */
[----:B------:R-:W-:Y:S01]  /*0800*/  IMAD R37, R32, R23, RZ ;  /* 0x0000001720257224 */ /* 0x000fe200078e02ff */
[----:B------:R-:W-:Y:S01]  /*0810*/  MOV R40, 0x1 ;  /* 0x0000000100287802 */ /* 0x000fe20000000f00 */
[----:B------:R-:W-:Y:S01]  /*0820*/  IMAD.MOV.U32 R38, RZ, RZ, RZ ;  /* 0x000000ffff267224 */ /* 0x000fe200078e00ff */
[----:B------:R-:W-:-:S04]  /*0830*/  SHF.L.U32 R20, R0, 0x1, RZ ;  /* 0x0000000100147819 */ /* 0x000fc800000006ff */
[----:B------:R-:W-:Y:S01]  /*0840*/  LOP3.LUT R31, R17, R2, R20, 0x96, !PT ;  /* 0x00000002111f7212 */ /* 0x000fe200078e9614 */
[----:B------:R-:W-:Y:S01]  /*0850*/  HFMA2 R20, -RZ, RZ, 0, 0 ;  /* 0x00000000ff147431 */ /* 0x000fe200000001ff */
[----:B----4-:R-:W0:Y:S01]  /*0860*/  MUFU.RCP R22, R22 ;  /* 0x0000001600167308 */ /* 0x010e220000001000 */
[----:B------:R-:W-:Y:S01]  /*0870*/  IMAD.MOV.U32 R2, RZ, RZ, 0x1 ;  /* 0x00000001ff027424 */ /* 0x000fe200078e00ff */
[----:B------:R-:W-:-:S05]  /*0880*/  LOP3.LUT R31, R31, R0, RZ, 0x3c, !PT ;  /* 0x000000001f1f7212 */ /* 0x000fca00078e3cff */
[----:B------:R-:W-:Y:S01]  /*0890*/  IMAD.IADD R0, R31, 0x1, R36 ;  /* 0x000000011f007824 */ /* 0x000fe200078e0224 */
[----:B0-----:R-:W-:-:S06]  /*08a0*/  IADD3 R21, PT, PT, R22, 0xffffffe, RZ ;  /* 0x0ffffffe16157810 */ /* 0x001fcc0007ffe0ff */
[----:B------:R-:W0:Y:S02]  /*08b0*/  F2I.FTZ.U32.TRUNC.NTZ R21, R21 ;  /* 0x0000001500157305 */ /* 0x000e24000021f000 */
[----:B0-----:R-:W-:-:S04]  /*08c0*/  IMAD.MOV R24, RZ, RZ, -R21 ;  /* 0x000000ffff187224 */ /* 0x001fc800078e0a15 */
[----:B------:R-:W-:-:S04]  /*08d0*/  IMAD R25, R24, R23, RZ ;  /* 0x0000001718197224 */ /* 0x000fc800078e02ff */
[----:B------:R-:W-:-:S06]  /*08e0*/  IMAD.HI.U32 R21, R21, R25, R20 ;  /* 0x0000001915157227 */ /* 0x000fcc00078e0014 */
[----:B------:R-:W-:-:S05]  /*08f0*/  IMAD.HI.U32 R21, R21, R0, RZ ;  /* 0x0000000015157227 */ /* 0x000fca00078e00ff */
[----:B------:R-:W-:-:S05]  /*0900*/  IADD3 R21, PT, PT, -R21, RZ, RZ ;  /* 0x000000ff15157210 */ /* 0x000fca0007ffe1ff */
[----:B------:R-:W-:Y:S02]  /*0910*/  IMAD R0, R23, R21, R0 ;  /* 0x0000001517007224 */ /* 0x000fe400078e0200 */
[----:B------:R-:W0:Y:S03]  /*0920*/  LDC.64 R20, c[0x0][0x388] ;  /* 0x0000e200ff147b82 */ /* 0x000e260000000a00 */
[----:B------:R-:W-:-:S13]  /*0930*/  ISETP.GE.U32.AND P0, PT, R0, R23, PT ;  /* 0x000000170000720c */ /* 0x000fda0003f06070 */
[----:B------:R-:W-:-:S05]  /*0940*/  @P0 IMAD.IADD R0, R0, 0x1, -R23 ;  /* 0x0000000100000824 */ /* 0x000fca00078e0a17 */
[----:B------:R-:W-:Y:S01]  /*0950*/  ISETP.GE.U32.AND P0, PT, R0, R23, PT ;  /* 0x000000170000720c */ /* 0x000fe20003f06070 */
[----:B0-----:R-:W-:-:S12]  /*0960*/  IMAD.WIDE.U32 R20, R37, 0x4, R20 ;  /* 0x0000000425147825 */ /* 0x001fd800078e0014 */
[-C--:B------:R-:W-:Y:S02]  /*0970*/  @P0 IADD3 R0, PT, PT, R0, -R23.reuse, RZ ;  /* 0x8000001700000210 */ /* 0x080fe40007ffe0ff */
[----:B------:R-:W-:Y:S02]  /*0980*/  @!P1 LOP3.LUT R0, RZ, R23, RZ, 0x33, !PT ;  /* 0x00000017ff009212 */ /* 0x000fe400078e33ff */
[----:B------:R-:W-:Y:S02]  /*0990*/  PRMT R23, R2, 0x7610, R23 ;  /* 0x0000761002177816 */ /* 0x000fe40000000017 */
[----:B------:R-:W-:Y:S01]  /*09a0*/  IADD3 R22, PT, PT, R1, R0, RZ ;  /* 0x0000000001167210 */ /* 0x000fe20007ffe0ff */
[----:B------:R0:W-:Y:S01]  /*09b0*/  STG.E desc[UR6][R20.64], R0 ;  /* 0x0000000014007986 */ /* 0x0001e2000c101906 */
[----:B------:R-:W-:-:S03]  /*09c0*/  IMAD.MOV.U32 R2, RZ, RZ, R0 ;  /* 0x000000ffff027224 */ /* 0x000fc600078e0000 */
[----:B------:R0:W-:Y:S04]  /*09d0*/  STL.U8 [R22], R23 ;  /* 0x0000001716007387 */ /* 0x0001e80000100000 */
.L_x_95:
[----:B0-----:R-:W-:Y:S01]  /*09e0*/  MOV R23, R18 ;  /* 0x0000001200177202 */ /* 0x001fe20000000f00 */
[----:B------:R-:W-:Y:S01]  /*09f0*/  BSSY.RECONVERGENT B1, `(.L_x_75) ;  /* 0x00000df000017945 */ /* 0x000fe20003800200 */
[----:B------:R-:W-:Y:S01]  /*0a00*/  MOV R18, R19 ;  /* 0x0000001300127202 */ /* 0x000fe20000000f00 */
[----:B------:R-:W-:Y:S01]  /*0a10*/  IMAD.MOV.U32 R19, RZ, RZ, R16 ;  /* 0x000000ffff137224 */ /* 0x000fe200078e0010 */
[----:B------:R-:W-:Y:S01]  /*0a20*/  MOV R16, R17 ;  /* 0x0000001100107202 */ /* 0x000fe20000000f00 */
[----:B------:R-:W-:Y:S01]  /*0a30*/  IMAD.MOV.U32 R39, RZ, RZ, R2 ;  /* 0x000000ffff277224 */ /* 0x000fe200078e0002 */
[----:B------:R-:W-:Y:S01]  /*0a40*/  MOV R24, RZ ;  /* 0x000000ff00187202 */ /* 0x000fe20000000f00 */
[----:B------:R-:W-:Y:S02]  /*0a50*/  IMAD.MOV.U32 R22, RZ, RZ, RZ ;  /* 0x000000ffff167224 */ /* 0x000fe400078e00ff */
[----:B------:R-:W-:-:S07]  /*0a60*/  IMAD.MOV.U32 R17, RZ, RZ, R31 ;  /* 0x000000ffff117224 */ /* 0x000fce00078e001f */
.L_x_89:
[----:B------:R-:W-:-:S05]  /*0a70*/  IADD3 R21, PT, PT, R1, R22, RZ ;  /* 0x0000001601157210 */ /* 0x000fca0007ffe0ff */
[----:B01----:R-:W3:Y:S01]  /*0a80*/  LDL.U8 R20, [R21] ;  /* 0x0000000015147983 */ /* 0x003ee20000100000 */
[----:B------:R-:W-:Y:S01]  /*0a90*/  BSSY.RECONVERGENT B0, `(.L_x_76) ;  /* 0x00000d1000007945 */ /* 0x000fe20003800200 */
[----:B---3--:R-:W-:-:S13]  /*0aa0*/  ISETP.NE.AND P0, PT, R20, RZ, PT ;  /* 0x000000ff1400720c */ /* 0x008fda0003f05270 */
[----:B------:R-:W-:-:S05]  /*0ab0*/  @P0 IMAD R20, R22, 0x4, R7 ;  /* 0x0000000416140824 */ /* 0x000fca00078e0207 */
[----:B------:R0:W-:Y:S01]  /*0ac0*/  @P0 STL [R20], RZ ;  /* 0x000000ff14000387 */ /* 0x0001e20000100800 */
[----:B------:R-:W-:Y:S05]  /*0ad0*/  @P0 BRA `(.L_x_77) ;  /* 0x0000000c00300947 */ /* 0x000fea0003800000 */
[----:B0-----:R-:W0:Y:S01]  /*0ae0*/  LDC.64 R20, c[0x0][0x380] ;  /* 0x0000e000ff147b82 */ /* 0x001e220000000a00 */
[----:B------:R-:W1:Y:S02]  /*0af0*/  LDCU UR4, c[0x0][0x398] ;  /* 0x00007300ff0477ac */ /* 0x000e640008000800 */
[----:B-1----:R-:W-:-:S04]  /*0b00*/  IMAD R25, R2, UR4, R22 ;  /* 0x0000000402197c24 */ /* 0x002fc8000f8e0216 */
[----:B0-----:R-:W-:-:S05]  /*0b10*/  IMAD.WIDE.U32 R20, R25, 0x4, R20 ;  /* 0x0000000419147825 */ /* 0x001fca00078e0014 */
[----:B------:R-:W3:Y:S02]  /*0b20*/  LDG.E R31, desc[UR6][R20.64] ;  /* 0x00000006141f7981 */ /* 0x000ee4000c1e1900 */
[C---:B---3--:R-:W-:Y:S01]  /*0b30*/  FMUL R42, |R31|.reuse, 16777216 ;  /* 0x4b8000001f2a7820 */ /* 0x048fe20000400200 */
[----:B------:R-:W-:-:S04]  /*0b40*/  FSETP.GEU.AND P0, PT, |R31|, 1.175494350822287508e-38, PT ;  /* 0x008000001f00780b */ /* 0x000fc80003f0e200 */
[----:B------:R-:W-:-:S04]  /*0b50*/  FSEL R42, R42, |R31|, !P0 ;  /* 0x4000001f2a2a7208 */ /* 0x000fc80004000000 */
[----:B------:R-:W-:-:S04]  /*0b60*/  IADD3 R41, PT, PT, R42, -0x3f3504f3, RZ ;  /* 0xc0cafb0d2a297810 */ /* 0x000fc80007ffe0ff */
[----:B------:R-:W-:-:S05]  /*0b70*/  LOP3.LUT R41, R41, 0xff800000, RZ, 0xc0, !PT ;  /* 0xff80000029297812 */ /* 0x000fca00078ec0ff */
[----:B------:R-:W-:-:S04]  /*0b80*/  IMAD.IADD R43, R42, 0x1, -R41 ;  /* 0x000000012a2b7824 */ /* 0x000fc800078e0a29 */
[C---:B------:R-:W-:Y:S01]  /*0b90*/  FADD R44, R43.reuse, 1 ;  /* 0x3f8000002b2c7421 */ /* 0x040fe20000000000 */
[----:B------:R-:W-:-:S03]  /*0ba0*/  FADD R43, R43, -1 ;  /* 0xbf8000002b2b7421 */ /* 0x000fc60000000000 */
[----:B------:R-:W0:Y:S01]  /*0bb0*/  MUFU.RCP R42, R44 ;  /* 0x0000002c002a7308 */ /* 0x000e220000001000 */
[----:B------:R-:W-:-:S04]  /*0bc0*/  FADD R45, R43, R43 ;  /* 0x0000002b2b2d7221 */ /* 0x000fc80000000000 */
[----:B0-----:R-:W-:-:S04]  /*0bd0*/  FMUL R20, R42, R45 ;  /* 0x0000002d2a147220 */ /* 0x001fc80000400000 */
[----:B------:R-:W-:-:S04]  /*0be0*/  FADD R21, R43, -R20 ;  /* 0x800000142b157221 */ /* 0x000fc80000000000 */
[----:B------:R-:W-:-:S04]  /*0bf0*/  FADD R21, R21, R21 ;  /* 0x0000001515157221 */ /* 0x000fc80000000000 */
[-C--:B------:R-:W-:Y:S01]  /*0c00*/  FFMA R21, R43, -R20.reuse, R21 ;  /* 0x800000142b157223 */ /* 0x080fe20000000015 */
[----:B------:R-:W-:-:S03]  /*0c10*/  FMUL R43, R20, R20 ;  /* 0x00000014142b7220 */ /* 0x000fc60000400000 */
[----:B------:R-:W-:Y:S01]  /*0c20*/  FMUL R21, R42, R21 ;  /* 0x000000152a157220 */ /* 0x000fe20000400000 */
[----:B------:R-:W-:Y:S02]  /*0c30*/  I2FP.F32.S32 R42, R41 ;  /* 0x00000029002a7245 */ /* 0x000fe40000201400 */
[----:B------:R-:W-:-:S05]  /*0c40*/  FSEL R41, RZ, -24, P0 ;  /* 0xc1c00000ff297808 */ /* 0x000fca0000000000 */
[----:B------:R-:W-:Y:S01]  /*0c50*/  FFMA R41, R42, 1.1920928955078125e-07, R41 ;  /* 0x340000002a297823 */ /* 0x000fe20000000029 */
[----:B------:R-:W-:-:S03]  /*0c60*/  HFMA2 R42, -RZ, RZ, 0.771484375, 0.21533203125 ;  /* 0x3a2c32e4ff2a7431 */ /* 0x000fc600000001ff */
[----:B------:R-:W-:-:S04]  /*0c70*/  FFMA R44, R20, 1.4426950216293334961, R41 ;  /* 0x3fb8aa3b142c7823 */ /* 0x000fc80000000029 */
[----:B------:R-:W-:Y:S01]  /*0c80*/  FADD R41, R41, -R44 ;  /* 0x8000002c29297221 */ /* 0x000fe20000000000 */
[----:B------:R-:W-:-:S04]  /*0c90*/  FFMA R42, R43, R42, 0.0032181653659790754318 ;  /* 0x3b52e7db2b2a7423 */ /* 0x000fc8000000002a */
[----:B------:R-:W-:-:S04]  /*0ca0*/  FFMA R42, R43, R42, 0.018033718690276145935 ;  /* 0x3c93bb732b2a7423 */ /* 0x000fc8000000002a */
[----:B------:R-:W-:-:S04]  /*0cb0*/  FFMA R42, R43, R42, 0.12022458761930465698 ;  /* 0x3df6384f2b2a7423 */ /* 0x000fc8000000002a */
[----:B------:R-:W-:Y:S01]  /*0cc0*/  FMUL R43, R43, R42 ;  /* 0x0000002a2b2b7220 */ /* 0x000fe20000400000 */
[----:B------:R-:W-:-:S04]  /*0cd0*/  FFMA R42, R20, 1.4426950216293334961, R41 ;  /* 0x3fb8aa3b142a7823 */ /* 0x000fc80000000029 */
[----:B------:R-:W-:-:S04]  /*0ce0*/  FFMA R41, R21, 1.4426950216293334961, R42 ;  /* 0x3fb8aa3b15297823 */ /* 0x000fc8000000002a */
[----:B------:R-:W-:Y:S01]  /*0cf0*/  FFMA R42, R20, 1.9251366722983220825e-08, R41 ;  /* 0x32a55e34142a7823 */ /* 0x000fe20000000029 */
[----:B------:R-:W-:-:S04]  /*0d00*/  FMUL R41, R43, 3 ;  /* 0x404000002b297820 */ /* 0x000fc80000400000 */
[----:B------:R-:W-:-:S04]  /*0d10*/  FFMA R42, R21, R41, R42 ;  /* 0x00000029152a7223 */ /* 0x000fc8000000002a */
[----:B------:R-:W-:Y:S02]  /*0d20*/  FFMA R43, R20, R43, R42 ;  /* 0x0000002b142b7223 */ /* 0x000fe4000000002a */
[----:B------:R-:W0:Y:S02]  /*0d30*/  LDC R42, c[0x0][0x3a8] ;  /* 0x0000ea00ff2a7b82 */ /* 0x000e240000000800 */
[----:B------:R-:W-:-:S04]  /*0d40*/  FADD R20, R44, R43 ;  /* 0x0000002b2c147221 */ /* 0x000fc80000000000 */
[----:B------:R-:W-:-:S04]  /*0d50*/  FADD R44, -R44, R20 ;  /* 0x000000142c2c7221 */ /* 0x000fc80000000100 */
[----:B------:R-:W-:Y:S01]  /*0d60*/  FADD R21, R43, -R44 ;  /* 0x8000002c2b157221 */ /* 0x000fe20000000000 */
[----:B0-----:R-:W-:-:S04]  /*0d70*/  FMUL R43, R20, R42 ;  /* 0x0000002a142b7220 */ /* 0x001fc80000400000 */
[----:B------:R-:W0:Y:S01]  /*0d80*/  FRND R44, R43 ;  /* 0x0000002b002c7307 */ /* 0x000e220000201000 */
[-C--:B------:R-:W-:Y:S01]  /*0d90*/  FFMA R20, R20, R42.reuse, -R43 ;  /* 0x0000002a14147223 */ /* 0x080fe2000000082b */
[C---:B------:R-:W-:Y:S01]  /*0da0*/  FSETP.GT.AND P1, PT, |R43|.reuse, 152, PT ;  /* 0x431800002b00780b */ /* 0x040fe20003f24200 */
[----:B------:R-:W-:Y:S01]  /*0db0*/  BSSY.RECONVERGENT B3, `(.L_x_78) ;  /* 0x0000033000037945 */ /* 0x000fe20003800200 */
[----:B------:R-:W-:Y:S01]  /*0dc0*/  FSETP.GEU.AND P2, PT, R43, RZ, PT ;  /* 0x000000ff2b00720b */ /* 0x000fe20003f4e000 */
[----:B------:R-:W-:Y:S01]  /*0dd0*/  FFMA R20, R21, R42, R20 ;  /* 0x0000002a15147223 */ /* 0x000fe20000000014 */
[----:B0-----:R-:W-:Y:S01]  /*0de0*/  FADD R21, R43, -R44 ;  /* 0x8000002c2b157221 */ /* 0x001fe20000000000 */
[----:B------:R-:W-:-:S03]  /*0df0*/  FSETP.GT.AND P0, PT, R44, RZ, PT ;  /* 0x000000ff2c00720b */ /* 0x000fc60003f04000 */
[----:B------:R-:W-:Y:S01]  /*0e00*/  FADD R20, R20, R21 ;  /* 0x0000001514147221 */ /* 0x000fe20000000000 */
[----:B------:R-:W-:Y:S01]  /*0e10*/  IMAD.MOV.U32 R21, RZ, RZ, 0x391fcb8e ;  /* 0x391fcb8eff157424 */ /* 0x000fe200078e00ff */
[----:B------:R-:W-:-:S03]  /*0e20*/  SEL R41, RZ, 0x83000000, P0 ;  /* 0x83000000ff297807 */ /* 0x000fc60000000000 */
[----:B------:R-:W-:Y:S01]  /*0e30*/  FFMA R21, R20, R21, 0.0013391353422775864601 ;  /* 0x3aaf85ed14157423 */ /* 0x000fe20000000015 */
[----:B------:R-:W-:-:S03]  /*0e40*/  IADD3 R44, PT, PT, R41, 0x7f000000, RZ ;  /* 0x7f000000292c7810 */ /* 0x000fc60007ffe0ff */
[----:B------:R-:W-:-:S04]  /*0e50*/  FFMA R21, R20, R21, 0.0096188392490148544312 ;  /* 0x3c1d985614157423 */ /* 0x000fc80000000015 */
[----:B------:R-:W-:-:S04]  /*0e60*/  FFMA R21, R20, R21, 0.055503588169813156128 ;  /* 0x3d6357bb14157423 */ /* 0x000fc80000000015 */
[----:B------:R-:W-:-:S04]  /*0e70*/  FFMA R21, R20, R21, 0.24022644758224487305 ;  /* 0x3e75fdec14157423 */ /* 0x000fc80000000015 */
[----:B------:R-:W-:-:S04]  /*0e80*/  FFMA R21, R20, R21, 0.69314718246459960938 ;  /* 0x3f31721814157423 */ /* 0x000fc80000000015 */
[----:B------:R-:W-:Y:S02]  /*0e90*/  FFMA R21, R20, R21, 1 ;  /* 0x3f80000014157423 */ /* 0x000fe40000000015 */
[----:B------:R-:W0:Y:S02]  /*0ea0*/  F2I.NTZ R20, R43 ;  /* 0x0000002b00147305 */ /* 0x000e240000203100 */
[----:B------:R-:W-:Y:S01]  /*0eb0*/  FMUL R21, R21, R44 ;  /* 0x0000002c15157220 */ /* 0x000fe20000400000 */
[----:B0-----:R-:W-:-:S04]  /*0ec0*/  IMAD R20, R20, 0x800000, -R41 ;  /* 0x0080000014147824 */ /* 0x001fc800078e0a29 */
[----:B------:R-:W-:Y:S02]  /*0ed0*/  FMUL R41, R21, R20 ;  /* 0x0000001415297220 */ /* 0x000fe40000400000 */
[----:B------:R-:W0:Y:S02]  /*0ee0*/  LDC.64 R20, c[0x0][0x3a0] ;  /* 0x0000e800ff147b82 */ /* 0x000e240000000a00 */
[----:B0-----:R-:W-:-:S06]  /*0ef0*/  IMAD.WIDE.U32 R20, R25, 0x4, R20 ;  /* 0x0000000419147825 */ /* 0x001fcc00078e0014 */
[----:B------:R0:W5:Y:S01]  /*0f00*/  LDG.E R20, desc[UR6][R20.64] ;  /* 0x0000000614147981 */ /* 0x000162000c1e1900 */
[----:B------:R-:W-:Y:S02]  /*0f10*/  FSETP.NEU.AND P0, PT, R31, 1, PT ;  /* 0x3f8000001f00780b */ /* 0x000fe40003f0d000 */
[----:B------:R-:W-:Y:S02]  /*0f20*/  @P1 FSEL R41, RZ, +INF , !P2 ;  /* 0x7f800000ff291808 */ /* 0x000fe40005000000 */
[----:B------:R-:W-:Y:S02]  /*0f30*/  FSETP.EQ.OR P0, PT, R42, RZ, !P0 ;  /* 0x000000ff2a00720b */ /* 0x000fe40004702400 */
[----:B------:R-:W-:-:S11]  /*0f40*/  MOV R25, 0x3f800000 ;  /* 0x3f80000000197802 */ /* 0x000fd60000000f00 */
[----:B0-----:R-:W-:Y:S05]  /*0f50*/  @P0 BRA `(.L_x_79) ;  /* 0x0000000000600947 */ /* 0x001fea0003800000 */
[----:B------:R-:W-:-:S04]  /*0f60*/  FSETP.NAN.AND P0, PT, |R42|, |R42|, PT ;  /* 0x4000002a2a00720b */ /* 0x000fc80003f08200 */
[----:B------:R-:W-:-:S13]  /*0f70*/  FSETP.NAN.OR P0, PT, |R31|, |R31|, P0 ;  /* 0x4000001f1f00720b */ /* 0x000fda0000708600 */
[----:B------:R-:W-:Y:S05]  /*0f80*/  @P0 BRA `(.L_x_80) ;  /* 0x0000000000500947 */ /* 0x000fea0003800000 */
[----:B------:R-:W-:-:S04]  /*0f90*/  FSETP.NEU.AND P0, PT, |R31|, +INF , PT ;  /* 0x7f8000001f00780b */ /* 0x000fc80003f0d200 */
[----:B------:R-:W-:-:S13]  /*0fa0*/  FSETP.EQ.OR P0, PT, R31, RZ, !P0 ;  /* 0x000000ff1f00720b */ /* 0x000fda0004702400 */
[----:B------:R-:W-:Y:S05]  /*0fb0*/  @P0 BRA `(.L_x_81) ;  /* 0x00000000002c0947 */ /* 0x000fea0003800000 */
[----:B------:R-:W-:Y:S02]  /*0fc0*/  FSETP.NEU.AND P0, PT, |R42|, +INF , PT ;  /* 0x7f8000002a00780b */ /* 0x000fe40003f0d200 */
[----:B------:R-:W-:-:S13]  /*0fd0*/  FSETP.EQ.AND P1, PT, R31, -1, PT ;  /* 0xbf8000001f00780b */ /* 0x000fda0003f22000 */
[----:B------:R-:W-:Y:S05]  /*0fe0*/  @!P0 BRA P1, `(.L_x_79) ;  /* 0x00000000003c8947 */ /* 0x000fea0000800000 */
[----:B------:R-:W-:Y:S01]  /*0ff0*/  FSETP.GEU.AND P0, PT, R31, RZ, PT ;  /* 0x000000ff1f00720b */ /* 0x000fe20003f0e000 */
[----:B------:R-:W-:-:S12]  /*1000*/  IMAD.MOV.U32 R25, RZ, RZ, R41 ;  /* 0x000000ffff197224 */ /* 0x000fd800078e0029 */
[----:B------:R-:W-:Y:S05]  /*1010*/  @P0 BRA `(.L_x_79) ;  /* 0x0000000000300947 */ /* 0x000fea0003800000 */
[----:B------:R-:W-:Y:S02]  /*1020*/  FSETP.NEU.AND P1, PT, |R9|, 1, PT ;  /* 0x3f8000000900780b */ /* 0x000fe40003f2d200 */
[----:B------:R-:W-:Y:S02]  /*1030*/  FSETP.NEU.AND P0, PT, R13, R42, PT ;  /* 0x0000002a0d00720b */ /* 0x000fe40003f0d000 */
[----:B------:R-:W-:-:S04]  /*1040*/  FSEL R25, R41, -R41, P1 ;  /* 0x8000002929197208 */ /* 0x000fc80000800000 */
[----:B------:R-:W-:Y:S01]  /*1050*/  FSEL R25, R25, +QNAN , !P0 ;  /* 0x7fffffff19197808 */ /* 0x000fe20004000000 */
[----:B------:R-:W-:Y:S06]  /*1060*/  BRA `(.L_x_79) ;  /* 0x00000000001c7947 */ /* 0x000fec0003800000 */
.L_x_81:
[----:B------:R-:W-:Y:S01]  /*1070*/  FSETP.GEU.AND P0, PT, R42, RZ, PT ;  /* 0x000000ff2a00720b */ /* 0x000fe20003f0e000 */
[----:B------:R-:W-:Y:S01]  /*1080*/  FADD R25, R31, R31 ;  /* 0x0000001f1f197221 */ /* 0x000fe20000000000 */
[----:B------:R-:W-:-:S11]  /*1090*/  FSETP.NEU.AND P1, PT, |R9|, 1, PT ;  /* 0x3f8000000900780b */ /* 0x000fd60003f2d200 */
[----:B------:R-:W-:-:S04]  /*10a0*/  @!P0 LOP3.LUT R25, R25, 0x7f800000, RZ, 0x3c, !PT ;  /* 0x7f80000019198812 */ /* 0x000fc800078e3cff */
[----:B------:R-:W-:Y:S01]  /*10b0*/  @P1 LOP3.LUT R25, R25, 0x7fffffff, RZ, 0xc0, !PT ;  /* 0x7fffffff19191812 */ /* 0x000fe200078ec0ff */
[----:B------:R-:W-:Y:S06]  /*10c0*/  BRA `(.L_x_79) ;  /* 0x0000000000047947 */ /* 0x000fec0003800000 */
.L_x_80:
[----:B------:R-:W-:-:S07]  /*10d0*/  FADD R25, R31, R42 ;  /* 0x0000002a1f197221 */ /* 0x000fce0000000000 */
.L_x_79:
[----:B------:R-:W-:Y:S05]  /*10e0*/  BSYNC.RECONVERGENT B3 ;  /* 0x0000000000037941 */ /* 0x000fea0003800200 */
.L_x_78:
[----:B-----5:R-:W-:Y:S01]  /*10f0*/  IADD3 R21, PT, PT, R20, 0x1800000, RZ ;  /* 0x0180000014157810 */ /* 0x020fe20007ffe0ff */
[----:B------:R-:W-:Y:S03]  /*1100*/  BSSY.RECONVERGENT B3, `(.L_x_82) ;  /* 0x000000c000037945 */ /* 0x000fe60003800200 */
[----:B------:R-:W-:-:S04]  /*1110*/  LOP3.LUT R21, R21, 0x7f800000, RZ, 0xc0, !PT ;  /* 0x7f80000015157812 */ /* 0x000fc800078ec0ff */
[----:B------:R-:W-:-:S13]  /*1120*/  ISETP.GT.U32.AND P0, PT, R21, 0x1ffffff, PT ;  /* 0x01ffffff1500780c */ /* 0x000fda0003f04070 */
[----:B------:R-:W-:Y:S05]  /*1130*/  @P0 BRA `(.L_x_83) ;  /* 0x0000000000100947 */ /* 0x000fea0003800000 */
[----:B------:R-:W-:-:S07]  /*1140*/  MOV R31, 0x1160 ;  /* 0x00001160001f7802 */ /* 0x000fce0000000f00 */
[----:B--2---:R-:W-:Y:S05]  /*1150*/  CALL.REL.NOINC `($__internal_1_$__cuda_sm20_rcp_rn_f32_slowpath) ;  /* 0x0000001800bc7944 */ /* 0x004fea0003c00000 */
[----:B------:R-:W-:Y:S01]  /*1160*/  IMAD.MOV.U32 R20, RZ, RZ, R41 ;  /* 0x000000ffff147224 */ /* 0x000fe200078e0029 */
[----:B------:R-:W-:Y:S06]  /*1170*/  BRA `(.L_x_84) ;  /* 0x0000000000107947 */ /* 0x000fec0003800000 */
.L_x_83:
[----:B------:R-:W0:Y:S02]  /*1180*/  MUFU.RCP R21, R20 ;  /* 0x0000001400157308 */ /* 0x000e240000001000 */
[----:B0-----:R-:W-:-:S04]  /*1190*/  FFMA R31, R20, R21, -1 ;  /* 0xbf800000141f7423 */ /* 0x001fc80000000015 */
[----:B------:R-:W-:-:S04]  /*11a0*/  FADD.FTZ R42, -R31, -RZ ;  /* 0x800000ff1f2a7221 */ /* 0x000fc80000010100 */
[----:B------:R-:W-:-:S07]  /*11b0*/  FFMA R20, R21, R42, R21 ;  /* 0x0000002a15147223 */ /* 0x000fce0000000015 */
.L_x_84:
[----:B------:R-:W-:Y:S05]  /*11c0*/  BSYNC.RECONVERGENT B3 ;  /* 0x0000000000037941 */ /* 0x000fea0003800200 */
.L_x_82:
[C---:B------:R-:W-:Y:S01]  /*11d0*/  FMUL R21, |R20|.reuse, 16777216 ;  /* 0x4b80000014157820 */ /* 0x040fe20000400200 */
[----:B------:R-:W-:Y:S01]  /*11e0*/  FSETP.GEU.AND P0, PT, |R20|, 1.175494350822287508e-38, PT ;  /* 0x008000001400780b */ /* 0x000fe20003f0e200 */
[----:B------:R-:W-:Y:S03]  /*11f0*/  BSSY.RECONVERGENT B3, `(.L_x_85) ;  /* 0x0000056000037945 */ /* 0x000fe60003800200 */
[----:B------:R-:W-:-:S04]  /*1200*/  FSEL R42, R21, |R20|, !P0 ;  /* 0x40000014152a7208 */ /* 0x000fc80004000000 */
[----:B------:R-:W-:-:S04]  /*1210*/  IADD3 R41, PT, PT, R42, -0x3f3504f3, RZ ;  /* 0xc0cafb0d2a297810 */ /* 0x000fc80007ffe0ff */
[----:B------:R-:W-:-:S05]  /*1220*/  LOP3.LUT R41, R41, 0xff800000, RZ, 0xc0, !PT ;  /* 0xff80000029297812 */ /* 0x000fca00078ec0ff */
[----:B------:R-:W-:Y:S01]  /*1230*/  IMAD.IADD R42, R42, 0x1, -R41 ;  /* 0x000000012a2a7824 */ /* 0x000fe200078e0a29 */
[----:B------:R-:W-:-:S03]  /*1240*/  I2FP.F32.S32 R41, R41 ;  /* 0x0000002900297245 */ /* 0x000fc60000201400 */
[C---:B------:R-:W-:Y:S01]  /*1250*/  FADD R43, R42.reuse, 1 ;  /* 0x3f8000002a2b7421 */ /* 0x040fe20000000000 */
[----:B------:R-:W-:-:S03]  /*1260*/  FADD R42, R42, -1 ;  /* 0xbf8000002a2a7421 */ /* 0x000fc60000000000 */
[----:B------:R-:W0:Y:S01]  /*1270*/  MUFU.RCP R31, R43 ;  /* 0x0000002b001f7308 */ /* 0x000e220000001000 */
[----:B------:R-:W-:-:S04]  /*1280*/  FADD R44, R42, R42 ;  /* 0x0000002a2a2c7221 */ /* 0x000fc80000000000 */
[----:B0-----:R-:W-:-:S04]  /*1290*/  FMUL R21, R31, R44 ;  /* 0x0000002c1f157220 */ /* 0x001fc80000400000 */
[----:B------:R-:W-:-:S04]  /*12a0*/  FADD R44, R42, -R21 ;  /* 0x800000152a2c7221 */ /* 0x000fc80000000000 */
[----:B------:R-:W-:Y:S01]  /*12b0*/  FADD R45, R44, R44 ;  /* 0x0000002c2c2d7221 */ /* 0x000fe20000000000 */
[----:B------:R-:W-:-:S03]  /*12c0*/  FMUL R44, R21, R21 ;  /* 0x00000015152c7220 */ /* 0x000fc60000400000 */
[----:B------:R-:W-:-:S04]  /*12d0*/  FFMA R42, R42, -R21, R45 ;  /* 0x800000152a2a7223 */ /* 0x000fc8000000002d */
[----:B------:R-:W-:Y:S01]  /*12e0*/  FMUL R31, R31, R42 ;  /* 0x0000002a1f1f7220 */ /* 0x000fe20000400000 */
[----:B------:R-:W-:-:S05]  /*12f0*/  FSEL R42, RZ, -24, P0 ;  /* 0xc1c00000ff2a7808 */ /* 0x000fca0000000000 */
[----:B------:R-:W-:Y:S01]  /*1300*/  FFMA R42, R41, 1.1920928955078125e-07, R42 ;  /* 0x34000000292a7823 */ /* 0x000fe2000000002a */
[----:B------:R-:W-:-:S05]  /*1310*/  HFMA2 R41, -RZ, RZ, 0.771484375, 0.21533203125 ;  /* 0x3a2c32e4ff297431 */ /* 0x000fca00000001ff */
[----:B------:R-:W-:-:S04]  /*1320*/  FFMA R41, R44, R41, 0.0032181653659790754318 ;  /* 0x3b52e7db2c297423 */ /* 0x000fc80000000029 */
[----:B------:R-:W-:-:S04]  /*1330*/  FFMA R41, R44, R41, 0.018033718690276145935 ;  /* 0x3c93bb732c297423 */ /* 0x000fc80000000029 */
[----:B------:R-:W-:-:S04]  /*1340*/  FFMA R41, R44, R41, 0.12022458761930465698 ;  /* 0x3df6384f2c297423 */ /* 0x000fc80000000029 */
[----:B------:R-:W-:Y:S01]  /*1350*/  FMUL R44, R44, R41 ;  /* 0x000000292c2c7220 */ /* 0x000fe20000400000 */
[----:B------:R-:W-:-:S03]  /*1360*/  FFMA R41, R21, 1.4426950216293334961, R42 ;  /* 0x3fb8aa3b15297823 */ /* 0x000fc6000000002a */
[----:B------:R-:W-:Y:S01]  /*1370*/  FMUL R43, R44, 3 ;  /* 0x404000002c2b7820 */ /* 0x000fe20000400000 */
[----:B------:R-:W-:-:S04]  /*1380*/  FADD R42, R42, -R41 ;  /* 0x800000292a2a7221 */ /* 0x000fc80000000000 */
[----:B------:R-:W-:-:S04]  /*1390*/  FFMA R42, R21, 1.4426950216293334961, R42 ;  /* 0x3fb8aa3b152a7823 */ /* 0x000fc8000000002a */
[----:B------:R-:W-:-:S04]  /*13a0*/  FFMA R42, R31, 1.4426950216293334961, R42 ;  /* 0x3fb8aa3b1f2a7823 */ /* 0x000fc8000000002a */
[----:B------:R-:W-:-:S04]  /*13b0*/  FFMA R42, R21, 1.9251366722983220825e-08, R42 ;  /* 0x32a55e34152a7823 */ /* 0x000fc8000000002a */
        /* <DEDUP_REMOVED lines=9> */
[C---:B------:R-:W-:Y:S02]  /*1450*/  FSETP.GT.AND P1, PT, |R42|.reuse, 152, PT ;  /* 0x431800002a00780b */ /* 0x040fe40003f24200 */
[----:B------:R-:W-:Y:S01]  /*1460*/  FSETP.GEU.AND P2, PT, R42, RZ, PT ;  /* 0x000000ff2a00720b */ /* 0x000fe20003f4e000 */
[----:B------:R-:W-:Y:S01]  /*1470*/  FFMA R31, R44, R21, R31 ;  /* 0x000000152c1f7223 */ /* 0x000fe2000000001f */
[----:B0-----:R-:W-:Y:S01]  /*1480*/  FADD R44, R42, -R41 ;  /* 0x800000292a2c7221 */ /* 0x001fe20000000000 */
[----:B------:R-:W-:-:S03]  /*1490*/  FSETP.GT.AND P0, PT, R41, RZ, PT ;  /* 0x000000ff2900720b */ /* 0x000fc60003f04000 */
[----:B------:R-:W-:Y:S01]  /*14a0*/  FADD R31, R31, R44 ;  /* 0x0000002c1f1f7221 */ /* 0x000fe20000000000 */
[----:B------:R-:W-:Y:S01]  /*14b0*/  IMAD.MOV.U32 R44, RZ, RZ, 0x391fcb8e ;  /* 0x391fcb8eff2c7424 */ /* 0x000fe200078e00ff */
[----:B------:R-:W-:Y:S02]  /*14c0*/  SEL R41, RZ, 0x83000000, P0 ;  /* 0x83000000ff297807 */ /* 0x000fe40000000000 */
[----:B------:R-:W-:Y:S01]  /*14d0*/  FSETP.NEU.AND P0, PT, R20, 1, PT ;  /* 0x3f8000001400780b */ /* 0x000fe20003f0d000 */
[----:B------:R-:W-:Y:S01]  /*14e0*/  FFMA R44, R31, R44, 0.0013391353422775864601 ;  /* 0x3aaf85ed1f2c7423 */ /* 0x000fe2000000002c */
[----:B------:R-:W-:Y:S02]  /*14f0*/  IADD3 R43, PT, PT, R41, 0x7f000000, RZ ;  /* 0x7f000000292b7810 */ /* 0x000fe40007ffe0ff */
[----:B------:R-:W-:Y:S01]  /*1500*/  FSETP.EQ.OR P0, PT, R21, RZ, !P0 ;  /* 0x000000ff1500720b */ /* 0x000fe20004702400 */
[----:B------:R-:W-:-:S04]  /*1510*/  FFMA R44, R31, R44, 0.0096188392490148544312 ;  /* 0x3c1d98561f2c7423 */ /* 0x000fc8000000002c */
[----:B------:R-:W-:-:S04]  /*1520*/  FFMA R44, R31, R44, 0.055503588169813156128 ;  /* 0x3d6357bb1f2c7423 */ /* 0x000fc8000000002c */
[----:B------:R-:W-:-:S04]  /*1530*/  FFMA R44, R31, R44, 0.24022644758224487305 ;  /* 0x3e75fdec1f2c7423 */ /* 0x000fc8000000002c */
[----:B------:R-:W-:-:S04]  /*1540*/  FFMA R44, R31, R44, 0.69314718246459960938 ;  /* 0x3f3172181f2c7423 */ /* 0x000fc8000000002c */
[----:B------:R-:W-:Y:S02]  /*1550*/  FFMA R44, R31, R44, 1 ;  /* 0x3f8000001f2c7423 */ /* 0x000fe4000000002c */
[----:B------:R0:W1:Y:S02]  /*1560*/  F2I.NTZ R31, R42 ;  /* 0x0000002a001f7305 */ /* 0x0000640000203100 */
[----:B------:R-:W-:Y:S01]  /*1570*/  FMUL R43, R44, R43 ;  /* 0x0000002b2c2b7220 */ /* 0x000fe20000400000 */
[----:B0-----:R-:W-:Y:S01]  /*1580*/  MOV R42, 0x3f800000 ;  /* 0x3f800000002a7802 */ /* 0x001fe20000000f00 */
[----:B-1----:R-:W-:-:S04]  /*1590*/  IMAD R31, R31, 0x800000, -R41 ;  /* 0x008000001f1f7824 */ /* 0x002fc800078e0a29 */
[----:B------:R-:W-:Y:S01]  /*15a0*/  FMUL R31, R43, R31 ;  /* 0x0000001f2b1f7220 */ /* 0x000fe20000400000 */
[----:B------:R-:W-:Y:S01]  /*15b0*/  @P1 FSEL R31, RZ, +INF , !P2 ;  /* 0x7f800000ff1f1808 */ /* 0x000fe20005000000 */
[----:B------:R-:W-:Y:S06]  /*15c0*/  @P0 BRA `(.L_x_86) ;  /* 0x0000000000600947 */ /* 0x000fec0003800000 */
        /* <DEDUP_REMOVED lines=13> */
[----:B--2---:R-:W-:Y:S02]  /*16a0*/  FSETP.NEU.AND P0, PT, R11, R21, PT ;  /* 0x000000150b00720b */ /* 0x004fe40003f0d000 */
[----:B------:R-:W-:-:S04]  /*16b0*/  FSEL R42, R31, -R31, P1 ;  /* 0x8000001f1f2a7208 */ /* 0x000fc80000800000 */
[----:B------:R-:W-:Y:S01]  /*16c0*/  FSEL R42, R42, +QNAN , !P0 ;  /* 0x7fffffff2a2a7808 */ /* 0x000fe20004000000 */
[----:B------:R-:W-:Y:S06]  /*16d0*/  BRA `(.L_x_86) ;  /* 0x00000000001c7947 */ /* 0x000fec0003800000 */
.L_x_88:
[----:B------:R-:W-:Y:S01]  /*16e0*/  FSETP.GEU.AND P0, PT, R21, RZ, PT ;  /* 0x000000ff1500720b */ /* 0x000fe20003f0e000 */
[----:B------:R-:W-:Y:S01]  /*16f0*/  FADD R42, R20, R20 ;  /* 0x00000014142a7221 */ /* 0x000fe20000000000 */
[----:B------:R-:W-:-:S11]  /*1700*/  FSETP.NEU.AND P1, PT, |R8|, 1, PT ;  /* 0x3f8000000800780b */ /* 0x000fd60003f2d200 */
[----:B------:R-:W-:-:S04]  /*1710*/  @!P0 LOP3.LUT R42, R42, 0x7f800000, RZ, 0x3c, !PT ;  /* 0x7f8000002a2a8812 */ /* 0x000fc800078e3cff */
[----:B------:R-:W-:Y:S01]  /*1720*/  @P1 LOP3.LUT R42, R42, 0x7fffffff, RZ, 0xc0, !PT ;  /* 0x7fffffff2a2a1812 */ /* 0x000fe200078ec0ff */
[----:B------:R-:W-:Y:S06]  /*1730*/  BRA `(.L_x_86) ;  /* 0x0000000000047947 */ /* 0x000fec0003800000 */
.L_x_87:
[----:B------:R-:W-:-:S07]  /*1740*/  FADD R42, R20, R21 ;  /* 0x00000015142a7221 */ /* 0x000fce0000000000 */
.L_x_86:
[----:B------:R-:W-:Y:S05]  /*1750*/  BSYNC.RECONVERGENT B3 ;  /* 0x0000000000037941 */ /* 0x000fea0003800200 */
.L_x_85:
[----:B------:R-:W-:Y:S01]  /*1760*/  FMUL R25, R42, R25 ;  /* 0x000000192a197220 */ /* 0x000fe20000400000 */
[----:B------:R-:W-:-:S03]  /*1770*/  LEA R20, R22, R7, 0x2 ;  /* 0x0000000716147211 */ /* 0x000fc600078e10ff */
[----:B------:R-:W-:Y:S02]  /*1780*/  FADD R24, R24, R25 ;  /* 0x0000001918187221 */ /* 0x000fe40000000000 */
[----:B------:R1:W-:Y:S05]  /*1790*/  STL [R20], R25 ;  /* 0x0000001914007387 */ /* 0x0003ea0000100800 */
.L_x_77:
[----:B------:R-:W-:Y:S05]  /*17a0*/  BSYNC.RECONVERGENT B0 ;  /* 0x0000000000007941 */ /* 0x000fea0003800200 */
.L_x_76:
[----:B------:R-:W-:-:S05]  /*17b0*/  VIADD R22, R22, 0x1 ;  /* 0x0000000116167836 */ /* 0x000fca0000000000 */
[----:B------:R-:W-:-:S13]  /*17c0*/  ISETP.NE.AND P0, PT, R22, R10, PT ;  /* 0x0000000a1600720c */ /* 0x000fda0003f05270 */
[----:B------:R-:W-:Y:S05]  /*17d0*/  @P0 BRA `(.L_x_89) ;  /* 0xfffffff000a40947 */ /* 0x000fea000383ffff */
[----:B------:R-:W-:Y:S05]  /*17e0*/  BSYNC.RECONVERGENT B1 ;  /* 0x0000000000017941 */ /* 0x000fea0003800200 */
.L_x_75:
[----:B------:R-:W-:Y:S01]  /*17f0*/  SHF.R.U32.HI R2, RZ, 0x2, R23 ;  /* 0x00000002ff027819 */ /* 0x000fe20000011617 */
[----:B------:R-:W-:Y:S01]  /*1800*/  HFMA2 R21, -RZ, RZ, 0.1171875, 0 ;  /* 0x2f800000ff157431 */ /* 0x000fe200000001ff */
[----:B------:R-:W-:Y:S01]  /*1810*/  SHF.L.U32 R31, R17, 0x4, RZ ;  /* 0x00000004111f7819 */ /* 0x000fe200000006ff */
[----:B------:R-:W-:Y:S01]  /*1820*/  BSSY.RECONVERGENT B0, `(.L_x_90) ;  /* 0x000001c000007945 */ /* 0x000fe20003800200 */
[----:B------:R-:W-:Y:S02]  /*1830*/  LOP3.LUT R2, R2, R23, RZ, 0x3c, !PT ;  /* 0x0000001702027212 */ /* 0x000fe400078e3cff */
[----:B------:R-:W-:-:S03]  /*1840*/  IADD3 R36, PT, PT, R36, 0x587c5, RZ ;  /* 0x000587c524247810 */ /* 0x000fc60007ffe0ff */
[----:B01----:R-:W-:-:S05]  /*1850*/  IMAD.SHL.U32 R20, R2, 0x2, RZ ;  /* 0x0000000202147824 */ /* 0x003fca00078e00ff */
[----:B------:R-:W-:Y:S01]  /*1860*/  LOP3.LUT R31, R17, R31, R20, 0x96, !PT ;  /* 0x0000001f111f7212 */ /* 0x000fe200078e9614 */
[----:B------:R-:W-:-:S03]  /*1870*/  IMAD.MOV.U32 R20, RZ, RZ, RZ ;  /* 0x000000ffff147224 */ /* 0x000fc600078e00ff */
[----:B------:R-:W-:-:S05]  /*1880*/  LOP3.LUT R31, R31, R2, RZ, 0x3c, !PT ;  /* 0x000000021f1f7212 */ /* 0x000fca00078e3cff */
[----:B------:R-:W-:-:S05]  /*1890*/  IMAD.IADD R2, R31, 0x1, R36 ;  /* 0x000000011f027824 */ /* 0x000fca00078e0224 */
[----:B------:R-:W-:-:S05]  /*18a0*/  I2FP.F32.U32 R2, R2 ;  /* 0x0000000200027245 */ /* 0x000fca0000201000 */
[----:B------:R-:W-:Y:S01]  /*18b0*/  FFMA R21, R2, R21, 1.1641532182693481445e-10 ;  /* 0x2f00000002157423 */ /* 0x000fe20000000015 */
[----:B------:R-:W-:-:S03]  /*18c0*/  MOV R2, RZ ;  /* 0x000000ff00027202 */ /* 0x000fc60000000f00 */
[----:B------:R-:W-:-:S07]  /*18d0*/  FMUL R23, R24, R21 ;  /* 0x0000001518177220 */ /* 0x000fce0000400000 */
.L_x_94:
[----:B------:R-:W-:-:S06]  /*18e0*/  IMAD R21, R2, 0x4, R7 ;  /* 0x0000000402157824 */ /* 0x000fcc00078e0207 */
[----:B------:R-:W3:Y:S01]  /*18f0*/  LDL R21, [R21] ;  /* 0x0000000015157983 */ /* 0x000ee20000100800 */
[----:B------:R-:W-:Y:S01]  /*1900*/  BSSY.RELIABLE B1, `(.L_x_91) ;  /* 0x0000009000017945 */ /* 0x000fe20003800100 */
[----:B---3--:R-:W-:-:S05]  /*1910*/  FADD R20, R21, R20 ;  /* 0x0000001415147221 */ /* 0x008fca0000000000 */
[----:B------:R-:W-:-:S13]  /*1920*/  FSETP.GE.AND P0, PT, R20, R23, PT ;  /* 0x000000171400720b */ /* 0x000fda0003f06000 */
[----:B------:R-:W-:Y:S05]  /*1930*/  @!P0 BRA `(.L_x_92) ;  /* 0x0000000000148947 */ /* 0x000fea0003800000 */
[----:B------:R-:W-:-:S06]  /*1940*/  IADD3 R21, PT, PT, R1, R2, RZ ;  /* 0x0000000201157210 */ /* 0x000fcc0007ffe0ff */
[----:B------:R-:W3:Y:S02]  /*1950*/  LDL.U8 R21, [R21] ;  /* 0x0000000015157983 */ /* 0x000ee40000100000 */
[----:B---3--:R-:W-:-:S13]  /*1960*/  ISETP.NE.AND P0, PT, R21, RZ, PT ;  /* 0x000000ff1500720c */ /* 0x008fda0003f05270 */
[----:B------:R-:W-:Y:S05]  /*1970*/  @!P0 BREAK.RELIABLE B1 ;  /* 0x0000000000018942 */ /* 0x000fea0003800100 */
[----:B------:R-:W-:Y:S05]  /*1980*/  @!P0 BRA `(.L_x_93) ;  /* 0x0000000000148947 */ /* 0x000fea0003800000 */
.L_x_92:
[----:B------:R-:W-:Y:S05]  /*1990*/  BSYNC.RELIABLE B1 ;  /* 0x0000000000017941 */ /* 0x000fea0003800100 */
.L_x_91:
[----:B------:R-:W-:-:S05]  /*19a0*/  VIADD R2, R2, 0x1 ;  /* 0x0000000102027836 */ /* 0x000fca0000000000 */
[----:B------:R-:W-:-:S13]  /*19b0*/  ISETP.NE.AND P0, PT, R2, R10, PT ;  /* 0x0000000a0200720c */ /* 0x000fda0003f05270 */
[----:B------:R-:W-:Y:S05]  /*19c0*/  @P0 BRA `(.L_x_94) ;  /* 0xfffffffc00c40947 */ /* 0x000fea000383ffff */
[----:B------:R-:W-:-:S07]  /*19d0*/  MOV R2, R39 ;  /* 0x0000002700027202 */ /* 0x000fce0000000f00 */
.L_x_93:
[----:B------:R-:W-:Y:S05]  /*19e0*/  BSYNC.RECONVERGENT B0 ;  /* 0x0000000000007941 */ /* 0x000fea0003800200 */
.L_x_90:
[----:B------:R-:W0:Y:S01]  /*19f0*/  LDC R41, c[0x0][0x398] ;  /* 0x0000e600ff297b82 */ /* 0x000e220000000800 */
[----:B------:R-:W-:-:S07]  /*1a00*/  IMAD.IADD R25, R37, 0x1, R40 ;  /* 0x0000000125197824 */ /* 0x000fce00078e0228 */
[----:B------:R-:W1:Y:S08]  /*1a10*/  LDC.64 R20, c[0x0][0x388] ;  /* 0x0000e200ff147b82 */ /* 0x000e700000000a00 */
[----:B------:R-:W3:Y:S01]  /*1a20*/  LDC.64 R22, c[0x0][0x3a0] ;  /* 0x0000e800ff167b82 */ /* 0x000ee20000000a00 */
[----:B0-----:R-:W-:Y:S02]  /*1a30*/  IMAD R43, R39, R41, R2 ;  /* 0x00000029272b7224 */ /* 0x001fe400078e0202 */
[----:B-1----:R-:W-:-:S05]  /*1a40*/  IMAD.WIDE.U32 R24, R25, 0x4, R20 ;  /* 0x0000000419187825 */ /* 0x002fca00078e0014 */
[----:B------:R0:W-:Y:S01]  /*1a50*/  STG.E desc[UR6][R24.64], R2 ;  /* 0x0000000218007986 */ /* 0x0001e2000c101906 */
[----:B---3--:R-:W-:-:S06]  /*1a60*/  IMAD.WIDE.U32 R42, R43, 0x4, R22 ;  /* 0x000000042b2a7825 */ /* 0x008fcc00078e0016 */
[----:B------:R-:W3:Y:S01]  /*1a70*/  LDG.E R43, desc[UR6][R42.64] ;  /* 0x000000062a2b7981 */ /* 0x000ee2000c1e1900 */
[----:B------:R-:W-:Y:S01]  /*1a80*/  HFMA2 R39, -RZ, RZ, 0, 5.9604644775390625e-08 ;  /* 0x00000001ff277431 */ /* 0x000fe200000001ff */
[----:B------:R-:W-:-:S04]  /*1a90*/  IADD3 R40, PT, PT, R40, 0x1, RZ ;  /* 0x0000000128287810 */ /* 0x000fc80007ffe0ff */
[----:B------:R-:W-:Y:S02]  /*1aa0*/  ISETP.NE.AND P0, PT, R40, R41, PT ;  /* 0x000000292800720c */ /* 0x000fe40003f05270 */
[----:B0-----:R-:W-:Y:S01]  /*1ab0*/  PRMT R25, R39, 0x7610, R25 ;  /* 0x0000761027197816 */ /* 0x001fe20000000019 */
[----:B------:R-:W-:-:S05]  /*1ac0*/  IMAD.IADD R39, R1, 0x1, R2 ;  /* 0x0000000101277824 */ /* 0x000fca00078e0202 */
[----:B------:R1:W-:Y:S01]  /*1ad0*/  STL.U8 [R39], R25 ;  /* 0x0000001927007387 */ /* 0x0003e20000100000 */
[----:B---3--:R-:W-:-:S04]  /*1ae0*/  FADD R38, R43, R38 ;  /* 0x000000262b267221 */ /* 0x008fc80000000000 */
[----:B-1----:R-:W-:Y:S05]  /*1af0*/  @P0 BRA `(.L_x_95) ;  /* 0xffffffec00b80947 */ /* 0x002fea000383ffff */
[----:B------:R-:W-:-:S04]  /*1b00*/  IMAD R25, R2, R41, R0 ;  /* 0x0000002902197224 */ /* 0x000fc800078e0200 */
[----:B------:R-:W-:Y:S01]  /*1b10*/  IMAD.WIDE.U32 R24, R25, 0x4, R22 ;  /* 0x0000000419187825 */ /* 0x000fe200078e0016 */
[----:B------:R-:W0:Y:S01]  /*1b20*/  S2R R0, SR_CgaCtaId ;  /* 0x0000000000007919 */ /* 0x000e220000008800 */
[----:B------:R-:W-:Y:S01]  /*1b30*/  MOV R45, 0x400 ;  /* 0x00000400002d7802 */ /* 0x000fe20000000f00 */
[----:B------:R-:W1:Y:S03]  /*1b40*/  LDC.64 R22, c[0x0][0x390] ;  /* 0x0000e400ff167b82 */ /* 0x000e660000000a00 */
[----:B------:R-:W3:Y:S01]  /*1b50*/  LDG.E R25, desc[UR6][R24.64] ;  /* 0x0000000618197981 */ /* 0x000ee2000c1e1900 */
[----:B------:R-:W-:Y:S01]  /*1b60*/  BSSY.RECONVERGENT B0, `(.L_x_96) ;  /* 0x0000042000007945 */ /* 0x000fe20003800200 */
[----:B-1----:R-:W-:Y:S01]  /*1b70*/  IMAD.WIDE R22, R32, 0x4, R22 ;  /* 0x0000000420167825 */ /* 0x002fe200078e0216 */
[----:B0-----:R-:W-:-:S05]  /*1b80*/  LEA R43, R0, R45, 0x18 ;  /* 0x0000002d002b7211 */ /* 0x001fca00078ec0ff */
[----:B------:R-:W0:Y:S01]  /*1b90*/  LDS R2, [R43] ;  /* 0x000000002b027984 */ /* 0x000e220000000800 */
[----:B---3--:R-:W-:-:S05]  /*1ba0*/  FADD R39, R38, R25 ;  /* 0x0000001926277221 */ /* 0x008fca0000000000 */
[----:B------:R1:W-:Y:S01]  /*1bb0*/  STG.E desc[UR6][R22.64], R39 ;  /* 0x0000002716007986 */ /* 0x0003e2000c101906 */
[----:B0-----:R-:W-:-:S13]  /*1bc0*/  FSETP.GEU.AND P0, PT, R39, R2, PT ;  /* 0x000000022700720b */ /* 0x001fda0003f0e000 */
[----:B-1----:R-:W-:Y:S05]  /*1bd0*/  @P0 BRA `(.L_x_97) ;  /* 0x0000000000e80947 */ /* 0x002fea0003800000 */
[----:B------:R-:W0:Y:S01]  /*1be0*/  S2R R2, SR_LANEID ;  /* 0x0000000000027919 */ /* 0x000e220000000000 */
[----:B------:R-:W-:Y:S01]  /*1bf0*/  VOTEU.ANY UR4, UPT, PT ;  /* 0x0000000000047886 */ /* 0x000fe200038e0100 */
[----:B------:R-:W-:Y:S01]  /*1c00*/  CREDUX.MIN.S32 UR5, R39 ;  /* 0x00000000270572cc */ /* 0x000fe20000008200 */
[----:B------:R-:W-:-:S12]  /*1c10*/  UFLO.U32 UR4, UR4 ;  /* 0x00000004000472bd */ /* 0x000fd800080e0000 */
[----:B------:R-:W-:Y:S01]  /*1c20*/  IMAD.U32 R22, RZ, RZ, UR5 ;  /* 0x00000005ff167e24 */ /* 0x000fe2000f8e00ff */
[----:B0-----:R-:W-:-:S13]  /*1c30*/  ISETP.EQ.U32.AND P0, PT, R2, UR4, PT ;  /* 0x0000000402007c0c */ /* 0x001fda000bf02070 */
[----:B------:R-:W-:Y:S04]  /*1c40*/  @P0 ATOMS.MIN.S32 RZ, [R43], R22 ;  /* 0x000000162bff038c */ /* 0x000fe80000800200 */
[----:B------:R-:W0:Y:S02]  /*1c50*/  LDS R2, [R43] ;  /* 0x000000002b027984 */ /* 0x000e240000000800 */
[----:B0-----:R-:W-:-:S13]  /*1c60*/  FSETP.NEU.AND P0, PT, R39, R2, PT ;  /* 0x000000022700720b */ /* 0x001fda0003f0d000 */
[----:B------:R-:W-:Y:S05]  /*1c70*/  @P0 BRA `(.L_x_97) ;  /* 0x0000000000c00947 */ /* 0x000fea0003800000 */
[----:B------:R-:W-:Y:S02]  /*1c80*/  ISETP.GE.U32.AND P0, PT, R41, 0x4, PT ;  /* 0x000000042900780c */ /* 0x000fe40003f06070 */
[----:B------:R-:W-:-:S11]  /*1c90*/  MOV R2, RZ ;  /* 0x000000ff00027202 */ /* 0x000fd60000000f00 */
[----:B------:R-:W-:Y:S05]  /*1ca0*/  @!P0 BRA `(.L_x_98) ;  /* 0x0000000000648947 */ /* 0x000fea0003800000 */
[----:B------:R-:W-:Y:S01]  /*1cb0*/  VIADD R23, R45, 0x4 ;  /* 0x000000042d177836 */ /* 0x000fe20000000000 */
[----:B------:R-:W-:Y:S01]  /*1cc0*/  IADD3 R10, PT, PT, R12, 0x1, RZ ;  /* 0x000000010c0a7810 */ /* 0x000fe20007ffe0ff */
[----:B------:R-:W-:-:S03]  /*1cd0*/  IMAD.MOV.U32 R40, RZ, RZ, RZ ;  /* 0x000000ffff287224 */ /* 0x000fc600078e00ff */
[----:B------:R-:W-:Y:S02]  /*1ce0*/  LEA R36, R0, R23, 0x18 ;  /* 0x0000001700247211 */ /* 0x000fe400078ec0ff */
[----:B------:R-:W-:-:S07]  /*1cf0*/  LOP3.LUT R2, R10, 0xfc, RZ, 0xc0, !PT ;  /* 0x000000fc0a027812 */ /* 0x000fce00078ec0ff */
.L_x_99:
[----:B0-----:R-:W-:-:S04]  /*1d00*/  IADD3 R23, PT, PT, R37, R40, RZ ;  /* 0x0000002825177210 */ /* 0x001fc80007ffe0ff */
[C---:B------:R-:W-:Y:S01]  /*1d10*/  IADD3 R25, PT, PT, R23.reuse, 0x2, RZ ;  /* 0x0000000217197810 */ /* 0x040fe20007ffe0ff */
[C---:B------:R-:W-:Y:S02]  /*1d20*/  VIADD R39, R23.reuse, 0x1 ;  /* 0x0000000117277836 */ /* 0x040fe40000000000 */
[----:B------:R-:W-:-:S04]  /*1d30*/  IMAD.WIDE.U32 R42, R23, 0x4, R20 ;  /* 0x00000004172a7825 */ /* 0x000fc800078e0014 */
[----:B------:R-:W-:Y:S02]  /*1d40*/  VIADD R23, R23, 0x3 ;  /* 0x0000000317177836 */ /* 0x000fe40000000000 */
[--C-:B------:R-:W-:Y:S01]  /*1d50*/  IMAD.WIDE.U32 R38, R39, 0x4, R20.reuse ;  /* 0x0000000427267825 */ /* 0x100fe200078e0014 */
[----:B------:R-:W3:Y:S03]  /*1d60*/  LDG.E R42, desc[UR6][R42.64] ;  /* 0x000000062a2a7981 */ /* 0x000ee6000c1e1900 */
[--C-:B------:R-:W-:Y:S02]  /*1d70*/  IMAD.WIDE.U32 R24, R25, 0x4, R20.reuse ;  /* 0x0000000419187825 */ /* 0x100fe400078e0014 */
[----:B------:R-:W4:Y:S02]  /*1d80*/  LDG.E R38, desc[UR6][R38.64] ;  /* 0x0000000626267981 */ /* 0x000f24000c1e1900 */
[----:B------:R-:W-:-:S02]  /*1d90*/  IMAD.WIDE.U32 R22, R23, 0x4, R20 ;  /* 0x0000000417167825 */ /* 0x000fc400078e0014 */
[----:B------:R-:W5:Y:S04]  /*1da0*/  LDG.E R25, desc[UR6][R24.64] ;  /* 0x0000000618197981 */ /* 0x000f68000c1e1900 */
[----:B------:R-:W2:Y:S01]  /*1db0*/  LDG.E R23, desc[UR6][R22.64] ;  /* 0x0000000616177981 */ /* 0x000ea2000c1e1900 */
[C---:B------:R-:W-:Y:S01]  /*1dc0*/  LEA R44, R40.reuse, R36, 0x2 ;  /* 0x00000024282c7211 */ /* 0x040fe200078e10ff */
[----:B------:R-:W-:-:S05]  /*1dd0*/  VIADD R40, R40, 0x4 ;  /* 0x0000000428287836 */ /* 0x000fca0000000000 */
[----:B------:R-:W-:Y:S01]  /*1de0*/  ISETP.NE.AND P0, PT, R40, R2, PT ;  /* 0x000000022800720c */ /* 0x000fe20003f05270 */
[----:B---3--:R0:W-:Y:S04]  /*1df0*/  STS [R44], R42 ;  /* 0x0000002a2c007388 */ /* 0x0081e80000000800 */
[----:B----4-:R0:W-:Y:S04]  /*1e00*/  STS [R44+0x4], R38 ;  /* 0x000004262c007388 */ /* 0x0101e80000000800 */
[----:B-----5:R0:W-:Y:S04]  /*1e10*/  STS [R44+0x8], R25 ;  /* 0x000008192c007388 */ /* 0x0201e80000000800 */
[----:B--2---:R0:W-:Y:S01]  /*1e20*/  STS [R44+0xc], R23 ;  /* 0x00000c172c007388 */ /* 0x0041e20000000800 */
[----:B------:R-:W-:Y:S05]  /*1e30*/  @P0 BRA `(.L_x_99) ;  /* 0xfffffffc00b00947 */ /* 0x000fea000383ffff */
.L_x_98:
[----:B------:R-:W-:-:S13]  /*1e40*/  ISETP.NE.AND P0, PT, R4, RZ, PT ;  /* 0x000000ff0400720c */ /* 0x000fda0003f05270 */
[----:B------:R-:W-:Y:S05]  /*1e50*/  @!P0 BRA `(.L_x_97) ;  /* 0x0000000000488947 */ /* 0x000fea0003800000 */
[----:B0-----:R-:W-:-:S05]  /*1e60*/  IADD3 R25, PT, PT, R37, R2, RZ ;  /* 0x0000000225197210 */ /* 0x001fca0007ffe0ff */
[----:B------:R-:W-:-:S06]  /*1e70*/  IMAD.WIDE.U32 R22, R25, 0x4, R20 ;  /* 0x0000000419167825 */ /* 0x000fcc00078e0014 */
[----:B------:R-:W3:Y:S01]  /*1e80*/  LDG.E R22, desc[UR6][R22.64] ;  /* 0x0000000616167981 */ /* 0x000ee2000c1e1900 */
[----:B------:R-:W-:Y:S01]  /*1e90*/  VIADD R45, R45, 0x4 ;  /* 0x000000042d2d7836 */ /* 0x000fe20000000000 */
[----:B------:R-:W-:-:S04]  /*1ea0*/  ISETP.NE.AND P0, PT, R4, 0x1, PT ;  /* 0x000000010400780c */ /* 0x000fc80003f05270 */
[----:B------:R-:W-:-:S04]  /*1eb0*/  LEA R37, R0, R45, 0x18 ;  /* 0x0000002d00257211 */ /* 0x000fc800078ec0ff */
[----:B------:R-:W-:-:S05]  /*1ec0*/  LEA R37, R2, R37, 0x2 ;  /* 0x0000002502257211 */ /* 0x000fca00078e10ff */
[----:B---3--:R1:W-:Y:S01]  /*1ed0*/  STS [R37], R22 ;  /* 0x0000001625007388 */ /* 0x0083e20000000800 */
[----:B------:R-:W-:Y:S05]  /*1ee0*/  @!P0 BRA `(.L_x_97) ;  /* 0x0000000000248947 */ /* 0x000fea0003800000 */
[----:B------:R-:W-:Y:S01]  /*1ef0*/  ISETP.NE.AND P0, PT, R4, 0x2, PT ;  /* 0x000000020400780c */ /* 0x000fe20003f05270 */
[----:B------:R-:W-:-:S04]  /*1f00*/  VIADD R23, R25, 0x1 ;  /* 0x0000000119177836 */ /* 0x000fc80000000000 */
[----:B-1----:R-:W-:-:S06]  /*1f10*/  IMAD.WIDE.U32 R22, R23, 0x4, R20 ;  /* 0x0000000417167825 */ /* 0x002fcc00078e0014 */
[----:B------:R-:W3:Y:S02]  /*1f20*/  LDG.E R22, desc[UR6][R22.64] ;  /* 0x0000000616167981 */ /* 0x000ee4000c1e1900 */
[----:B------:R-:W-:-:S05]  /*1f30*/  @P0 IADD3 R25, PT, PT, R25, 0x2, RZ ;  /* 0x0000000219190810 */ /* 0x000fca0007ffe0ff */
[----:B------:R-:W-:-:S06]  /*1f40*/  @P0 IMAD.WIDE.U32 R20, R25, 0x4, R20 ;  /* 0x0000000419140825 */ /* 0x000fcc00078e0014 */
[----:B------:R-:W4:Y:S04]  /*1f50*/  @P0 LDG.E R20, desc[UR6][R20.64] ;  /* 0x0000000614140981 */ /* 0x000f28000c1e1900 */
[----:B---3--:R3:W-:Y:S04]  /*1f60*/  STS [R37+0x4], R22 ;  /* 0x0000041625007388 */ /* 0x0087e80000000800 */
[----:B----4-:R3:W-:Y:S02]  /*1f70*/  @P0 STS [R37+0x8], R20 ;  /* 0x0000081425000388 */ /* 0x0107e40000000800 */
.L_x_97:
[----:B------:R-:W-:Y:S05]  /*1f80*/  BSYNC.RECONVERGENT B0 ;  /* 0x0000000000007941 */ /* 0x000fea0003800200 */
.L_x_96:
[----:B------:R-:W-:Y:S01]  /*1f90*/  IMAD.MOV.U32 R21, RZ, RZ, R18 ;  /* 0x000000ffff157224 */ /* 0x000fe200078e0012 */
[----:B------:R-:W-:Y:S01]  /*1fa0*/  MOV R18, R19 ;  /* 0x0000001300127202 */ /* 0x000fe20000000f00 */
[----:B---3--:R-:W-:Y:S01]  /*1fb0*/  IMAD R20, R41, 0x587c5, R30 ;  /* 0x000587c529147824 */ /* 0x008fe200078e021e */
[----:B------:R-:W-:Y:S01]  /*1fc0*/  MOV R30, R17 ;  /* 0x00000011001e7202 */ /* 0x000fe20000000f00 */
[----:B------:R-:W-:Y:S01]  /*1fd0*/  IMAD.MOV.U32 R19, RZ, RZ, R16 ;  /* 0x000000ffff137224 */ /* 0x000fe200078e0010 */
[----:B------:R3:W-:Y:S01]  /*1fe0*/  STG.E.64 desc[UR6][R26.64+0x18], R14 ;  /* 0x0000180e1a007986 */ /* 0x0007e2000c101b06 */
[----:B------:R-:W-:-:S03]  /*1ff0*/  IMAD.IADD R32, R33, 0x1, R32 ;  /* 0x0000000121207824 */ /* 0x000fc600078e0220 */
[----:B------:R3:W-:Y:S02]  /*2000*/  STG.E.64 desc[UR6][R26.64+0x28], R28 ;  /* 0x0000281c1a007986 */ /* 0x0007e4000c101b06 */
[----:B------:R-:W-:Y:S02]  /*2010*/  ISETP.GE.AND P0, PT, R32, R35, PT ;  /* 0x000000232000720c */ /* 0x000fe40003f06270 */
[----:B------:R3:W-:Y:S04]  /*2020*/  STG.E desc[UR6][R26.64+0x20], R3 ;  /* 0x000020031a007986 */ /* 0x0007e8000c101906 */
[----:B------:R3:W-:Y:S04]  /*2030*/  STG.E.64 desc[UR6][R26.64], R20 ;  /* 0x000000141a007986 */ /* 0x0007e8000c101b06 */
[----:B------:R3:W-:Y:S04]  /*2040*/  STG.E.64 desc[UR6][R26.64+0x8], R18 ;  /* 0x000008121a007986 */ /* 0x0007e8000c101b06 */
[----:B------:R3:W-:Y:S01]  /*2050*/  STG.E.64 desc[UR6][R26.64+0x10], R30 ;  /* 0x0000101e1a007986 */ /* 0x0007e2000c101b06 */
[----:B------:R-:W-:Y:S05]  /*2060*/  @!P0 BRA `(.L_x_100) ;  /* 0xffffffe000e08947 */ /* 0x000fea000383ffff */
[----:B------:R-:W-:Y:S05]  /*2070*/  BRA `(.L_x_69) ;  /* 0x0000000000f87947 */ /* 0x000fea0003800000 */
.L_x_70:
[----:B------:R-:W0:Y:S01]  /*2080*/  S2UR UR5, SR_CgaCtaId ;  /* 0x00000000000579c3 */ /* 0x000e220000008800 */
[----:B------:R-:W-:-:S07]  /*2090*/  UMOV UR4, 0x400 ;  /* 0x0000040000047882 */ /* 0x000fce0000000000 */
[----:B------:R-:W1:Y:S01]  /*20a0*/  LDC.64 R2, c[0x0][0x3a0] ;  /* 0x0000e800ff027b82 */ /* 0x000e620000000a00 */
[----:B0-----:R-:W-:-:S09]  /*20b0*/  ULEA UR4, UR5, UR4, 0x18 ;  /* 0x0000000405047291 */ /* 0x001fd2000f8ec0ff */
[----:B------:R-:W0:Y:S03]  /*20c0*/  LDS R0, [UR4] ;  /* 0x00000004ff007984 */ /* 0x000e260008000800 */
.L_x_103:
[----:B----4-:R-:W2:Y:S01]  /*20d0*/  LDC.64 R4, c[0x0][0x3b8] ;  /* 0x0000ee00ff047b82 */ /* 0x010ea20000000a00 */
[----:B------:R-:W-:-:S07]  /*20e0*/  IMAD R7, R32, UR8, RZ ;  /* 0x0000000820077c24 */ /* 0x000fce000f8e02ff */
[----:B-1----:R-:W3:Y:S08]  /*20f0*/  LDC.64 R12, c[0x0][0x388] ;  /* 0x0000e200ff0c7b82 */ /* 0x002ef00000000a00 */
[----:B0-----:R-:W4:Y:S01]  /*2100*/  LDC.64 R18, c[0x0][0x390] ;  /* 0x0000e400ff127b82 */ /* 0x001f220000000a00 */
[----:B--2---:R-:W-:-:S05]  /*2110*/  IMAD.WIDE R4, R32, 0x30, R4 ;  /* 0x0000003020047825 */ /* 0x004fca00078e0204 */
[----:B------:R-:W2:Y:S01]  /*2120*/  LDG.E.64 R10, desc[UR6][R4.64] ;  /* 0x00000006040a7981 */ /* 0x000ea2000c1e1b00 */
[----:B---3--:R-:W-:-:S03]  /*2130*/  IMAD.WIDE.U32 R12, R7, 0x4, R12 ;  /* 0x00000004070c7825 */ /* 0x008fc600078e000c */
[----:B------:R3:W5:Y:S04]  /*2140*/  LDG.E R25, desc[UR6][R4.64+0x20] ;  /* 0x0000200604197981 */ /* 0x000768000c1e1900 */
[----:B------:R3:W5:Y:S04]  /*2150*/  LDG.E.64 R6, desc[UR6][R4.64+0x28] ;  /* 0x0000280604067981 */ /* 0x000768000c1e1b00 */
[----:B------:R-:W3:Y:S04]  /*2160*/  LDG.E.64 R14, desc[UR6][R4.64+0x8] ;  /* 0x00000806040e7981 */ /* 0x000ee8000c1e1b00 */
[----:B------:R-:W3:Y:S04]  /*2170*/  LDG.E.64 R16, desc[UR6][R4.64+0x10] ;  /* 0x0000100604107981 */ /* 0x000ee8000c1e1b00 */
[----:B------:R0:W5:Y:S04]  /*2180*/  LDG.E.64 R8, desc[UR6][R4.64+0x18] ;  /* 0x0000180604087981 */ /* 0x000168000c1e1b00 */
[----:B------:R0:W-:Y:S04]  /*2190*/  STG.E desc[UR6][R12.64], RZ ;  /* 0x000000ff0c007986 */ /* 0x0001e8000c101906 */
[----:B-1----:R-:W3:Y:S01]  /*21a0*/  LDG.E R21, desc[UR6][R2.64] ;  /* 0x0000000602157981 */ /* 0x002ee2000c1e1900 */
[----:B----4-:R-:W-:Y:S01]  /*21b0*/  IMAD.WIDE R18, R32, 0x4, R18 ;  /* 0x0000000420127825 */ /* 0x010fe200078e0212 */
[----:B------:R-:W-:Y:S05]  /*21c0*/  YIELD ;  /* 0x0000000000007946 */ /* 0x000fea0003800000 */
[----:B------:R-:W-:Y:S01]  /*21d0*/  BSSY.RECONVERGENT B0, `(.L_x_101) ;  /* 0x000001f000007945 */ /* 0x000fe20003800200 */
[----:B--2---:R-:W-:-:S02]  /*21e0*/  SHF.R.U32.HI R20, RZ, 0x2, R11 ;  /* 0x00000002ff147819 */ /* 0x004fc4000001160b */
[----:B------:R-:W-:Y:S02]  /*21f0*/  IADD3 R10, PT, PT, R10, 0x587c5, RZ ;  /* 0x000587c50a0a7810 */ /* 0x000fe40007ffe0ff */
[----:B------:R-:W-:-:S05]  /*2200*/  LOP3.LUT R20, R20, R11, RZ, 0x3c, !PT ;  /* 0x0000000b14147212 */ /* 0x000fca00078e3cff */
[----:B------:R-:W-:Y:S01]  /*2210*/  IMAD.SHL.U32 R22, R20, 0x2, RZ ;  /* 0x0000000214167824 */ /* 0x000fe200078e00ff */
[----:B---3--:R-:W-:Y:S02]  /*2220*/  MOV R26, R15 ;  /* 0x0000000f001a7202 */ /* 0x008fe40000000f00 */
[C---:B------:R-:W-:Y:S01]  /*2230*/  SHF.L.U32 R11, R17.reuse, 0x4, RZ ;  /* 0x00000004110b7819 */ /* 0x040fe200000006ff */
[----:B------:R-:W-:Y:S01]  /*2240*/  IMAD.MOV.U32 R27, RZ, RZ, R16 ;  /* 0x000000ffff1b7224 */ /* 0x000fe200078e0010 */
[----:B------:R-:W-:Y:S02]  /*2250*/  MOV R28, R17 ;  /* 0x00000011001c7202 */ /* 0x000fe40000000f00 */
[----:B------:R-:W-:-:S04]  /*2260*/  LOP3.LUT R11, R17, R11, R22, 0x96, !PT ;  /* 0x0000000b110b7212 */ /* 0x000fc800078e9616 */
[----:B------:R-:W-:Y:S01]  /*2270*/  LOP3.LUT R29, R11, R20, RZ, 0x3c, !PT ;  /* 0x000000140b1d7212 */ /* 0x000fe200078e3cff */
[----:B------:R-:W-:Y:S02]  /*2280*/  IMAD.MOV.U32 R11, RZ, RZ, R14 ;  /* 0x000000ffff0b7224 */ /* 0x000fe400078e000e */
[----:B------:R-:W-:Y:S01]  /*2290*/  FADD R23, RZ, R21 ;  /* 0x00000015ff177221 */ /* 0x000fe20000000000 */
[----:B0-----:R-:W-:-:S04]  /*22a0*/  FSETP.GEU.AND P0, PT, R21, R0, PT ;  /* 0x000000001500720b */ /* 0x001fc80003f0e000 */
[----:B------:R0:W-:Y:S09]  /*22b0*/  STG.E desc[UR6][R18.64], R23 ;  /* 0x0000001712007986 */ /* 0x0001f2000c101906 */
[----:B------:R-:W-:Y:S05]  /*22c0*/  @P0 BRA `(.L_x_102) ;  /* 0x00000000003c0947 */ /* 0x000fea0003800000 */
[----:B------:R-:W1:Y:S01]  /*22d0*/  S2R R0, SR_LANEID ;  /* 0x0000000000007919 */ /* 0x000e620000000000 */
[----:B------:R-:W2:Y:S01]  /*22e0*/  S2UR UR5, SR_CgaCtaId ;  /* 0x00000000000579c3 */ /* 0x000ea20000008800 */
[----:B------:R-:W-:Y:S01]  /*22f0*/  VOTEU.ANY UR4, UPT, PT ;  /* 0x0000000000047886 */ /* 0x000fe200038e0100 */
[----:B------:R-:W-:Y:S01]  /*2300*/  CREDUX.MIN.S32 UR9, R23 ;  /* 0x00000000170972cc */ /* 0x000fe20000008200 */
[----:B------:R-:W-:-:S12]  /*2310*/  UFLO.U32 UR4, UR4 ;  /* 0x00000004000472bd */ /* 0x000fd800080e0000 */
[----:B------:R-:W-:Y:S01]  /*2320*/  IMAD.U32 R14, RZ, RZ, UR9 ;  /* 0x00000009ff0e7e24 */ /* 0x000fe2000f8e00ff */
[----:B-1----:R-:W-:Y:S01]  /*2330*/  ISETP.EQ.U32.AND P0, PT, R0, UR4, PT ;  /* 0x0000000400007c0c */ /* 0x002fe2000bf02070 */
[----:B------:R-:W-:Y:S02]  /*2340*/  UMOV UR4, 0x400 ;  /* 0x0000040000047882 */ /* 0x000fe40000000000 */
[----:B--2---:R-:W-:-:S10]  /*2350*/  ULEA UR4, UR5, UR4, 0x18 ;  /* 0x0000000405047291 */ /* 0x004fd4000f8ec0ff */
[----:B------:R-:W-:Y:S04]  /*2360*/  @P0 ATOMS.MIN.S32 RZ, [UR4], R14 ;  /* 0x0000000effff098c */ /* 0x000fe80008800204 */
[----:B------:R-:W1:Y:S02]  /*2370*/  LDS R0, [UR4] ;  /* 0x00000004ff007984 */ /* 0x000e640008000800 */
[----:B-1----:R-:W-:-:S13]  /*2380*/  FSETP.NEU.AND P0, PT, R21, R0, PT ;  /* 0x000000001500720b */ /* 0x002fda0003f0d000 */
[----:B------:R-:W-:Y:S05]  /*2390*/  @P0 BRA `(.L_x_102) ;  /* 0x0000000000080947 */ /* 0x000fea0003800000 */
[----:B------:R-:W2:Y:S04]  /*23a0*/  LDG.E R12, desc[UR6][R12.64] ;  /* 0x000000060c0c7981 */ /* 0x000ea8000c1e1900 */
[----:B--2---:R1:W-:Y:S02]  /*23b0*/  STS [UR4+0x4], R12 ;  /* 0x0000040cff007988 */ /* 0x0043e40008000804 */
.L_x_102:
[----:B------:R-:W-:Y:S05]  /*23c0*/  BSYNC.RECONVERGENT B0 ;  /* 0x0000000000007941 */ /* 0x000fea0003800200 */
.L_x_101:
[----:B------:R4:W-:Y:S01]  /*23d0*/  STG.E.64 desc[UR6][R4.64], R10 ;  /* 0x0000000a04007986 */ /* 0x0009e2000c101b06 */
[----:B------:R-:W-:-:S03]  /*23e0*/  IADD3 R32, PT, PT, R33, R32, RZ ;  /* 0x0000002021207210 */ /* 0x000fc60007ffe0ff */
[----:B------:R4:W-:Y:S01]  /*23f0*/  STG.E.64 desc[UR6][R4.64+0x8], R26 ;  /* 0x0000081a04007986 */ /* 0x0009e2000c101b06 */
[----:B------:R-:W-:-:S03]  /*2400*/  ISETP.GE.AND P0, PT, R32, R35, PT ;  /* 0x000000232000720c */ /* 0x000fc60003f06270 */
[----:B------:R4:W-:Y:S04]  /*2410*/  STG.E.64 desc[UR6][R4.64+0x10], R28 ;  /* 0x0000101c04007986 */ /* 0x0009e8000c101b06 */
[----:B-----5:R4:W-:Y:S04]  /*2420*/  STG.E.64 desc[UR6][R4.64+0x18], R8 ;  /* 0x0000180804007986 */ /* 0x0209e8000c101b06 */
[----:B------:R4:W-:Y:S04]  /*2430*/  STG.E.64 desc[UR6][R4.64+0x28], R6 ;  /* 0x0000280604007986 */ /* 0x0009e8000c101b06 */
[----:B------:R4:W-:Y:S01]  /*2440*/  STG.E desc[UR6][R4.64+0x20], R25 ;  /* 0x0000201904007986 */ /* 0x0009e2000c101906 */
[----:B------:R-:W-:Y:S05]  /*2450*/  @!P0 BRA `(.L_x_103) ;  /* 0xfffffffc001c8947 */ /* 0x000fea000383ffff */
.L_x_69:
[----:B------:R-:W-:Y:S05]  /*2460*/  BSYNC B2 ;  /* 0x0000000000027941 */ /* 0x000fea0003800000 */
.L_x_68:
[----:B------:R-:W-:-:S03]  /*2470*/  UMOV UR4, 0xffffffff ;  /* 0xffffffff00047882 */ /* 0x000fc60000000000 */
[----:B------:R-:W-:Y:S05]  /*2480*/  BRA.DIV UR4, `(.L_x_104) ;  /* 0x00000006047c7947 */ /* 0x000fea000b800000 */
[----:B------:R-:W5:Y:S01]  /*2490*/  S2UR UR5, SR_CgaCtaId ;  /* 0x00000000000579c3 */ /* 0x000f620000008800 */
[----:B------:R-:W-:-:S07]  /*24a0*/  UMOV UR4, 0x400 ;  /* 0x0000040000047882 */ /* 0x000fce0000000000 */
[----:B------:R-:W-:Y:S08]  /*24b0*/  BAR.SYNC.DEFER_BLOCKING 0x0 ;  /* 0x0000000000007b1d */ /* 0x000ff00000010000 */
[----:B------:R-:W-:Y:S01]  /*24c0*/  BAR.SYNC.DEFER_BLOCKING 0x0 ;  /* 0x0000000000007b1d */ /* 0x000fe20000010000 */
[----:B-----5:R-:W-:-:S09]  /*24d0*/  ULEA UR4, UR5, UR4, 0x18 ;  /* 0x0000000405047291 */ /* 0x020fd2000f8ec0ff */
[----:B---3--:R-:W3:Y:S01]  /*24e0*/  LDS R20, [UR4] ;  /* 0x00000004ff147984 */ /* 0x008ee20008000800 */
[----:B------:R-:W-:Y:S06]  /*24f0*/  BAR.SYNC.DEFER_BLOCKING 0x0 ;  /* 0x0000000000007b1d */ /* 0x000fec0000010000 */
.L_x_119:
[----:B----4-:R-:W4:Y:S02]  /*2500*/  LDC R7, c[0x0][0x398] ;  /* 0x0000e600ff077b82 */ /* 0x010f240000000800 */
[----:B----4-:R-:W-:-:S05]  /*2510*/  IMAD R3, R7, R7, RZ ;  /* 0x0000000707037224 */ /* 0x010fca00078e02ff */
[----:B------:R-:W-:-:S13]  /*2520*/  ISETP.GE.U32.AND P0, PT, R34, R3, PT ;  /* 0x000000032200720c */ /* 0x000fda0003f06070 */
[----:B------:R-:W-:Y:S05]  /*2530*/  @P0 EXIT ;  /* 0x000000000000094d */ /* 0x000fea0003800000 */
[----:B------:R-:W4:Y:S01]  /*2540*/  LDC R0, c[0x0][0x3b0] ;  /* 0x0000ec00ff007b82 */ /* 0x000f220000000800 */
[----:B------:R-:W-:-:S07]  /*2550*/  ISETP.NE.AND P0, PT, R7, 0x1, PT ;  /* 0x000000010700780c */ /* 0x000fce0003f05270 */
[----:B------:R-:W0:Y:S08]  /*2560*/  LDC R5, c[0x0][0x360] ;  /* 0x0000d800ff057b82 */ /* 0x000e300000000800 */
[----:B------:R-:W0:Y:S01]  /*2570*/  LDC.64 R8, c[0x0][0x380] ;  /* 0x0000e000ff087b82 */ /* 0x000e220000000a00 */
[----:B----4-:R-:W-:Y:S01]  /*2580*/  FADD R0, -R0, 1 ;  /* 0x3f80000000007421 */ /* 0x010fe20000000100 */
[----:B------:R-:W-:Y:S06]  /*2590*/  @P0 BRA `(.L_x_105) ;  /* 0x0000000000280947 */ /* 0x000fec0003800000 */
.L_x_106:
[----:B0---4-:R-:W-:-:S05]  /*25a0*/  IMAD.WIDE.U32 R6, R34, 0x4, R8 ;  /* 0x0000000422067825 */ /* 0x011fca00078e0008 */
[----:B--2---:R-:W2:Y:S01]  /*25b0*/  LDG.E R11, desc[UR6][R6.64] ;  /* 0x00000006060b7981 */ /* 0x004ea2000c1e1900 */
[----:B------:R-:W-:-:S05]  /*25c0*/  IMAD.IADD R34, R5, 0x1, R34 ;  /* 0x0000000105227824 */ /* 0x000fca00078e0222 */
[----:B------:R-:W-:Y:S01]  /*25d0*/  ISETP.GE.U32.AND P0, PT, R34, R3, PT ;  /* 0x000000032200720c */ /* 0x000fe20003f06070 */
[----:B------:R-:W-:Y:S02]  /*25e0*/  HFMA2 R34, -RZ, RZ, 0, 0 ;  /* 0x00000000ff227431 */ /* 0x000fe400000001ff */
[----:B--2---:R-:W-:-:S05]  /*25f0*/  FMUL R11, R0, R11 ;  /* 0x0000000b000b7220 */ /* 0x004fca0000400000 */
[----:B------:R-:W-:-:S05]  /*2600*/  FMNMX R11, R11, 0.0010000000474974513054, !PT ;  /* 0x3a83126f0b0b7809 */ /* 0x000fca0007800000 */
[----:B------:R4:W-:Y:S01]  /*2610*/  STG.E desc[UR6][R6.64], R11 ;  /* 0x0000000b06007986 */ /* 0x0009e2000c101906 */
[----:B------:R-:W-:Y:S05]  /*2620*/  @!P0 BRA `(.L_x_106) ;  /* 0xfffffffc00dc8947 */ /* 0x000fea000383ffff */
[----:B------:R-:W-:Y:S05]  /*2630*/  EXIT ;  /* 0x000000000000794d */ /* 0x000fea0003800000 */
.L_x_105:
[----:B---3--:R-:W-:Y:S01]  /*2640*/  VIADD R2, R20, 0x1800000 ;  /* 0x0180000014027836 */ /* 0x008fe20000000000 */
[----:B------:R-:W-:-:S04]  /*2650*/  MOV R4, 0xfffffffe ;  /* 0xfffffffe00047802 */ /* 0x000fc80000000f00 */
[----:B------:R-:W-:-:S04]  /*2660*/  LOP3.LUT R2, R2, 0x7f800000, RZ, 0xc0, !PT ;  /* 0x7f80000002027812 */ /* 0x000fc800078ec0ff */
[----:B------:R-:W-:Y:S02]  /*2670*/  ISETP.GT.U32.AND P0, PT, R2, 0x1ffffff, PT ;  /* 0x01ffffff0200780c */ /* 0x000fe40003f04070 */
[----:B------:R-:W-:-:S05]  /*2680*/  VIADDMNMX.U32 R2, R7, R4, 0x7e, PT ;  /* 0x0000007e07027446 */ /* 0x000fca0003800004 */
[----:B------:R-:W-:-:S06]  /*2690*/  VIADD R2, R2, 0x1 ;  /* 0x0000000102027836 */ /* 0x000fcc0000000000 */
[----:B------:R-:W-:Y:S05]  /*26a0*/  @P0 BRA `(.L_x_107) ;  /* 0x0000000000100947 */ /* 0x000fea0003800000 */
[----:B------:R-:W-:-:S07]  /*26b0*/  MOV R31, 0x26d0 ;  /* 0x000026d0001f7802 */ /* 0x000fce0000000f00 */
[----:B012---:R-:W-:Y:S05]  /*26c0*/  CALL.REL.NOINC `($__internal_1_$__cuda_sm20_rcp_rn_f32_slowpath) ;  /* 0x0000000400607944 */ /* 0x007fea0003c00000 */
[----:B------:R-:W-:Y:S01]  /*26d0*/  MOV R4, R41 ;  /* 0x0000002900047202 */ /* 0x000fe20000000f00 */
[----:B------:R-:W-:Y:S06]  /*26e0*/  BRA `(.L_x_108) ;  /* 0x0000000000107947 */ /* 0x000fec0003800000 */
.L_x_107:
[----:B------:R-:W3:Y:S02]  /*26f0*/  MUFU.RCP R7, R20 ;  /* 0x0000001400077308 */ /* 0x000ee40000001000 */
[----:B---3--:R-:W-:-:S04]  /*2700*/  FFMA R4, R20, R7, -1 ;  /* 0xbf80000014047423 */ /* 0x008fc80000000007 */
[----:B------:R-:W-:-:S04]  /*2710*/  FADD.FTZ R4, -R4, -RZ ;  /* 0x800000ff04047221 */ /* 0x000fc80000010100 */
[----:B------:R-:W-:-:S07]  /*2720*/  FFMA R4, R7, R4, R7 ;  /* 0x0000000407047223 */ /* 0x000fce0000000007 */
.L_x_108:
[----:B------:R-:W3:Y:S01]  /*2730*/  LDC.64 R6, c[0x0][0x380] ;  /* 0x0000e000ff067b82 */ /* 0x000ee20000000a00 */
[----:B------:R-:W4:Y:S01]  /*2740*/  LDCU UR4, c[0x0][0x398] ;  /* 0x00007300ff0477ac */ /* 0x000f220008000800 */
[----:B---3--:R-:W-:-:S05]  /*2750*/  IMAD.WIDE R6, R34, 0x4, R6 ;  /* 0x0000000422067825 */ /* 0x008fca00078e0206 */
[----:B--2---:R-:W2:Y:S01]  /*2760*/  LDG.E R11, desc[UR6][R6.64] ;  /* 0x00000006060b7981 */ /* 0x004ea2000c1e1900 */
[----:B----4-:R-:W3:Y:S01]  /*2770*/  I2F.U32.RP R10, UR4 ;  /* 0x00000004000a7d06 */ /* 0x010ee20008209000 */
[----:B0-----:R-:W-:Y:S01]  /*2780*/  IMAD.MOV.U32 R8, RZ, RZ, RZ ;  /* 0x000000ffff087224 */ /* 0x001fe200078e00ff */
[----:B------:R-:W-:Y:S01]  /*2790*/  ISETP.NE.U32.AND P2, PT, RZ, UR4, PT ;  /* 0x00000004ff007c0c */ /* 0x000fe2000bf45070 */
[----:B------:R-:W-:Y:S05]  /*27a0*/  BSSY.RECONVERGENT B0, `(.L_x_109) ;  /* 0x0000027000007945 */ /* 0x000fea0003800200 */
[----:B---3--:R-:W1:Y:S02]  /*27b0*/  MUFU.RCP R10, R10 ;  /* 0x0000000a000a7308 */ /* 0x008e640000001000 */
[----:B-1----:R-:W-:-:S02]  /*27c0*/  VIADD R12, R10, 0xffffffe ;  /* 0x0ffffffe0a0c7836 */ /* 0x002fc40000000000 */
[----:B------:R-:W0:Y:S04]  /*27d0*/  S2R R10, SR_CgaCtaId ;  /* 0x00000000000a7919 */ /* 0x000e280000008800 */
[----:B------:R-:W1:Y:S02]  /*27e0*/  F2I.FTZ.U32.TRUNC.NTZ R9, R12 ;  /* 0x0000000c00097305 */ /* 0x000e64000021f000 */
[----:B-1----:R-:W-:-:S05]  /*27f0*/  IADD3 R13, PT, PT, RZ, -R9, RZ ;  /* 0x80000009ff0d7210 */ /* 0x002fca0007ffe0ff */
[----:B------:R-:W-:-:S04]  /*2800*/  IMAD R13, R13, UR4, RZ ;  /* 0x000000040d0d7c24 */ /* 0x000fc8000f8e02ff */
[----:B------:R-:W-:-:S06]  /*2810*/  IMAD.HI.U32 R13, R9, R13, R8 ;  /* 0x0000000d090d7227 */ /* 0x000fcc00078e0008 */
[----:B------:R-:W-:-:S05]  /*2820*/  IMAD.HI.U32 R8, R13, R34, RZ ;  /* 0x000000220d087227 */ /* 0x000fca00078e00ff */
[----:B------:R-:W-:-:S05]  /*2830*/  IADD3 R9, PT, PT, -R8, RZ, RZ ;  /* 0x000000ff08097210 */ /* 0x000fca0007ffe1ff */
[----:B------:R-:W-:-:S05]  /*2840*/  IMAD R9, R9, UR4, R34 ;  /* 0x0000000409097c24 */ /* 0x000fca000f8e0222 */
[----:B------:R-:W-:-:S13]  /*2850*/  ISETP.GE.U32.AND P0, PT, R9, UR4, PT ;  /* 0x0000000409007c0c */ /* 0x000fda000bf06070 */
[----:B------:R-:W-:Y:S01]  /*2860*/  @P0 VIADD R9, R9, -UR4 ;  /* 0x8000000409090c36 */ /* 0x000fe20008000000 */
[----:B------:R-:W-:-:S04]  /*2870*/  @P0 IADD3 R8, PT, PT, R8, 0x1, RZ ;  /* 0x0000000108080810 */ /* 0x000fc80007ffe0ff */
[----:B------:R-:W-:Y:S02]  /*2880*/  ISETP.GE.U32.AND P1, PT, R9, UR4, PT ;  /* 0x0000000409007c0c */ /* 0x000fe4000bf26070 */
[----:B------:R-:W-:-:S04]  /*2890*/  MOV R9, 0x400 ;  /* 0x0000040000097802 */ /* 0x000fc80000000f00 */
[----:B------:R-:W-:-:S04]  /*28a0*/  IADD3 R9, PT, PT, R9, 0x4, RZ ;  /* 0x0000000409097810 */ /* 0x000fc80007ffe0ff */
[----:B0-----:R-:W-:Y:S01]  /*28b0*/  LEA R12, R10, R9, 0x18 ;  /* 0x000000090a0c7211 */ /* 0x001fe200078ec0ff */
[----:B------:R-:W-:Y:S02]  /*28c0*/  HFMA2 R9, -RZ, RZ, 0, 0 ;  /* 0x00000000ff097431 */ /* 0x000fe400000001ff */
[----:B------:R-:W-:Y:S01]  /*28d0*/  @P1 VIADD R8, R8, 0x1 ;  /* 0x0000000108081836 */ /* 0x000fe20000000000 */
[----:B------:R-:W-:-:S05]  /*28e0*/  @!P2 LOP3.LUT R8, RZ, UR4, RZ, 0x33, !PT ;  /* 0x00000004ff08ac12 */ /* 0x000fca000f8e33ff */
[----:B------:R-:W-:-:S04]  /*28f0*/  IMAD.MOV R13, RZ, RZ, -R8 ;  /* 0x000000ffff0d7224 */ /* 0x000fc800078e0a08 */
[----:B------:R-:W-:Y:S02]  /*2900*/  IMAD R15, R13, UR4, R34 ;  /* 0x000000040d0f7c24 */ /* 0x000fe4000f8e0222 */
[----:B--2---:R-:W-:-:S07]  /*2910*/  FMUL R11, R0, R11 ;  /* 0x0000000b000b7220 */ /* 0x004fce0000400000 */
.L_x_113:
[----:B------:R-:W-:Y:S01]  /*2920*/  IMAD R10, R9, 0x4, R12 ;  /* 0x00000004090a7824 */ /* 0x000fe200078e020c */
[----:B------:R-:W-:Y:S04]  /*2930*/  BSSY.RELIABLE B1, `(.L_x_110) ;  /* 0x0000008000017945 */ /* 0x000fe80003800100 */
[----:B------:R-:W0:Y:S02]  /*2940*/  LDS R13, [R10] ;  /* 0x000000000a0d7984 */ /* 0x000e240000000800 */
[----:B0-----:R-:W-:-:S13]  /*2950*/  ISETP.NE.AND P0, PT, R13, R8, PT ;  /* 0x000000080d00720c */ /* 0x001fda0003f05270 */
[----:B------:R-:W-:Y:S05]  /*2960*/  @P0 BRA `(.L_x_111) ;  /* 0x0000000000100947 */ /* 0x000fea0003800000 */
[----:B------:R-:W0:Y:S02]  /*2970*/  LDS R10, [R10+0x4] ;  /* 0x000004000a0a7984 */ /* 0x000e240000000800 */
[----:B0-----:R-:W-:-:S13]  /*2980*/  ISETP.NE.AND P0, PT, R10, R15, PT ;  /* 0x0000000f0a00720c */ /* 0x001fda0003f05270 */
[----:B------:R-:W-:Y:S05]  /*2990*/  @!P0 BREAK.RELIABLE B1 ;  /* 0x0000000000018942 */ /* 0x000fea0003800100 */
[----:B------:R-:W-:Y:S05]  /*29a0*/  @!P0 BRA `(.L_x_112) ;  /* 0x0000000000148947 */ /* 0x000fea0003800000 */
.L_x_111:
[----:B------:R-:W-:Y:S05]  /*29b0*/  BSYNC.RELIABLE B1 ;  /* 0x0000000000017941 */ /* 0x000fea0003800100 */
.L_x_110:
[----:B------:R-:W-:-:S04]  /*29c0*/  IADD3 R9, PT, PT, R9, 0x1, RZ ;  /* 0x0000000109097810 */ /* 0x000fc80007ffe0ff */
[----:B------:R-:W-:-:S13]  /*29d0*/  ISETP.NE.AND P0, PT, R9, R2, PT ;  /* 0x000000020900720c */ /* 0x000fda0003f05270 */
[----:B------:R-:W-:Y:S05]  /*29e0*/  @P0 BRA `(.L_x_113) ;  /* 0xfffffffc00cc0947 */ /* 0x000fea000383ffff */
[----:B------:R-:W-:Y:S05]  /*29f0*/  BRA `(.L_x_114) ;  /* 0x0000000000047947 */ /* 0x000fea0003800000 */
.L_x_112:
[----:B------:R-:W-:-:S07]  /*2a00*/  FADD R11, R4, R11 ;  /* 0x0000000b040b7221 */ /* 0x000fce0000000000 */
.L_x_114:
[----:B------:R-:W-:Y:S05]  /*2a10*/  BSYNC.RECONVERGENT B0 ;  /* 0x0000000000007941 */ /* 0x000fea0003800200 */
.L_x_109:
[----:B------:R-:W-:Y:S01]  /*2a20*/  FMNMX R11, R11, 0.0010000000474974513054, !PT ;  /* 0x3a83126f0b0b7809 */ /* 0x000fe20007800000 */
[----:B------:R-:W-:-:S04]  /*2a30*/  IMAD.IADD R34, R5, 0x1, R34 ;  /* 0x0000000105227824 */ /* 0x000fc800078e0222 */
[----:B------:R3:W-:Y:S01]  /*2a40*/  STG.E desc[UR6][R6.64], R11 ;  /* 0x0000000b06007986 */ /* 0x0007e2000c101906 */
[----:B------:R-:W-:-:S13]  /*2a50*/  ISETP.GE.U32.AND P0, PT, R34, R3, PT ;  /* 0x000000032200720c */ /* 0x000fda0003f06070 */
[----:B---3--:R-:W-:Y:S05]  /*2a60*/  @!P0 BRA `(.L_x_108) ;  /* 0xfffffffc00308947 */ /* 0x008fea000383ffff */
[----:B------:R-:W-:Y:S05]  /*2a70*/  EXIT ;  /* 0x000000000000794d */ /* 0x000fea0003800000 */
.L_x_104:
[----:B------:R-:W-:Y:S01]  /*2a80*/  BSSY B0, `(.L_x_115) ;  /* 0x0000009000007945 */ /* 0x000fe20003800000 */
[----:B---3--:R-:W-:Y:S02]  /*2a90*/  CS2R R2, SRZ ;  /* 0x0000000000027805 */ /* 0x008fe4000001ff00 */
[----:B------:R-:W-:-:S07]  /*2aa0*/  MOV R0, 0xffffffff ;  /* 0xffffffff00007802 */ /* 0x000fce0000000f00 */
[----:B012-4-:R-:W-:Y:S05]  /*2ab0*/  WARPSYNC.COLLECTIVE.ALL `(.L_x_116) ;  /* 0x0000000000147948 */ /* 0x017fea0003c00000 */
[----:B------:R-:W-:-:S04]  /*2ac0*/  SHF.L.U32 R2, R2, 0x10, RZ ;  /* 0x0000001002027819 */ /* 0x000fc800000006ff */
[----:B------:R-:W-:-:S05]  /*2ad0*/  LOP3.LUT R2, R2, 0xf, R3, 0xf8, !PT ;  /* 0x0000000f02027812 */ /* 0x000fca00078ef803 */
[----:B------:R3:W-:Y:S02]  /*2ae0*/  BAR.SYNC.DEFER_BLOCKING R2, R2 ;  /* 0x000000020000731d */ /* 0x0007e40000010000 */
[----:B---3--:R-:W-:-:S04]  /*2af0*/  SHF.R.U32 R2, R2, 0x10, RZ ;  /* 0x0000001002027819 */ /* 0x008fc800000016ff */
[----:B012-4-:R-:W-:Y:S05]  /*2b00*/  ENDCOLLECTIVE ;  /* 0x000000000000791b */ /* 0x017fea0003800000 */
.L_x_116:
[----:B------:R-:W-:Y:S05]  /*2b10*/  BSYNC B0 ;  /* 0x0000000000007941 */ /* 0x000fea0003800000 */
.L_x_115:
[----:B------:R-:W-:Y:S01]  /*2b20*/  CS2R R2, SRZ ;  /* 0x0000000000027805 */ /* 0x000fe2000001ff00 */
[----:B------:R-:W-:-:S07]  /*2b30*/  IMAD.MOV.U32 R0, RZ, RZ, -0x1 ;  /* 0xffffffffff007424 */ /* 0x000fce00078e00ff */
[----:B------:R-:W-:Y:S05]  /*2b40*/  WARPSYNC.COLLECTIVE.ALL `(.L_x_117) ;  /* 0x0000000000147948 */ /* 0x000fea0003c00000 */
[----:B------:R-:W-:-:S04]  /*2b50*/  SHF.L.U32 R2, R2, 0x10, RZ ;  /* 0x0000001002027819 */ /* 0x000fc800000006ff */
[----:B------:R-:W-:-:S05]  /*2b60*/  LOP3.LUT R2, R2, 0xf, R3, 0xf8, !PT ;  /* 0x0000000f02027812 */ /* 0x000fca00078ef803 */
[----:B------:R0:W-:Y:S02]  /*2b70*/  BAR.SYNC.DEFER_BLOCKING R2, R2 ;  /* 0x000000020000731d */ /* 0x0001e40000010000 */
[----:B0-----:R-:W-:-:S04]  /*2b80*/  SHF.R.U32 R2, R2, 0x10, RZ ;  /* 0x0000001002027819 */ /* 0x001fc800000016ff */
[----:B------:R-:W-:Y:S05]  /*2b90*/  ENDCOLLECTIVE ;  /* 0x000000000000791b */ /* 0x000fea0003800000 */
.L_x_117:
[----:B------:R-:W0:Y:S01]  /*2ba0*/  S2UR UR5, SR_CgaCtaId ;  /* 0x00000000000579c3 */ /* 0x000e220000008800 */
[----:B------:R-:W-:Y:S02]  /*2bb0*/  UMOV UR4, 0x400 ;  /* 0x0000040000047882 */ /* 0x000fe40000000000 */
[----:B0-----:R-:W-:-:S09]  /*2bc0*/  ULEA UR4, UR5, UR4, 0x18 ;  /* 0x0000000405047291 */ /* 0x001fd2000f8ec0ff */
[----:B------:R-:W0:Y:S03]  /*2bd0*/  LDS R20, [UR4] ;  /* 0x00000004ff147984 */ /* 0x000e260008000800 */
[----:B0-----:R-:W-:Y:S05]  /*2be0*/  WARPSYNC.COLLECTIVE.ALL `(.L_x_118) ;  /* 0x0000000000147948 */ /* 0x001fea0003c00000 */
[----:B------:R-:W-:-:S04]  /*2bf0*/  SHF.L.U32 R2, R2, 0x10, RZ ;  /* 0x0000001002027819 */ /* 0x000fc800000006ff */
[----:B------:R-:W-:-:S05]  /*2c00*/  LOP3.LUT R2, R2, 0xf, R3, 0xf8, !PT ;  /* 0x0000000f02027812 */ /* 0x000fca00078ef803 */
[----:B------:R1:W-:Y:S02]  /*2c10*/  BAR.SYNC.DEFER_BLOCKING R2, R2 ;  /* 0x000000020000731d */ /* 0x0003e40000010000 */
[----:B-1----:R-:W-:-:S04]  /*2c20*/  SHF.R.U32 R2, R2, 0x10, RZ ;  /* 0x0000001002027819 */ /* 0x002fc800000016ff */
[----:B0-----:R-:W-:Y:S05]  /*2c30*/  ENDCOLLECTIVE ;  /* 0x000000000000791b */ /* 0x001fea0003800000 */
.L_x_118:
[----:B------:R-:W-:Y:S05]  /*2c40*/  BRA `(.L_x_119) ;  /* 0xfffffff8002c7947 */ /* 0x000fea000383ffff */
        .weak           $__internal_1_$__cuda_sm20_rcp_rn_f32_slowpath
        .type           $__internal_1_$__cuda_sm20_rcp_rn_f32_slowpath,@function
        .size           $__internal_1_$__cuda_sm20_rcp_rn_f32_slowpath,(.L_x_147 - $__internal_1_$__cuda_sm20_rcp_rn_f32_slowpath)
$__internal_1_$__cuda_sm20_rcp_rn_f32_slowpath:
[----:B------:R-:W-:Y:S01]  /*2c50*/  SHF.L.U32 R41, R20, 0x1, RZ ;  /* 0x0000000114297819 */ /* 0x000fe200000006ff */
[----:B------:R-:W-:Y:S03]  /*2c60*/  BSSY B4, `(.L_x_120) ;  /* 0x0000030000047945 */ /* 0x000fe60003800000 */
[----:B------:R-:W-:-:S04]  /*2c70*/  SHF.R.U32.HI R41, RZ, 0x18, R41 ;  /* 0x00000018ff297819 */ /* 0x000fc80000011629 */
[----:B------:R-:W-:-:S13]  /*2c80*/  ISETP.NE.U32.AND P0, PT, R41, RZ, PT ;  /* 0x000000ff2900720c */ /* 0x000fda0003f05070 */
[----:B------:R-:W-:Y:S05]  /*2c90*/  @P0 BRA `(.L_x_121) ;  /* 0x0000000000280947 */ /* 0x000fea0003800000 */
[----:B------:R-:W-:-:S05]  /*2ca0*/  IMAD.SHL.U32 R21, R20, 0x2, RZ ;  /* 0x0000000214157824 */ /* 0x000fca00078e00ff */
[----:B------:R-:W-:-:S13]  /*2cb0*/  ISETP.NE.AND P0, PT, R21, RZ, PT ;  /* 0x000000ff1500720c */ /* 0x000fda0003f05270 */
[----:B------:R-:W-:Y:S01]  /*2cc0*/  @P0 FFMA R42, R20, 1.84467440737095516160e+19, RZ ;  /* 0x5f800000142a0823 */ /* 0x000fe200000000ff */
[----:B------:R-:W-:Y:S08]  /*2cd0*/  @!P0 MUFU.RCP R41, R20 ;  /* 0x0000001400298308 */ /* 0x000ff00000001000 */
[----:B------:R-:W0:Y:S02]  /*2ce0*/  @P0 MUFU.RCP R21, R42 ;  /* 0x0000002a00150308 */ /* 0x000e240000001000 */
[----:B0-----:R-:W-:-:S04]  /*2cf0*/  @P0 FFMA R43, R42, R21, -1 ;  /* 0xbf8000002a2b0423 */ /* 0x001fc80000000015 */
[----:B------:R-:W-:-:S04]  /*2d00*/  @P0 FADD.FTZ R44, -R43, -RZ ;  /* 0x800000ff2b2c0221 */ /* 0x000fc80000010100 */
[----:B------:R-:W-:-:S04]  /*2d10*/  @P0 FFMA R21, R21, R44, R21 ;  /* 0x0000002c15150223 */ /* 0x000fc80000000015 */
[----:B------:R-:W-:Y:S01]  /*2d20*/  @P0 FFMA R41, R21, 1.84467440737095516160e+19, RZ ;  /* 0x5f80000015290823 */ /* 0x000fe200000000ff */
[----:B------:R-:W-:Y:S06]  /*2d30*/  BRA `(.L_x_122) ;  /* 0x0000000000887947 */ /* 0x000fec0003800000 */
.L_x_121:
[----:B------:R-:W-:-:S04]  /*2d40*/  IADD3 R21, PT, PT, R41, -0xfd, RZ ;  /* 0xffffff0329157810 */ /* 0x000fc80007ffe0ff */
[----:B------:R-:W-:-:S13]  /*2d50*/  ISETP.GT.U32.AND P0, PT, R21, 0x1, PT ;  /* 0x000000011500780c */ /* 0x000fda0003f04070 */
[----:B------:R-:W-:Y:S05]  /*2d60*/  @P0 BRA `(.L_x_123) ;  /* 0x0000000000780947 */ /* 0x000fea0003800000 */
[----:B------:R-:W-:Y:S01]  /*2d70*/  LOP3.LUT R45, R20, 0x7fffff, RZ, 0xc0, !PT ;  /* 0x007fffff142d7812 */ /* 0x000fe200078ec0ff */
[----:B------:R-:W-:Y:S01]  /*2d80*/  IMAD.MOV.U32 R44, RZ, RZ, 0x3 ;  /* 0x00000003ff2c7424 */ /* 0x000fe200078e00ff */
[----:B------:R-:W-:Y:S02]  /*2d90*/  IADD3 R41, PT, PT, R41, -0xfc, RZ ;  /* 0xffffff0429297810 */ /* 0x000fe40007ffe0ff */
[----:B------:R-:W-:-:S04]  /*2da0*/  LOP3.LUT R45, R45, 0x3f800000, RZ, 0xfc, !PT ;  /* 0x3f8000002d2d7812 */ /* 0x000fc800078efcff */
[----:B------:R-:W0:Y:S02]  /*2db0*/  MUFU.RCP R42, R45 ;  /* 0x0000002d002a7308 */ /* 0x000e240000001000 */
[----:B0-----:R-:W-:-:S04]  /*2dc0*/  FFMA R43, R45, R42, -1 ;  /* 0xbf8000002d2b7423 */ /* 0x001fc8000000002a */
[----:B------:R-:W-:-:S04]  /*2dd0*/  FADD.FTZ R45, -R43, -RZ ;  /* 0x800000ff2b2d7221 */ /* 0x000fc80000010100 */
[CCC-:B------:R-:W-:Y:S01]  /*2de0*/  FFMA.RM R43, R42.reuse, R45.reuse, R42.reuse ;  /* 0x0000002d2a2b7223 */ /* 0x1c0fe2000000402a */
[----:B------:R-:W-:-:S05]  /*2df0*/  FFMA.RP R42, R42, R45, R42 ;  /* 0x0000002d2a2a7223 */ /* 0x000fca000000802a */
[C---:B------:R-:W-:Y:S02]  /*2e00*/  FSETP.NEU.FTZ.AND P0, PT, R43.reuse, R42, PT ;  /* 0x0000002a2b00720b */ /* 0x040fe40003f1d000 */
[----:B------:R-:W-:Y:S02]  /*2e10*/  LOP3.LUT R42, R43, 0x7fffff, RZ, 0xc0, !PT ;  /* 0x007fffff2b2a7812 */ /* 0x000fe400078ec0ff */
[----:B------:R-:W-:Y:S02]  /*2e20*/  SHF.L.U32 R43, R44, R21, RZ ;  /* 0x000000152c2b7219 */ /* 0x000fe400000006ff */
[----:B------:R-:W-:-:S04]  /*2e30*/  LOP3.LUT R42, R42, 0x800000, RZ, 0xfc, !PT ;  /* 0x008000002a2a7812 */ /* 0x000fc800078efcff */
[----:B------:R-:W-:Y:S02]  /*2e40*/  LOP3.LUT R44, R43, R42, RZ, 0xc0, !PT ;  /* 0x0000002a2b2c7212 */ /* 0x000fe400078ec0ff */
[----:B------:R-:W-:Y:S02]  /*2e50*/  SEL R43, RZ, 0xffffffff, !P0 ;  /* 0xffffffffff2b7807 */ /* 0x000fe40004000000 */
[----:B------:R-:W-:Y:S02]  /*2e60*/  SHF.R.U32.HI R44, RZ, R21, R44 ;  /* 0x00000015ff2c7219 */ /* 0x000fe4000001162c */
[----:B------:R-:W-:Y:S01]  /*2e70*/  SHF.R.U32.HI R41, RZ, R41, R42 ;  /* 0x00000029ff297219 */ /* 0x000fe2000001162a */
[----:B------:R-:W-:Y:S01]  /*2e80*/  IMAD.MOV R43, RZ, RZ, -R43 ;  /* 0x000000ffff2b7224 */ /* 0x000fe200078e0a2b */
[C---:B------:R-:W-:Y:S02]  /*2e90*/  LOP3.LUT P0, RZ, R44.reuse, 0x1, RZ, 0xc0, !PT ;  /* 0x000000012cff7812 */ /* 0x040fe4000780c0ff */
[----:B------:R-:W-:-:S02]  /*2ea0*/  LOP3.LUT P2, RZ, R44, 0x2, RZ, 0xc0, !PT ;  /* 0x000000022cff7812 */ /* 0x000fc4000784c0ff */
[----:B------:R-:W-:-:S04]  /*2eb0*/  LOP3.LUT P1, RZ, R43, R21, R42, 0xf8, !PT ;  /* 0x000000152bff7212 */ /* 0x000fc8000782f82a */
[----:B------:R-:W-:Y:S02]  /*2ec0*/  PLOP3.LUT P0, PT, P0, P1, P2, 0xe0, 0x0 ;  /* 0x000000000000781c */ /* 0x000fe40000703c20 */
[----:B------:R-:W-:Y:S02]  /*2ed0*/  LOP3.LUT P1, RZ, R20, 0x7fffff, RZ, 0xc0, !PT ;  /* 0x007fffff14ff7812 */ /* 0x000fe4000782c0ff */
[----:B------:R-:W-:-:S04]  /*2ee0*/  SEL R21, RZ, 0x1, !P0 ;  /* 0x00000001ff157807 */ /* 0x000fc80004000000 */
[----:B------:R-:W-:-:S04]  /*2ef0*/  IADD3 R21, PT, PT, -R21, RZ, RZ ;  /* 0x000000ff15157210 */ /* 0x000fc80007ffe1ff */
[----:B------:R-:W-:-:S13]  /*2f00*/  ISETP.GE.AND P0, PT, R21, RZ, PT ;  /* 0x000000ff1500720c */ /* 0x000fda0003f06270 */
[----:B------:R-:W-:-:S05]  /*2f10*/  @!P0 VIADD R41, R41, 0x1 ;  /* 0x0000000129298836 */ /* 0x000fca0000000000 */
[----:B------:R-:W-:-:S04]  /*2f20*/  @!P1 SHF.L.U32 R41, R41, 0x1, RZ ;  /* 0x0000000129299819 */ /* 0x000fc800000006ff */
[----:B------:R-:W-:Y:S01]  /*2f30*/  LOP3.LUT R41, R41, 0x80000000, R20, 0xf8, !PT ;  /* 0x8000000029297812 */ /* 0x000fe200078ef814 */
[----:B------:R-:W-:Y:S06]  /*2f40*/  BRA `(.L_x_122) ;  /* 0x0000000000047947 */ /* 0x000fec0003800000 */
.L_x_123:
[----:B------:R0:W1:Y:S02]  /*2f50*/  MUFU.RCP R41, R20 ;  /* 0x0000001400297308 */ /* 0x0000640000001000 */
.L_x_122:
[----:B------:R-:W-:Y:S05]  /*2f60*/  BSYNC B4 ;  /* 0x0000000000047941 */ /* 0x000fea0003800000 */
.L_x_120:
[----:B------:R-:W-:Y:S02]  /*2f70*/  HFMA2 R21, -RZ, RZ, 0, 0 ;  /* 0x00000000ff157431 */ /* 0x000fe400000001ff */
[----:B0-----:R-:W-:-:S04]  /*2f80*/  IMAD.MOV.U32 R20, RZ, RZ, R31 ;  /* 0x000000ffff147224 */ /* 0x001fc800078e001f */
[----:B-1----:R-:W-:Y:S05]  /*2f90*/  RET.REL.NODEC R20 `(_Z18cluster_aco_kernelPfPjS_jjPKffffP17curandStateXORWOW) ;  /* 0xffffffd014187950 */ /* 0x002fea0003c3ffff */
.L_x_124:
        /* <DEDUP_REMOVED lines=14> */
.L_x_147:


//--------------------- .text._Z18cluster_pso_kernelP10SwarmAgentPfS1_jjfffP17curandStateXORWOW --------------------------
	.section	.text._Z18cluster_pso_kernelP10SwarmAgentPfS1_jjfffP17curandStateXORWOW,"ax",@progbits
	.align	128
        .global         _Z18cluster_pso_kernelP10SwarmAgentPfS1_jjfffP17curandStateXORWOW
        .type           _Z18cluster_pso_kernelP10SwarmAgentPfS1_jjfffP17curandStateXORWOW,@function
        .size           _Z18cluster_pso_kernelP10SwarmAgentPfS1_jjfffP17curandStateXORWOW,(.L_x_151 - _Z18cluster_pso_kernelP10SwarmAgentPfS1_jjfffP17curandStateXORWOW)
        .other          _Z18cluster_pso_kernelP10SwarmAgentPfS1_jjfffP17curandStateXORWOW,@"STO_CUDA_ENTRY STV_DEFAULT"
_Z18cluster_pso_kernelP10SwarmAgentPfS1_jjfffP17curandStateXORWOW:
.text._Z18cluster_pso_kernelP10SwarmAgentPfS1_jjfffP17curandStateXORWOW:
[----:B------:R-:W-:Y:S01]  /*0000*/  LDC R1, c[0x0][0x37c] ;  /* 0x0000df00ff017b82 */ /* 0x000fe20000000800 */
[----:B------:R-:W0:Y:S07]  /*0010*/  LDCU UR13, c[0x0][0x370] ;  /* 0x00006e00ff0d77ac */ /* 0x000e2e0008000800 */
[----:B------:R-:W1:Y:S01]  /*0020*/  LDC R6, c[0x0][0x398] ;  /* 0x0000e600ff067b82 */ /* 0x000e620000000800 */
[----:B------:R-:W2:Y:S01]  /*0030*/  S2R R0, SR_TID.X ;  /* 0x0000000000007919 */ /* 0x000ea20000002100 */
[----:B------:R-:W-:Y:S01]  /*0040*/  BSSY.RECONVERGENT B0, `(.L_x_125) ;  /* 0x0000039000007945 */ /* 0x000fe20003800200 */
[----:B------:R-:W3:Y:S01]  /*0050*/  LDCU UR14, c[0x0][0x360] ;  /* 0x00006c00ff0e77ac */ /* 0x000ee20008000800 */
[----:B------:R-:W4:Y:S01]  /*0060*/  S2R R21, SR_CTAID.Y ;  /* 0x0000000000157919 */ /* 0x000f220000002600 */
[----:B------:R-:W0:Y:S03]  /*0070*/  LDCU UR4, c[0x0][0x374] ;  /* 0x00006e80ff0477ac */ /* 0x000e260008000800 */
[----:B------:R-:W5:Y:S01]  /*0080*/  LDC.64 R12, c[0x0][0x380] ;  /* 0x0000e000ff0c7b82 */ /* 0x000f620000000a00 */
[----:B------:R-:W1:Y:S01]  /*0090*/  LDCU.64 UR10, c[0x0][0x358] ;  /* 0x00006b00ff0a77ac */ /* 0x000e620008000a00 */
[----:B0-----:R-:W-:-:S06]  /*00a0*/  UIMAD UR4, UR13, UR4, URZ ;  /* 0x000000040d0472a4 */ /* 0x001fcc000f8e02ff */
[----:B------:R-:W-:Y:S01]  /*00b0*/  IMAD R7, RZ, RZ, -UR4 ;  /* 0x80000004ff077e24 */ /* 0x000fe2000f8e02ff */
[----:B------:R-:W-:Y:S02]  /*00c0*/  ISETP.NE.U32.AND P2, PT, RZ, UR4, PT ;  /* 0x00000004ff007c0c */ /* 0x000fe4000bf45070 */
[----:B------:R-:W0:Y:S01]  /*00d0*/  I2F.U32.RP R5, UR4 ;  /* 0x0000000400057d06 */ /* 0x000e220008209000 */
[----:B--2---:R-:W-:-:S13]  /*00e0*/  ISETP.NE.AND P3, PT, R0, RZ, PT ;  /* 0x000000ff0000720c */ /* 0x004fda0003f65270 */
[----:B------:R-:W-:Y:S01]  /*00f0*/  @!P3 IMAD.MOV.U32 R9, RZ, RZ, -0x800001 ;  /* 0xff7fffffff09b424 */ /* 0x000fe200078e00ff */
[----:B0-----:R-:W0:Y:S02]  /*0100*/  MUFU.RCP R5, R5 ;  /* 0x0000000500057308 */ /* 0x001e240000001000 */
[----:B0-----:R-:W-:-:S06]  /*0110*/  VIADD R2, R5, 0xffffffe ;  /* 0x0ffffffe05027836 */ /* 0x001fcc0000000000 */
[----:B------:R0:W2:Y:S02]  /*0120*/  F2I.FTZ.U32.TRUNC.NTZ R3, R2 ;  /* 0x0000000200037305 */ /* 0x0000a4000021f000 */
[----:B0-----:R-:W-:Y:S02]  /*0130*/  IMAD.MOV.U32 R2, RZ, RZ, RZ ;  /* 0x000000ffff027224 */ /* 0x001fe400078e00ff */
[----:B--2---:R-:W-:-:S04]  /*0140*/  IMAD R7, R7, R3, RZ ;  /* 0x0000000307077224 */ /* 0x004fc800078e02ff */
[----:B------:R-:W-:Y:S01]  /*0150*/  IMAD.HI.U32 R3, R3, R7, R2 ;  /* 0x0000000703037227 */ /* 0x000fe200078e0002 */
[----:B------:R-:W-:Y:S01]  /*0160*/  @!P3 MOV R2, 0x400 ;  /* 0x000004000002b802 */ /* 0x000fe20000000f00 */
[----:B------:R-:W0:Y:S04]  /*0170*/  @!P3 S2R R7, SR_CgaCtaId ;  /* 0x000000000007b919 */ /* 0x000e280000008800 */
[----:B-1----:R-:W-:-:S04]  /*0180*/  IMAD.HI.U32 R4, R3, R6, RZ ;  /* 0x0000000603047227 */ /* 0x002fc800078e00ff */
[----:B------:R-:W-:-:S04]  /*0190*/  IMAD.MOV R3, RZ, RZ, -R4 ;  /* 0x000000ffff037224 */ /* 0x000fc800078e0a04 */
[----:B------:R-:W-:-:S05]  /*01a0*/  IMAD R3, R3, UR4, R6 ;  /* 0x0000000403037c24 */ /* 0x000fca000f8e0206 */
[----:B------:R-:W-:-:S13]  /*01b0*/  ISETP.GE.U32.AND P0, PT, R3, UR4, PT ;  /* 0x0000000403007c0c */ /* 0x000fda000bf06070 */
[----:B------:R-:W-:Y:S02]  /*01c0*/  @P0 VIADD R3, R3, -UR4 ;  /* 0x8000000403030c36 */ /* 0x000fe40008000000 */
[----:B------:R-:W-:Y:S01]  /*01d0*/  @P0 VIADD R4, R4, 0x1 ;  /* 0x0000000104040836 */ /* 0x000fe20000000000 */
[----:B0-----:R-:W-:Y:S01]  /*01e0*/  @!P3 LEA R8, R7, R2, 0x18 ;  /* 0x000000020708b211 */ /* 0x001fe200078ec0ff */
[----:B------:R-:W-:Y:S01]  /*01f0*/  IMAD.MOV.U32 R7, RZ, RZ, -0x800001 ;  /* 0xff7fffffff077424 */ /* 0x000fe200078e00ff */
[----:B------:R-:W-:-:S03]  /*0200*/  ISETP.GE.U32.AND P1, PT, R3, UR4, PT ;  /* 0x0000000403007c0c */ /* 0x000fc6000bf26070 */
[----:B------:R0:W-:Y:S10]  /*0210*/  @!P3 STS [R8+0x200], R9 ;  /* 0x000200090800b388 */ /* 0x0001f40000000800 */
[----:B------:R-:W-:Y:S01]  /*0220*/  @P1 VIADD R4, R4, 0x1 ;  /* 0x0000000104041836 */ /* 0x000fe20000000000 */
[----:B------:R-:W-:-:S05]  /*0230*/  @!P2 LOP3.LUT R4, RZ, UR4, RZ, 0x33, !PT ;  /* 0x00000004ff04ac12 */ /* 0x000fca000f8e33ff */
[----:B----4-:R-:W-:-:S04]  /*0240*/  IMAD R5, R4, R21, RZ ;  /* 0x0000001504057224 */ /* 0x010fc800078e02ff */
[C---:B------:R-:W-:Y:S01]  /*0250*/  IMAD.IADD R3, R5.reuse, 0x1, R0 ;  /* 0x0000000105037824 */ /* 0x040fe200078e0200 */
[----:B------:R-:W-:Y:S02]  /*0260*/  VIADDMNMX.U32 R2, R5, R4, R6, PT ;  /* 0x0000000405027246 */ /* 0x000fe40003800006 */
[----:B------:R-:W-:Y:S01]  /*0270*/  MOV R6, 0xffffffff ;  /* 0xffffffff00067802 */ /* 0x000fe20000000f00 */
[C---:B-----5:R-:W-:Y:S01]  /*0280*/  IMAD.WIDE R12, R3.reuse, 0x30, R12 ;  /* 0x00000030030c7825 */ /* 0x060fe200078e020c */
[----:B------:R-:W-:Y:S01]  /*0290*/  BAR.SYNC.DEFER_BLOCKING 0x0 ;  /* 0x0000000000007b1d */ /* 0x000fe20000010000 */
[----:B------:R-:W-:-:S04]  /*02a0*/  ISETP.GE.AND P1, PT, R3, R2, PT ;  /* 0x000000020300720c */ /* 0x000fc80003f26270 */
[----:B------:R-:W-:-:S09]  /*02b0*/  ISETP.GE.OR P0, PT, R0, R4, P1 ;  /* 0x000000040000720c */ /* 0x000fd20000f06670 */
[----:B0--3--:R-:W-:Y:S05]  /*02c0*/  @P1 BRA `(.L_x_126) ;  /* 0x0000000000401947 */ /* 0x009fea0003800000 */
[----:B------:R-:W2:Y:S04]  /*02d0*/  LDG.E R8, desc[UR10][R12.64] ;  /* 0x0000000a0c087981 */ /* 0x000ea8000c1e1900 */
[----:B------:R-:W3:Y:S04]  /*02e0*/  LDG.E R10, desc[UR10][R12.64+0x4] ;  /* 0x0000040a0c0a7981 */ /* 0x000ee8000c1e1900 */
[----:B------:R-:W4:Y:S04]  /*02f0*/  LDG.E R14, desc[UR10][R12.64+0x8] ;  /* 0x0000080a0c0e7981 */ /* 0x000f28000c1e1900 */
[----:B------:R-:W5:Y:S01]  /*0300*/  LDG.E R11, desc[UR10][R12.64+0x24] ;  /* 0x0000240a0c0b7981 */ /* 0x000f62000c1e1900 */
[----:B------:R-:W-:Y:S01]  /*0310*/  MOV R15, 0x400 ;  /* 0x00000400000f7802 */ /* 0x000fe20000000f00 */
[----:B------:R-:W0:Y:S04]  /*0320*/  S2R R16, SR_CgaCtaId ;  /* 0x0000000000107919 */ /* 0x000e280000008800 */
[----:B------:R-:W-:-:S02]  /*0330*/  VIADD R9, R15, 0x204 ;  /* 0x000002040f097836 */ /* 0x000fc40000000000 */
[----:B------:R-:W-:-:S03]  /*0340*/  VIADD R15, R15, 0xe04 ;  /* 0x00000e040f0f7836 */ /* 0x000fc60000000000 */
[C---:B0-----:R-:W-:Y:S02]  /*0350*/  LEA R9, R16.reuse, R9, 0x18 ;  /* 0x0000000910097211 */ /* 0x041fe400078ec0ff */
[----:B------:R-:W-:-:S03]  /*0360*/  LEA R15, R16, R15, 0x18 ;  /* 0x0000000f100f7211 */ /* 0x000fc600078ec0ff */
[C---:B------:R-:W-:Y:S02]  /*0370*/  IMAD R9, R0.reuse, 0xc, R9 ;  /* 0x0000000c00097824 */ /* 0x040fe400078e0209 */
[----:B------:R-:W-:-:S03]  /*0380*/  IMAD R16, R0, 0x4, R15 ;  /* 0x0000000400107824 */ /* 0x000fc600078e020f */
[----:B--2---:R0:W-:Y:S04]  /*0390*/  STS [R9], R8 ;  /* 0x0000000809007388 */ /* 0x0041e80000000800 */
[----:B---3--:R0:W-:Y:S04]  /*03a0*/  STS [R9+0x4], R10 ;  /* 0x0000040a09007388 */ /* 0x0081e80000000800 */
[----:B----4-:R0:W-:Y:S04]  /*03b0*/  STS [R9+0x8], R14 ;  /* 0x0000080e09007388 */ /* 0x0101e80000000800 */
[----:B-----5:R0:W-:Y:S02]  /*03c0*/  STS [R16], R11 ;  /* 0x0000000b10007388 */ /* 0x0201e40000000800 */
.L_x_126:
[----:B------:R-:W-:Y:S05]  /*03d0*/  BSYNC.RECONVERGENT B0 ;  /* 0x0000000000007941 */ /* 0x000fea0003800200 */
.L_x_125:
[----:B------:R-:W-:Y:S06]  /*03e0*/  BAR.SYNC.DEFER_BLOCKING 0x0 ;  /* 0x0000000000007b1d */ /* 0x000fec0000010000 */
[----:B------:R-:W-:Y:S04]  /*03f0*/  BSSY.RECONVERGENT B0, `(.L_x_127) ;  /* 0x0000013000007945 */ /* 0x000fe80003800200 */
[----:B------:R-:W-:Y:S05]  /*0400*/  @P0 BRA `(.L_x_128) ;  /* 0x0000000000440947 */ /* 0x000fea0003800000 */
[----:B0-----:R-:W0:Y:S01]  /*0410*/  S2R R9, SR_CgaCtaId ;  /* 0x0000000000097919 */ /* 0x001e220000008800 */
[----:B------:R-:W-:Y:S01]  /*0420*/  MOV R6, 0x400 ;  /* 0x0000040000067802 */ /* 0x000fe20000000f00 */
[----:B------:R-:W-:-:S04]  /*0430*/  IMAD.MOV.U32 R7, RZ, RZ, -0x800001 ;  /* 0xff7fffffff077424 */ /* 0x000fc800078e00ff */
[----:B------:R-:W-:Y:S02]  /*0440*/  VIADD R8, R6, 0xe04 ;  /* 0x00000e0406087836 */ /* 0x000fe40000000000 */
[----:B------:R-:W-:-:S03]  /*0450*/  IMAD.MOV.U32 R6, RZ, RZ, -0x1 ;  /* 0xffffffffff067424 */ /* 0x000fc600078e00ff */
[----:B0-----:R-:W-:Y:S01]  /*0460*/  LEA R10, R9, R8, 0x18 ;  /* 0x00000008090a7211 */ /* 0x001fe200078ec0ff */
[----:B------:R-:W-:-:S07]  /*0470*/  IMAD.MOV.U32 R9, RZ, RZ, R0 ;  /* 0x000000ffff097224 */ /* 0x000fce00078e0000 */
.L_x_129:
[----:B------:R-:W-:-:S06]  /*0480*/  LEA R8, R9, R10, 0x2 ;  /* 0x0000000a09087211 */ /* 0x000fcc00078e10ff */
[----:B------:R-:W0:Y:S02]  /*0490*/  LDS R8, [R8] ;  /* 0x0000000008087984 */ /* 0x000e240000000800 */
[----:B0-----:R-:W-:-:S04]  /*04a0*/  FSETP.GT.AND P0, PT, R8, R7, PT ;  /* 0x000000070800720b */ /* 0x001fc80003f04000 */
[C---:B------:R-:W-:Y:S01]  /*04b0*/  SEL R6, R9.reuse, R6, P0 ;  /* 0x0000000609067207 */ /* 0x040fe20000000000 */
[----:B------:R-:W-:Y:S01]  /*04c0*/  VIADD R9, R9, UR14 ;  /* 0x0000000e09097c36 */ /* 0x000fe20008000000 */
[----:B------:R-:W-:-:S03]  /*04d0*/  FSEL R7, R8, R7, P0 ;  /* 0x0000000708077208 */ /* 0x000fc60000000000 */
[----:B------:R-:W-:Y:S01]  /*04e0*/  IMAD.IADD R11, R5, 0x1, R9 ;  /* 0x00000001050b7824 */ /* 0x000fe200078e0209 */
[----:B------:R-:W-:-:S04]  /*04f0*/  ISETP.LT.AND P2, PT, R9, R4, PT ;  /* 0x000000040900720c */ /* 0x000fc80003f41270 */
[----:B------:R-:W-:-:S13]  /*0500*/  ISETP.GE.AND P1, PT, R11, R2, PT ;  /* 0x000000020b00720c */ /* 0x000fda0003f26270 */
[----:B------:R-:W-:Y:S05]  /*0510*/  @!P1 BRA P2, `(.L_x_129) ;  /* 0xfffffffc00d89947 */ /* 0x000fea000103ffff */
.L_x_128:
[----:B------:R-:W-:Y:S05]  /*0520*/  BSYNC.RECONVERGENT B0 ;  /* 0x0000000000007941 */ /* 0x000fea0003800200 */
.L_x_127:
[----:B------:R-:W1:Y:S01]  /*0530*/  S2UR UR6, SR_CgaCtaId ;  /* 0x00000000000679c3 */ /* 0x000e620000008800 */
[----:B------:R-:W-:Y:S01]  /*0540*/  UMOV UR5, 0x400 ;  /* 0x0000040000057882 */ /* 0x000fe20000000000 */
[----:B------:R-:W-:Y:S02]  /*0550*/  UISETP.GE.U32.AND UP0, UPT, UR14, 0x2, UPT ;  /* 0x000000020e00788c */ /* 0x000fe4000bf06070 */
[----:B------:R-:W-:Y:S02]  /*0560*/  UIADD3 UR4, UPT, UPT, UR5, 0x1204, URZ ;  /* 0x0000120405047890 */ /* 0x000fe4000fffe0ff */
[----:B------:R-:W-:Y:S02]  /*0570*/  UIADD3 UR5, UPT, UPT, UR5, 0x1604, URZ ;  /* 0x0000160405057890 */ /* 0x000fe4000fffe0ff */
[----:B-1----:R-:W-:Y:S02]  /*0580*/  ULEA UR4, UR6, UR4, 0x18 ;  /* 0x0000000406047291 */ /* 0x002fe4000f8ec0ff */
[----:B------:R-:W-:-:S04]  /*0590*/  ULEA UR5, UR6, UR5, 0x18 ;  /* 0x0000000506057291 */ /* 0x000fc8000f8ec0ff */
[C---:B------:R-:W-:Y:S02]  /*05a0*/  LEA R4, R0.reuse, UR4, 0x2 ;  /* 0x0000000400047c11 */ /* 0x040fe4000f8e10ff */
[----:B------:R-:W-:-:S03]  /*05b0*/  LEA R5, R0, UR5, 0x2 ;  /* 0x0000000500057c11 */ /* 0x000fc6000f8e10ff */
[----:B------:R1:W-:Y:S04]  /*05c0*/  STS [R4], R7 ;  /* 0x0000000704007388 */ /* 0x0003e80000000800 */
[----:B------:R1:W-:Y:S01]  /*05d0*/  STS [R5], R6 ;  /* 0x0000000605007388 */ /* 0x0003e20000000800 */
[----:B------:R-:W-:Y:S06]  /*05e0*/  BAR.SYNC.DEFER_BLOCKING 0x0 ;  /* 0x0000000000007b1d */ /* 0x000fec0000010000 */
[----:B------:R-:W-:Y:S05]  /*05f0*/  BRA.U !UP0, `(.L_x_130) ;  /* 0x0000000108487547 */ /* 0x000fea000b800000 */
[----:B-1----:R-:W-:-:S07]  /*0600*/  IMAD.U32 R7, RZ, RZ, UR14 ;  /* 0x0000000eff077e24 */ /* 0x002fce000f8e00ff */
.L_x_133:
[--C-:B0-----:R-:W-:Y:S01]  /*0610*/  IMAD.MOV.U32 R9, RZ, RZ, R7.reuse ;  /* 0x000000ffff097224 */ /* 0x101fe200078e0007 */
[----:B------:R-:W-:Y:S01]  /*0620*/  SHF.R.U32.HI R7, RZ, 0x1, R7 ;  /* 0x00000001ff077819 */ /* 0x000fe20000011607 */
[----:B------:R-:W-:Y:S03]  /*0630*/  BSSY.RECONVERGENT B0, `(.L_x_131) ;  /* 0x000000b000007945 */ /* 0x000fe60003800200 */
[----:B------:R-:W-:-:S13]  /*0640*/  ISETP.GE.U32.AND P0, PT, R0, R7, PT ;  /* 0x000000070000720c */ /* 0x000fda0003f06070 */
[----:B------:R-:W-:Y:S05]  /*0650*/  @P0 BRA `(.L_x_132) ;  /* 0x0000000000200947 */ /* 0x000fea0003800000 */
[----:B------:R-:W-:Y:S01]  /*0660*/  IMAD R6, R7, 0x4, R4 ;  /* 0x0000000407067824 */ /* 0x000fe200078e0204 */
[----:B------:R-:W-:Y:S04]  /*0670*/  LDS R8, [R4] ;  /* 0x0000000004087984 */ /* 0x000fe80000000800 */
[----:B------:R-:W0:Y:S02]  /*0680*/  LDS R11, [R6] ;  /* 0x00000000060b7984 */ /* 0x000e240000000800 */
[----:B0-----:R-:W-:-:S13]  /*0690*/  FSETP.GT.AND P0, PT, R11, R8, PT ;  /* 0x000000080b00720b */ /* 0x001fda0003f04000 */
[----:B------:R-:W-:Y:S01]  /*06a0*/  @P0 IMAD R8, R7, 0x4, R5 ;  /* 0x0000000407080824 */ /* 0x000fe200078e0205 */
[----:B------:R-:W-:Y:S05]  /*06b0*/  @P0 STS [R4], R11 ;  /* 0x0000000b04000388 */ /* 0x000fea0000000800 */
[----:B------:R-:W0:Y:S04]  /*06c0*/  @P0 LDS R8, [R8] ;  /* 0x0000000008080984 */ /* 0x000e280000000800 */
[----:B0-----:R0:W-:Y:S02]  /*06d0*/  @P0 STS [R5], R8 ;  /* 0x0000000805000388 */ /* 0x0011e40000000800 */
.L_x_132:
[----:B------:R-:W-:Y:S05]  /*06e0*/  BSYNC.RECONVERGENT B0 ;  /* 0x0000000000007941 */ /* 0x000fea0003800200 */
.L_x_131:
[----:B------:R-:W-:Y:S01]  /*06f0*/  BAR.SYNC.DEFER_BLOCKING 0x0 ;  /* 0x0000000000007b1d */ /* 0x000fe20000010000 */
[----:B------:R-:W-:-:S13]  /*0700*/  ISETP.GT.U32.AND P0, PT, R9, 0x3, PT ;  /* 0x000000030900780c */ /* 0x000fda0003f04070 */
[----:B------:R-:W-:Y:S05]  /*0710*/  @P0 BRA `(.L_x_133) ;  /* 0xfffffffc00bc0947 */ /* 0x000fea000383ffff */
.L_x_130:
[----:B------:R-:W-:Y:S01]  /*0720*/  ISETP.NE.AND P0, PT, R0, RZ, PT ;  /* 0x000000ff0000720c */ /* 0x000fe20003f05270 */
[----:B------:R-:W-:-:S12]  /*0730*/  BSSY.RECONVERGENT B0, `(.L_x_134) ;  /* 0x000006f000007945 */ /* 0x000fd80003800200 */
[----:B------:R-:W-:Y:S05]  /*0740*/  @P0 BRA `(.L_x_135) ;  /* 0x0000000400b40947 */ /* 0x000fea0003800000 */
[----:B------:R-:W2:Y:S01]  /*0750*/  S2UR UR7, SR_CgaCtaId ;  /* 0x00000000000779c3 */ /* 0x000ea20000008800 */
[----:B------:R-:W-:Y:S02]  /*0760*/  UMOV UR6, 0x400 ;  /* 0x0000040000067882 */ /* 0x000fe40000000000 */
[----:B--2---:R-:W-:-:S09]  /*0770*/  ULEA UR15, UR7, UR6, 0x18 ;  /* 0x00000006070f7291 */ /* 0x004fd2000f8ec0ff */
[----:B-1----:R-:W-:Y:S04]  /*0780*/  LDS R4, [UR15+0x1204] ;  /* 0x0012040fff047984 */ /* 0x002fe80008000800 */
[----:B0-----:R-:W0:Y:S02]  /*0790*/  LDS R5, [UR15+0x200] ;  /* 0x0002000fff057984 */ /* 0x001e240008000800 */
[----:B0-----:R-:W-:-:S13]  /*07a0*/  FSETP.GT.AND P0, PT, R4, R5, PT ;  /* 0x000000050400720b */ /* 0x001fda0003f04000 */
[----:B------:R-:W-:Y:S05]  /*07b0*/  @!P0 BRA `(.L_x_135) ;  /* 0x0000000400988947 */ /* 0x000fea0003800000 */
[----:B------:R-:W0:Y:S01]  /*07c0*/  LDCU UR8, c[0x0][0x39c] ;  /* 0x00007380ff0877ac */ /* 0x000e220008000800 */
[----:B------:R2:W-:Y:S01]  /*07d0*/  STS [UR15+0x200], R4 ;  /* 0x00020004ff007988 */ /* 0x0005e2000800080f */
[----:B0-----:R-:W-:-:S09]  /*07e0*/  UISETP.NE.AND UP0, UPT, UR8, URZ, UPT ;  /* 0x000000ff0800728c */ /* 0x001fd2000bf05270 */
[----:B--2---:R-:W-:Y:S05]  /*07f0*/  BRA.U !UP0, `(.L_x_135) ;  /* 0x0000000508887547 */ /* 0x004fea000b800000 */
[----:B------:R-:W0:Y:S01]  /*0800*/  LDS R4, [UR15+0x1604] ;  /* 0x0016040fff047984 */ /* 0x000e220008000800 */
[----:B------:R-:W-:Y:S01]  /*0810*/  UISETP.GE.U32.AND UP1, UPT, UR8, 0x4, UPT ;  /* 0x000000040800788c */ /* 0x000fe2000bf26070 */
[----:B------:R-:W-:Y:S01]  /*0820*/  IMAD.MOV.U32 R5, RZ, RZ, RZ ;  /* 0x000000ffff057224 */ /* 0x000fe200078e00ff */
[----:B------:R-:W-:-:S04]  /*0830*/  UISETP.LT.U32.AND UP0, UPT, UR8, 0x80, UPT ;  /* 0x000000800800788c */ /* 0x000fc8000bf01070 */
[----:B------:R-:W-:-:S04]  /*0840*/  USEL UR4, UR8, 0x80, UP0 ;  /* 0x0000008008047887 */ /* 0x000fc80008000000 */
[----:B------:R-:W-:-:S04]  /*0850*/  ULOP3.LUT UR5, UR4, 0x3, URZ, 0xc0, !UPT ;  /* 0x0000000304057892 */ /* 0x000fc8000f8ec0ff */
[----:B------:R-:W-:Y:S01]  /*0860*/  UISETP.NE.AND UP0, UPT, UR5, URZ, UPT ;  /* 0x000000ff0500728c */ /* 0x000fe2000bf05270 */
[----:B------:R-:W-:Y:S10]  /*0870*/  BRA.U !UP1, `(.L_x_136) ;  /* 0x00000005090c7547 */ /* 0x000ff4000b800000 */
[----:B------:R-:W-:Y:S01]  /*0880*/  ULOP3.LUT UR4, UR4, 0xfc, URZ, 0xc0, !UPT ;  /* 0x000000fc04047892 */ /* 0x000fe2000f8ec0ff */
[----:B------:R-:W-:Y:S01]  /*0890*/  HFMA2 R6, -RZ, RZ, 0, 0 ;  /* 0x00000000ff067431 */ /* 0x000fe200000001ff */
[----:B------:R-:W-:Y:S02]  /*08a0*/  UIADD3 UR8, UPT, UPT, UR6, 0x204, URZ ;  /* 0x0000020406087890 */ /* 0x000fe4000fffe0ff */
[----:B------:R-:W-:Y:S02]  /*08b0*/  UIADD3 UR9, UPT, UPT, UR15, 0x8, URZ ;  /* 0x000000080f097890 */ /* 0x000fe4000fffe0ff */
[----:B------:R-:W-:Y:S01]  /*08c0*/  IMAD.U32 R5, RZ, RZ, UR4 ;  /* 0x00000004ff057e24 */ /* 0x000fe2000f8e00ff */
[----:B------:R-:W-:Y:S02]  /*08d0*/  UIADD3 UR12, UPT, UPT, -UR4, URZ, URZ ;  /* 0x000000ff040c7290 */ /* 0x000fe4000fffe1ff */
[----:B------:R-:W-:-:S12]  /*08e0*/  ULEA UR8, UR7, UR8, 0x18 ;  /* 0x0000000807087291 */ /* 0x000fd8000f8ec0ff */
.L_x_137:
[C---:B-1----:R-:W-:Y:S01]  /*08f0*/  LOP3.LUT R7, R6.reuse, 0xff, RZ, 0xc0, !PT ;  /* 0x000000ff06077812 */ /* 0x042fe200078ec0ff */
[C---:B------:R-:W-:Y:S01]  /*0900*/  VIADD R8, R6.reuse, 0x1 ;  /* 0x0000000106087836 */ /* 0x040fe20000000000 */
[----:B------:R-:W-:Y:S01]  /*0910*/  UIADD3 UR12, UPT, UPT, UR12, 0x4, URZ ;  /* 0x000000040c0c7890 */ /* 0x000fe2000fffe0ff */
[----:B------:R-:W-:Y:S02]  /*0920*/  VIADD R10, R6, 0x2 ;  /* 0x00000002060a7836 */ /* 0x000fe40000000000 */
[----:B------:R-:W-:Y:S01]  /*0930*/  IMAD R7, R7, 0xab, RZ ;  /* 0x000000ab07077824 */ /* 0x000fe200078e02ff */
[----:B------:R-:W-:Y:S01]  /*0940*/  LOP3.LUT R9, R8, 0xff, RZ, 0xc0, !PT ;  /* 0x000000ff08097812 */ /* 0x000fe200078ec0ff */
[----:B------:R-:W-:Y:S01]  /*0950*/  UISETP.NE.AND UP1, UPT, UR12, URZ, UPT ;  /* 0x000000ff0c00728c */ /* 0x000fe2000bf25270 */
[----:B------:R-:W-:Y:S02]  /*0960*/  LOP3.LUT R11, R10, 0xff, RZ, 0xc0, !PT ;  /* 0x000000ff0a0b7812 */ /* 0x000fe400078ec0ff */
[----:B------:R-:W-:Y:S01]  /*0970*/  SHF.R.U32.HI R7, RZ, 0x9, R7 ;  /* 0x00000009ff077819 */ /* 0x000fe20000011607 */
[----:B------:R-:W-:-:S02]  /*0980*/  IMAD R9, R9, 0xab, RZ ;  /* 0x000000ab09097824 */ /* 0x000fc400078e02ff */
[----:B------:R-:W-:Y:S01]  /*0990*/  IMAD R11, R11, 0xab, RZ ;  /* 0x000000ab0b0b7824 */ /* 0x000fe200078e02ff */
[----:B------:R-:W-:Y:S02]  /*09a0*/  PRMT R7, R7, 0x9910, RZ ;  /* 0x0000991007077816 */ /* 0x000fe400000000ff */
[----:B------:R-:W-:Y:S02]  /*09b0*/  SHF.R.U32.HI R9, RZ, 0x9, R9 ;  /* 0x00000009ff097819 */ /* 0x000fe40000011609 */
[----:B------:R-:W-:Y:S01]  /*09c0*/  SHF.R.U32.HI R11, RZ, 0x9, R11 ;  /* 0x00000009ff0b7819 */ /* 0x000fe2000001160b */
[----:B------:R-:W-:Y:S01]  /*09d0*/  IMAD R7, R7, 0x3, RZ ;  /* 0x0000000307077824 */ /* 0x000fe200078e02ff */
[----:B------:R-:W-:-:S03]  /*09e0*/  PRMT R9, R9, 0x9910, RZ ;  /* 0x0000991009097816 */ /* 0x000fc600000000ff */
[----:B------:R-:W-:Y:S02]  /*09f0*/  IMAD.MOV R7, RZ, RZ, -R7 ;  /* 0x000000ffff077224 */ /* 0x000fe400078e0a07 */
[----:B------:R-:W-:-:S03]  /*0a00*/  IMAD R9, R9, 0x3, RZ ;  /* 0x0000000309097824 */ /* 0x000fc600078e02ff */
[----:B------:R-:W-:Y:S01]  /*0a10*/  PRMT R7, R7, 0x7710, RZ ;  /* 0x0000771007077816 */ /* 0x000fe200000000ff */
[----:B------:R-:W-:-:S04]  /*0a20*/  IMAD.MOV R9, RZ, RZ, -R9 ;  /* 0x000000ffff097224 */ /* 0x000fc800078e0a09 */
[----:B------:R-:W-:Y:S01]  /*0a30*/  IMAD.IADD R7, R7, 0x1, R6 ;  /* 0x0000000107077824 */ /* 0x000fe200078e0206 */
[----:B------:R-:W-:-:S04]  /*0a40*/  PRMT R9, R9, 0x7710, RZ ;  /* 0x0000771009097816 */ /* 0x000fc800000000ff */
[----:B------:R-:W-:Y:S01]  /*0a50*/  LOP3.LUT R7, R7, 0xff, RZ, 0xc0, !PT ;  /* 0x000000ff07077812 */ /* 0x000fe200078ec0ff */
[----:B------:R-:W-:-:S04]  /*0a60*/  IMAD.IADD R8, R8, 0x1, R9 ;  /* 0x0000000108087824 */ /* 0x000fc800078e0209 */
[----:B0-----:R-:W-:Y:S01]  /*0a70*/  IMAD R7, R4, 0x3, R7 ;  /* 0x0000000304077824 */ /* 0x001fe200078e0207 */
[----:B------:R-:W-:Y:S02]  /*0a80*/  LOP3.LUT R9, R8, 0xff, RZ, 0xc0, !PT ;  /* 0x000000ff08097812 */ /* 0x000fe400078ec0ff */
[----:B------:R-:W-:Y:S02]  /*0a90*/  PRMT R8, R11, 0x9910, RZ ;  /* 0x000099100b087816 */ /* 0x000fe400000000ff */
[----:B------:R-:W-:Y:S01]  /*0aa0*/  LEA R7, R7, UR8, 0x2 ;  /* 0x0000000807077c11 */ /* 0x000fe2000f8e10ff */
[----:B------:R-:W-:Y:S02]  /*0ab0*/  IMAD R9, R4, 0x3, R9 ;  /* 0x0000000304097824 */ /* 0x000fe400078e0209 */
[----:B------:R-:W-:-:S03]  /*0ac0*/  IMAD R8, R8, 0x3, RZ ;  /* 0x0000000308087824 */ /* 0x000fc600078e02ff */
[----:B------:R-:W0:Y:S01]  /*0ad0*/  LDS R7, [R7] ;  /* 0x0000000007077984 */ /* 0x000e220000000800 */
[----:B------:R-:W-:Y:S02]  /*0ae0*/  LEA R9, R9, UR8, 0x2 ;  /* 0x0000000809097c11 */ /* 0x000fe4000f8e10ff */
[----:B------:R-:W-:-:S04]  /*0af0*/  IADD3 R8, PT, PT, RZ, -R8, RZ ;  /* 0x80000008ff087210 */ /* 0x000fc80007ffe0ff */
[----:B------:R-:W-:Y:S01]  /*0b00*/  PRMT R11, R8, 0x7710, RZ ;  /* 0x00007710080b7816 */ /* 0x000fe200000000ff */
[C---:B------:R-:W-:Y:S02]  /*0b10*/  VIADD R8, R6.reuse, 0x3 ;  /* 0x0000000306087836 */ /* 0x040fe40000000000 */
[----:B------:R-:W-:Y:S02]  /*0b20*/  VIADD R6, R6, 0x4 ;  /* 0x0000000406067836 */ /* 0x000fe40000000000 */
[----:B------:R-:W-:Y:S01]  /*0b30*/  IMAD.IADD R10, R10, 0x1, R11 ;  /* 0x000000010a0a7824 */ /* 0x000fe200078e020b */
[----:B------:R-:W-:-:S04]  /*0b40*/  LOP3.LUT R14, R8, 0xff, RZ, 0xc0, !PT ;  /* 0x000000ff080e7812 */ /* 0x000fc800078ec0ff */
[----:B------:R-:W-:Y:S01]  /*0b50*/  LOP3.LUT R11, R10, 0xff, RZ, 0xc0, !PT ;  /* 0x000000ff0a0b7812 */ /* 0x000fe200078ec0ff */
[----:B------:R-:W-:-:S04]  /*0b60*/  IMAD R14, R14, 0xab, RZ ;  /* 0x000000ab0e0e7824 */ /* 0x000fc800078e02ff */
[----:B------:R-:W-:Y:S01]  /*0b70*/  IMAD R11, R4, 0x3, R11 ;  /* 0x00000003040b7824 */ /* 0x000fe200078e020b */
[----:B------:R-:W-:-:S04]  /*0b80*/  SHF.R.U32.HI R14, RZ, 0x9, R14 ;  /* 0x00000009ff0e7819 */ /* 0x000fc8000001160e */
[----:B------:R-:W-:Y:S01]  /*0b90*/  LEA R11, R11, UR8, 0x2 ;  /* 0x000000080b0b7c11 */ /* 0x000fe2000f8e10ff */
[----:B0-----:R0:W-:Y:S04]  /*0ba0*/  STS [UR9+-0x8], R7 ;  /* 0xfffff807ff007988 */ /* 0x0011e80008000809 */
[----:B------:R-:W1:Y:S01]  /*0bb0*/  LDS R9, [R9] ;  /* 0x0000000009097984 */ /* 0x000e620000000800 */
[----:B0-----:R-:W-:-:S05]  /*0bc0*/  PRMT R7, R14, 0x9910, RZ ;  /* 0x000099100e077816 */ /* 0x001fca00000000ff */
[----:B------:R-:W-:-:S04]  /*0bd0*/  IMAD R7, R7, 0x3, RZ ;  /* 0x0000000307077824 */ /* 0x000fc800078e02ff */
[----:B------:R-:W-:-:S05]  /*0be0*/  IMAD.MOV R7, RZ, RZ, -R7 ;  /* 0x000000ffff077224 */ /* 0x000fca00078e0a07 */
[----:B------:R-:W-:-:S05]  /*0bf0*/  PRMT R7, R7, 0x7710, RZ ;  /* 0x0000771007077816 */ /* 0x000fca00000000ff */
[----:B------:R-:W-:-:S05]  /*0c00*/  IMAD.IADD R8, R8, 0x1, R7 ;  /* 0x0000000108087824 */ /* 0x000fca00078e0207 */
[----:B------:R-:W-:-:S05]  /*0c10*/  LOP3.LUT R7, R8, 0xff, RZ, 0xc0, !PT ;  /* 0x000000ff08077812 */ /* 0x000fca00078ec0ff */
[----:B------:R-:W-:-:S05]  /*0c20*/  IMAD R7, R4, 0x3, R7 ;  /* 0x0000000304077824 */ /* 0x000fca00078e0207 */
[----:B------:R-:W-:Y:S01]  /*0c30*/  LEA R7, R7, UR8, 0x2 ;  /* 0x0000000807077c11 */ /* 0x000fe2000f8e10ff */
[----:B-1----:R-:W-:Y:S04]  /*0c40*/  STS [UR9+-0x4], R9 ;  /* 0xfffffc09ff007988 */ /* 0x002fe80008000809 */
[----:B------:R-:W0:Y:S04]  /*0c50*/  LDS R11, [R11] ;  /* 0x000000000b0b7984 */ /* 0x000e280000000800 */
[----:B0-----:R-:W-:Y:S04]  /*0c60*/  STS [UR9], R11 ;  /* 0x0000000bff007988 */ /* 0x001fe80008000809 */
[----:B------:R-:W0:Y:S04]  /*0c70*/  LDS R7, [R7] ;  /* 0x0000000007077984 */ /* 0x000e280000000800 */
[----:B0-----:R1:W-:Y:S01]  /*0c80*/  STS [UR9+0x4], R7 ;  /* 0x00000407ff007988 */ /* 0x0013e20008000809 */
[----:B------:R-:W-:Y:S01]  /*0c90*/  UIADD3 UR9, UPT, UPT, UR9, 0x10, URZ ;  /* 0x0000001009097890 */ /* 0x000fe2000fffe0ff */
[----:B------:R-:W-:Y:S11]  /*0ca0*/  BRA.U UP1, `(.L_x_137) ;  /* 0xfffffffd01107547 */ /* 0x000ff6000b83ffff */
.L_x_136:
[----:B------:R-:W-:Y:S05]  /*0cb0*/  BRA.U !UP0, `(.L_x_135) ;  /* 0x0000000108587547 */ /* 0x000fea000b800000 */
[----:B------:R-:W-:Y:S01]  /*0cc0*/  UIADD3 UR6, UPT, UPT, UR6, 0x204, URZ ;  /* 0x0000020406067890 */ /* 0x000fe2000fffe0ff */
[----:B------:R-:W-:Y:S01]  /*0cd0*/  LEA R6, R5, UR15, 0x2 ;  /* 0x0000000f05067c11 */ /* 0x000fe2000f8e10ff */
[----:B------:R-:W-:Y:S02]  /*0ce0*/  UIADD3 UR5, UPT, UPT, -UR5, URZ, URZ ;  /* 0x000000ff05057290 */ /* 0x000fe4000fffe1ff */
[----:B------:R-:W-:-:S12]  /*0cf0*/  ULEA UR6, UR7, UR6, 0x18 ;  /* 0x0000000607067291 */ /* 0x000fd8000f8ec0ff */
.L_x_138:
[----:B-1----:R-:W-:Y:S01]  /*0d00*/  LOP3.LUT R7, R5, 0xff, RZ, 0xc0, !PT ;  /* 0x000000ff05077812 */ /* 0x002fe200078ec0ff */
[----:B------:R-:W-:-:S04]  /*0d10*/  UIADD3 UR5, UPT, UPT, UR5, 0x1, URZ ;  /* 0x0000000105057890 */ /* 0x000fc8000fffe0ff */
[----:B------:R-:W-:Y:S01]  /*0d20*/  IMAD R7, R7, 0xab, RZ ;  /* 0x000000ab07077824 */ /* 0x000fe200078e02ff */
[----:B------:R-:W-:-:S04]  /*0d30*/  UISETP.NE.AND UP0, UPT, UR5, URZ, UPT ;  /* 0x000000ff0500728c */ /* 0x000fc8000bf05270 */
[----:B------:R-:W-:-:S04]  /*0d40*/  SHF.R.U32.HI R7, RZ, 0x9, R7 ;  /* 0x00000009ff077819 */ /* 0x000fc80000011607 */
[----:B------:R-:W-:-:S05]  /*0d50*/  PRMT R7, R7, 0x9910, RZ ;  /* 0x0000991007077816 */ /* 0x000fca00000000ff */
[----:B------:R-:W-:-:S04]  /*0d60*/  IMAD R7, R7, 0x3, RZ ;  /* 0x0000000307077824 */ /* 0x000fc800078e02ff */
[----:B------:R-:W-:-:S05]  /*0d70*/  IMAD.MOV R7, RZ, RZ, -R7 ;  /* 0x000000ffff077224 */ /* 0x000fca00078e0a07 */
[----:B------:R-:W-:-:S05]  /*0d80*/  PRMT R8, R7, 0x7710, RZ ;  /* 0x0000771007087816 */ /* 0x000fca00000000ff */
[----:B------:R-:W-:Y:S01]  /*0d90*/  IMAD.IADD R7, R8, 0x1, R5 ;  /* 0x0000000108077824 */ /* 0x000fe200078e0205 */
[----:B------:R-:W-:-:S04]  /*0da0*/  IADD3 R5, PT, PT, R5, 0x1, RZ ;  /* 0x0000000105057810 */ /* 0x000fc80007ffe0ff */
[----:B------:R-:W-:-:S05]  /*0db0*/  LOP3.LUT R7, R7, 0xff, RZ, 0xc0, !PT ;  /* 0x000000ff07077812 */ /* 0x000fca00078ec0ff */
[----:B0-----:R-:W-:-:S05]  /*0dc0*/  IMAD R7, R4, 0x3, R7 ;  /* 0x0000000304077824 */ /* 0x001fca00078e0207 */
[----:B------:R-:W-:-:S06]  /*0dd0*/  LEA R7, R7, UR6, 0x2 ;  /* 0x0000000607077c11 */ /* 0x000fcc000f8e10ff */
[----:B------:R-:W0:Y:S04]  /*0de0*/  LDS R7, [R7] ;  /* 0x0000000007077984 */ /* 0x000e280000000800 */
[----:B0-----:R0:W-:Y:S02]  /*0df0*/  STS [R6], R7 ;  /* 0x0000000706007388 */ /* 0x0011e40000000800 */
[----:B0-----:R-:W-:Y:S01]  /*0e00*/  VIADD R6, R6, 0x4 ;  /* 0x0000000406067836 */ /* 0x001fe20000000000 */
[----:B------:R-:W-:Y:S06]  /*0e10*/  BRA.U UP0, `(.L_x_138) ;  /* 0xfffffffd00b87547 */ /* 0x000fec000b83ffff */
.L_x_135:
[----:B------:R-:W-:Y:S05]  /*0e20*/  BSYNC.RECONVERGENT B0 ;  /* 0x0000000000007941 */ /* 0x000fea0003800200 */
.L_x_134:
[----:B------:R-:W-:Y:S01]  /*0e30*/  BAR.SYNC.DEFER_BLOCKING 0x0 ;  /* 0x0000000000007b1d */ /* 0x000fe20000010000 */
[----:B------:R-:W-:Y:S01]  /*0e40*/  ISETP.NE.AND P2, PT, R21, RZ, PT ;  /* 0x000000ff1500720c */ /* 0x000fe20003f45270 */
[----:B0-----:R-:W-:-:S04]  /*0e50*/  IMAD.MOV.U32 R10, RZ, RZ, RZ ;  /* 0x000000ffff0a7224 */ /* 0x001fc800078e00ff */
[----:B-1----:R-:W0:Y:S01]  /*0e60*/  S2R R6, SR_TID.X ;  /* 0x0000000000067919 */ /* 0x002e220000002100 */
[----:B------:R-:W-:Y:S02]  /*0e70*/  ISETP.GE.AND P3, PT, R3, R2, PT ;  /* 0x000000020300720c */ /* 0x000fe40003f66270 */
[----:B------:R-:W-:Y:S01]  /*0e80*/  CS2R R8, SRZ ;  /* 0x0000000000087805 */ /* 0x000fe2000001ff00 */
[----:B------:R-:W-:Y:S04]  /*0e90*/  BSSY.RECONVERGENT B0, `(.L_x_139) ;  /* 0x00000be000007945 */ /* 0x000fe80003800200 */
[----:B------:R-:W1:Y:S01]  /*0ea0*/  @P2 S2R R5, SR_CgaCtaId ;  /* 0x0000000000052919 */ /* 0x000e620000008800 */
[----:B------:R-:W-:Y:S02]  /*0eb0*/  @P2 MOV R4, 0x400 ;  /* 0x0000040000042802 */ /* 0x000fe40000000f00 */
[----:B0-----:R-:W-:-:S02]  /*0ec0*/  LOP3.LUT P1, RZ, R6, R21, RZ, 0xfc, !PT ;  /* 0x0000001506ff7212 */ /* 0x001fc4000782fcff */
[----:B-1----:R-:W-:-:S05]  /*0ed0*/  @P2 LEA R4, R5, R4, 0x18 ;  /* 0x0000000405042211 */ /* 0x002fca00078ec0ff */
[----:B------:R-:W0:Y:S04]  /*0ee0*/  @P2 LDS R5, [R4+0x200] ;  /* 0x0002000004052984 */ /* 0x000e280000000800 */
[----:B------:R1:W2:Y:S01]  /*0ef0*/  @P2 LDS.128 R8, [R4] ;  /* 0x0000000004082984 */ /* 0x0002a20000000c00 */
[----:B------:R-:W-:Y:S01]  /*0f00*/  BAR.SYNC.DEFER_BLOCKING 0x0 ;  /* 0x0000000000007b1d */ /* 0x000fe20000010000 */
[----:B0-----:R-:W-:-:S05]  /*0f10*/  FSETP.GT.AND P0, PT, R5, -3.40282346638528859812e+38, P2 ;  /* 0xff7fffff0500780b */ /* 0x001fca0001704000 */
[----:B-1----:R-:W-:Y:S08]  /*0f20*/  @P3 BRA `(.L_x_140) ;  /* 0x0000000800d03947 */ /* 0x002ff00003800000 */
[----:B------:R-:W0:Y:S01]  /*0f30*/  S2R R4, SR_CTAID.X ;  /* 0x0000000000047919 */ /* 0x000e220000002500 */
[----:B------:R-:W1:Y:S01]  /*0f40*/  LDC.64 R2, c[0x0][0x3b0] ;  /* 0x0000ec00ff027b82 */ /* 0x000e620000000a00 */
[----:B------:R-:W3:Y:S04]  /*0f50*/  LDG.E R23, desc[UR10][R12.64] ;  /* 0x0000000a0c177981 */ /* 0x000ee8000c1e1900 */
[----:B------:R-:W4:Y:S04]  /*0f60*/  LDG.E R22, desc[UR10][R12.64+0x18] ;  /* 0x0000180a0c167981 */ /* 0x000f28000c1e1900 */
[----:B------:R-:W5:Y:S01]  /*0f70*/  LDG.E R24, desc[UR10][R12.64+0xc] ;  /* 0x00000c0a0c187981 */ /* 0x000f62000c1e1900 */
[----:B0-----:R-:W-:-:S04]  /*0f80*/  IMAD R5, R21, UR13, R4 ;  /* 0x0000000d15057c24 */ /* 0x001fc8000f8e0204 */
[----:B------:R-:W-:Y:S02]  /*0f90*/  IMAD R5, R5, UR14, R0 ;  /* 0x0000000e05057c24 */ /* 0x000fe4000f8e0200 */
[----:B------:R-:W4:Y:S02]  /*0fa0*/  LDG.E R0, desc[UR10][R12.64+0x4] ;  /* 0x0000040a0c007981 */ /* 0x000f24000c1e1900 */
[----:B-1----:R-:W-:-:S05]  /*0fb0*/  IMAD.WIDE R2, R5, 0x30, R2 ;  /* 0x0000003005027825 */ /* 0x002fca00078e0202 */
[----:B------:R-:W2:Y:S04]  /*0fc0*/  LDG.E.64 R16, desc[UR10][R2.64] ;  /* 0x0000000a02107981 */ /* 0x000ea8000c1e1b00 */
[----:B------:R-:W3:Y:S04]  /*0fd0*/  LDG.E.64 R4, desc[UR10][R2.64+0x10] ;  /* 0x0000100a02047981 */ /* 0x000ee8000c1e1b00 */
[----:B------:R-:W5:Y:S01]  /*0fe0*/  LDG.E.64 R6, desc[UR10][R2.64+0x8] ;  /* 0x0000080a02067981 */ /* 0x000f62000c1e1b00 */
[----:B------:R-:W0:Y:S01]  /*0ff0*/  S2UR UR5, SR_CgaCtaId ;  /* 0x00000000000579c3 */ /* 0x000e220000008800 */
[----:B------:R-:W-:Y:S01]  /*1000*/  IMAD.MOV.U32 R19, RZ, RZ, RZ ;  /* 0x000000ffff137224 */ /* 0x000fe200078e00ff */
[----:B------:R-:W-:-:S02]  /*1010*/  UMOV UR4, 0x400 ;  /* 0x0000040000047882 */ /* 0x000fc40000000000 */
[----:B0-----:R-:W-:Y:S01]  /*1020*/  ULEA UR4, UR5, UR4, 0x18 ;  /* 0x0000000405047291 */ /* 0x001fe2000f8ec0ff */
[----:B------:R-:W0:Y:S01]  /*1030*/  LDCU UR5, c[0x0][0x3a0] ;  /* 0x00007400ff0577ac */ /* 0x000e220008000800 */
[----:B--2---:R-:W-:-:S04]  /*1040*/  SHF.R.U32.HI R14, RZ, 0x2, R17 ;  /* 0x00000002ff0e7819 */ /* 0x004fc80000011611 */
[----:B------:R-:W-:Y:S01]  /*1050*/  LOP3.LUT R14, R14, R17, RZ, 0x3c, !PT ;  /* 0x000000110e0e7212 */ /* 0x000fe200078e3cff */
[----:B---3--:R-:W-:-:S04]  /*1060*/  IMAD.SHL.U32 R18, R5, 0x10, RZ ;  /* 0x0000001005127824 */ /* 0x008fc800078e00ff */
[----:B------:R-:W-:Y:S01]  /*1070*/  IMAD.SHL.U32 R11, R14, 0x2, RZ ;  /* 0x000000020e0b7824 */ /* 0x000fe200078e00ff */
[----:B-----5:R-:W-:-:S04]  /*1080*/  SHF.R.U32.HI R15, RZ, 0x2, R6 ;  /* 0x00000002ff0f7819 */ /* 0x020fc80000011606 */
[----:B------:R-:W-:Y:S02]  /*1090*/  LOP3.LUT R11, R5, R18, R11, 0x96, !PT ;  /* 0x00000012050b7212 */ /* 0x000fe400078e960b */
[----:B------:R-:W-:Y:S01]  /*10a0*/  LOP3.LUT R15, R15, R6, RZ, 0x3c, !PT ;  /* 0x000000060f0f7212 */ /* 0x000fe200078e3cff */
[----:B------:R-:W1:Y:S01]  /*10b0*/  LDC R18, c[0x0][0x3a8] ;  /* 0x0000ea00ff127b82 */ /* 0x000e620000000800 */
[----:B------:R-:W-:-:S03]  /*10c0*/  LOP3.LUT R29, R11, R14, RZ, 0x3c, !PT ;  /* 0x0000000e0b1d7212 */ /* 0x000fc600078e3cff */
[----:B------:R-:W-:Y:S02]  /*10d0*/  IMAD.SHL.U32 R11, R15, 0x2, RZ ;  /* 0x000000020f0b7824 */ /* 0x000fe400078e00ff */
[----:B------:R-:W-:Y:S01]  /*10e0*/  IMAD.SHL.U32 R6, R29, 0x10, RZ ;  /* 0x000000101d067824 */ /* 0x000fe200078e00ff */
[----:B------:R-:W-:-:S04]  /*10f0*/  SHF.R.U32.HI R14, RZ, 0x2, R7 ;  /* 0x00000002ff0e7819 */ /* 0x000fc80000011607 */
[----:B------:R-:W-:Y:S02]  /*1100*/  LOP3.LUT R6, R15, R11, R6, 0x96, !PT ;  /* 0x0000000b0f067212 */ /* 0x000fe400078e9606 */
[----:B------:R-:W-:Y:S02]  /*1110*/  LOP3.LUT R14, R14, R7, RZ, 0x3c, !PT ;  /* 0x000000070e0e7212 */ /* 0x000fe400078e3cff */
[----:B------:R-:W-:-:S03]  /*1120*/  LOP3.LUT R15, R6, R29, RZ, 0x3c, !PT ;  /* 0x0000001d060f7212 */ /* 0x000fc600078e3cff */
[C---:B------:R-:W-:Y:S01]  /*1130*/  IMAD.SHL.U32 R6, R14.reuse, 0x2, RZ ;  /* 0x000000020e067824 */ /* 0x040fe200078e00ff */
[----:B------:R-:W-:Y:S02]  /*1140*/  SHF.L.U32 R7, R15, 0x4, RZ ;  /* 0x000000040f077819 */ /* 0x000fe400000006ff */
[----:B------:R-:W-:Y:S02]  /*1150*/  SHF.R.U32.HI R11, RZ, 0x2, R4 ;  /* 0x00000002ff0b7819 */ /* 0x000fe40000011604 */
[----:B------:R-:W-:Y:S02]  /*1160*/  LOP3.LUT R6, R14, R6, R7, 0x96, !PT ;  /* 0x000000060e067212 */ /* 0x000fe400078e9607 */
[----:B------:R-:W-:Y:S02]  /*1170*/  LOP3.LUT R11, R11, R4, RZ, 0x3c, !PT ;  /* 0x000000040b0b7212 */ /* 0x000fe400078e3cff */
[----:B------:R-:W-:-:S03]  /*1180*/  LOP3.LUT R27, R6, R15, RZ, 0x3c, !PT ;  /* 0x0000000f061b7212 */ /* 0x000fc600078e3cff */
[----:B------:R-:W-:Y:S02]  /*1190*/  IMAD.SHL.U32 R6, R11, 0x2, RZ ;  /* 0x000000020b067824 */ /* 0x000fe400078e00ff */
[----:B------:R-:W-:Y:S01]  /*11a0*/  IMAD.SHL.U32 R4, R27, 0x10, RZ ;  /* 0x000000101b047824 */ /* 0x000fe200078e00ff */
[----:B------:R-:W-:-:S04]  /*11b0*/  SHF.R.U32.HI R14, RZ, 0x2, R5 ;  /* 0x00000002ff0e7819 */ /* 0x000fc80000011605 */
        /* <DEDUP_REMOVED lines=11> */
[C---:B------:R-:W-:Y:S02]  /*1270*/  @P0 IADD3 R4, PT, PT, R16.reuse, 0x10974f, R27 ;  /* 0x0010974f10040810 */ /* 0x040fe40007ffe01b */
[----:B------:R-:W-:Y:S02]  /*1280*/  IADD3 R29, PT, PT, R16, 0x587c5, R29 ;  /* 0x000587c5101d7810 */ /* 0x000fe40007ffe01d */
[----:B------:R-:W-:Y:S01]  /*1290*/  LOP3.LUT R14, R6, R7, R5, 0x96, !PT ;  /* 0x00000007060e7212 */ /* 0x000fe200078e9605 */
[----:B------:R-:W-:Y:S01]  /*12a0*/  IMAD.MOV.U32 R11, RZ, RZ, 0x2f800000 ;  /* 0x2f800000ff0b7424 */ /* 0x000fe200078e00ff */
[----:B------:R-:W-:Y:S02]  /*12b0*/  @P0 I2FP.F32.U32 R4, R4 ;  /* 0x0000000400040245 */ /* 0x000fe40000201000 */
[----:B------:R-:W-:-:S02]  /*12c0*/  LOP3.LUT R14, R14, R17, RZ, 0x3c, !PT ;  /* 0x000000110e0e7212 */ /* 0x000fc400078e3cff */
[----:B------:R-:W-:Y:S02]  /*12d0*/  I2FP.F32.U32 R26, R29 ;  /* 0x0000001d001a7245 */ /* 0x000fe40000201000 */
[----:B------:R-:W2:Y:S01]  /*12e0*/  LDG.E R29, desc[UR10][R12.64+0x1c] ;  /* 0x00001c0a0c1d7981 */ /* 0x000ea2000c1e1900 */
[----:B-1----:R-:W-:Y:S01]  /*12f0*/  FMUL R20, R18, 0.5 ;  /* 0x3f00000012147820 */ /* 0x002fe20000400000 */
[----:B------:R-:W-:Y:S01]  /*1300*/  @P0 FFMA R5, R4, R11, 1.1641532182693481445e-10 ;  /* 0x2f00000004050423 */ /* 0x000fe2000000000b */
[----:B------:R-:W-:Y:S01]  /*1310*/  @P0 IADD3 R6, PT, PT, R16, 0x212e9e, R14 ;  /* 0x00212e9e10060810 */ /* 0x000fe20007ffe00e */
[----:B------:R-:W-:Y:S02]  /*1320*/  @P0 FADD R4, -R23, R8 ;  /* 0x0000000817040221 */ /* 0x000fe40000000100 */
[----:B------:R-:W-:Y:S01]  /*1330*/  @P0 FMUL R5, R20, R5 ;  /* 0x0000000514050220 */ /* 0x000fe20000400000 */
[----:B------:R-:W-:Y:S02]  /*1340*/  @P0 I2FP.F32.U32 R6, R6 ;  /* 0x0000000600060245 */ /* 0x000fe40000201000 */
[----:B------:R-:W-:Y:S01]  /*1350*/  MOV R8, RZ ;  /* 0x000000ff00087202 */ /* 0x000fe20000000f00 */
[----:B------:R-:W-:-:S02]  /*1360*/  @P0 FMUL R8, R5, R4 ;  /* 0x0000000405080220 */ /* 0x000fc40000400000 */
[----:B------:R-:W-:Y:S01]  /*1370*/  @P0 FFMA R5, R6, R11, 1.1641532182693481445e-10 ;  /* 0x2f00000006050423 */ /* 0x000fe2000000000b */
[----:B----4-:R-:W-:-:S03]  /*1380*/  @P0 FADD R4, -R0, R9 ;  /* 0x0000000900040221 */ /* 0x010fc60000000100 */
[----:B------:R-:W-:-:S04]  /*1390*/  @P0 FMUL R5, R20, R5 ;  /* 0x0000000514050220 */ /* 0x000fc80000400000 */
[----:B------:R-:W-:Y:S01]  /*13a0*/  @P0 FMUL R19, R5, R4 ;  /* 0x0000000405130220 */ /* 0x000fe20000400000 */
[----:B------:R-:W-:Y:S01]  /*13b0*/  IADD3 R4, PT, PT, R16, 0xb0f8a, R15 ;  /* 0x000b0f8a10047810 */ /* 0x000fe20007ffe00f */
[----:B------:R-:W-:-:S03]  /*13c0*/  IMAD.MOV.U32 R9, RZ, RZ, 0x2f800000 ;  /* 0x2f800000ff097424 */ /* 0x000fc600078e00ff */
[----:B------:R-:W-:Y:S01]  /*13d0*/  I2FP.F32.U32 R4, R4 ;  /* 0x0000000400047245 */ /* 0x000fe20000201000 */
[----:B------:R-:W-:-:S04]  /*13e0*/  FFMA R26, R26, R9, 1.1641532182693481445e-10 ;  /* 0x2f0000001a1a7423 */ /* 0x000fc80000000009 */
[----:B------:R-:W-:Y:S02]  /*13f0*/  FFMA R9, R4, R9, 1.1641532182693481445e-10 ;  /* 0x2f00000004097423 */ /* 0x000fe40000000009 */
[----:B------:R-:W1:Y:S01]  /*1400*/  LDS.128 R4, [UR4] ;  /* 0x00000004ff047984 */ /* 0x000e620008000c00 */
[----:B------:R-:W1:Y:S01]  /*1410*/  LDCU UR4, c[0x0][0x3a4] ;  /* 0x00007480ff0477ac */ /* 0x000e620008000800 */
[----:B------:R-:W-:Y:S01]  /*1420*/  FADD R22, R22, -R23 ;  /* 0x8000001716167221 */ /* 0x000fe20000000000 */
[----:B-1----:R-:W-:-:S04]  /*1430*/  FMUL R7, R26, UR4 ;  /* 0x000000041a077c20 */ /* 0x002fc80008400000 */
[----:B------:R-:W-:Y:S02]  /*1440*/  FMUL R7, R7, R22 ;  /* 0x0000001607077220 */ /* 0x000fe40000400000 */
[----:B------:R-:W3:Y:S01]  /*1450*/  LDG.E R22, desc[UR10][R12.64+0x10] ;  /* 0x0000100a0c167981 */ /* 0x000ee2000c1e1900 */
[----:B------:R-:W-:Y:S01]  /*1460*/  FADD R4, -R23, R4 ;  /* 0x0000000417047221 */ /* 0x000fe20000000100 */
[----:B------:R-:W-:-:S04]  /*1470*/  FMUL R9, R9, R18 ;  /* 0x0000001209097220 */ /* 0x000fc80000400000 */
[----:B------:R-:W-:Y:S01]  /*1480*/  FMUL R9, R9, R4 ;  /* 0x0000000409097220 */ /* 0x000fe20000400000 */
[----:B------:R-:W-:-:S04]  /*1490*/  IADD3 R4, PT, PT, R16, 0x1ba6d9, R17 ;  /* 0x001ba6d910047810 */ /* 0x000fc80007ffe011 */
[----:B------:R-:W-:Y:S01]  /*14a0*/  I2FP.F32.U32 R4, R4 ;  /* 0x0000000400047245 */ /* 0x000fe20000201000 */
[----:B0-----:R-:W-:-:S04]  /*14b0*/  FFMA R24, R24, UR5, R7 ;  /* 0x0000000518187c23 */ /* 0x001fc80008000007 */
[----:B------:R-:W-:Y:S01]  /*14c0*/  FFMA R7, R4, R11, 1.1641532182693481445e-10 ;  /* 0x2f00000004077423 */ /* 0x000fe2000000000b */
[----:B------:R-:W-:Y:S01]  /*14d0*/  IADD3 R4, PT, PT, R16, 0x161f14, R25 ;  /* 0x00161f1410047810 */ /* 0x000fe20007ffe019 */
[----:B------:R-:W-:-:S03]  /*14e0*/  FADD R26, -R0, R5 ;  /* 0x00000005001a7221 */ /* 0x000fc60000000100 */
[----:B------:R-:W-:Y:S01]  /*14f0*/  I2FP.F32.U32 R5, R4 ;  /* 0x0000000400057245 */ /* 0x000fe20000201000 */
[----:B------:R-:W-:-:S04]  /*1500*/  IMAD.MOV.U32 R4, RZ, RZ, 0x2f800000 ;  /* 0x2f800000ff047424 */ /* 0x000fc800078e00ff */
[----:B------:R-:W-:Y:S01]  /*1510*/  FFMA R5, R5, R4, 1.1641532182693481445e-10 ;  /* 0x2f00000005057423 */ /* 0x000fe20000000004 */
[----:B------:R-:W-:-:S04]  /*1520*/  SHF.R.U32.HI R4, RZ, 0x2, R15 ;  /* 0x00000002ff047819 */ /* 0x000fc8000001160f */
[----:B------:R-:W-:Y:S01]  /*1530*/  LOP3.LUT R15, R4, R15, RZ, 0x3c, !PT ;  /* 0x0000000f040f7212 */ /* 0x000fe200078e3cff */
[----:B------:R-:W-:Y:S01]  /*1540*/  FADD R9, R9, R24 ;  /* 0x0000001809097221 */ /* 0x000fe20000000000 */
[----:B------:R-:W-:-:S04]  /*1550*/  SHF.R.U32.HI R24, RZ, 0x2, R27 ;  /* 0x00000002ff187819 */ /* 0x000fc8000001161b */
[----:B------:R-:W-:Y:S01]  /*1560*/  LOP3.LUT R24, R24, R27, RZ, 0x3c, !PT ;  /* 0x0000001b18187212 */ /* 0x000fe200078e3cff */
[----:B------:R-:W-:Y:S01]  /*1570*/  FMUL R7, R7, R18 ;  /* 0x0000001207077220 */ /* 0x000fe20000400000 */
[----:B------:R-:W4:Y:S03]  /*1580*/  LDG.E R27, desc[UR10][R2.64+0x20] ;  /* 0x0000200a021b7981 */ /* 0x000f26000c1e1900 */
[----:B------:R-:W-:Y:S01]  /*1590*/  FMUL R26, R7, R26 ;  /* 0x0000001a071a7220 */ /* 0x000fe20000400000 */
[----:B--2---:R-:W-:Y:S01]  /*15a0*/  FADD R4, R29, -R0 ;  /* 0x800000001d047221 */ /* 0x004fe20000000000 */
[----:B------:R-:W-:Y:S01]  /*15b0*/  FMUL R29, R5, UR4 ;  /* 0x00000004051d7c20 */ /* 0x000fe20008400000 */
[----:B------:R-:W-:-:S03]  /*15c0*/  IMAD.SHL.U32 R5, R14, 0x10, RZ ;  /* 0x000000100e057824 */ /* 0x000fc600078e00ff */
[----:B------:R-:W-:Y:S01]  /*15d0*/  FMUL R29, R29, R4 ;  /* 0x000000041d1d7220 */ /* 0x000fe20000400000 */
[----:B------:R-:W-:-:S05]  /*15e0*/  IMAD.SHL.U32 R4, R15, 0x2, RZ ;  /* 0x000000020f047824 */ /* 0x000fca00078e00ff */
[----:B------:R-:W-:-:S04]  /*15f0*/  LOP3.LUT R4, R14, R5, R4, 0x96, !PT ;  /* 0x000000050e047212 */ /* 0x000fc800078e9604 */
[----:B------:R-:W-:Y:S01]  /*1600*/  LOP3.LUT R15, R4, R15, RZ, 0x3c, !PT ;  /* 0x0000000f040f7212 */ /* 0x000fe200078e3cff */
[----:B------:R-:W-:-:S04]  /*1610*/  IMAD.SHL.U32 R4, R24, 0x2, RZ ;  /* 0x0000000218047824 */ /* 0x000fc800078e00ff */
[----:B------:R-:W-:-:S05]  /*1620*/  IMAD.SHL.U32 R5, R15, 0x10, RZ ;  /* 0x000000100f057824 */ /* 0x000fca00078e00ff */
[----:B------:R-:W-:Y:S02]  /*1630*/  LOP3.LUT R4, R24, R4, R5, 0x96, !PT ;  /* 0x0000000418047212 */ /* 0x000fe400078e9605 */
[----:B------:R-:W-:Y:S02]  /*1640*/  SHF.R.U32.HI R24, RZ, 0x2, R25 ;  /* 0x00000002ff187819 */ /* 0x000fe40000011619 */
[----:B------:R-:W-:Y:S02]  /*1650*/  LOP3.LUT R4, R4, R15, RZ, 0x3c, !PT ;  /* 0x0000000f04047212 */ /* 0x000fe400078e3cff */
[----:B------:R-:W-:-:S03]  /*1660*/  LOP3.LUT R24, R24, R25, RZ, 0x3c, !PT ;  /* 0x0000001918187212 */ /* 0x000fc600078e3cff */
[----:B------:R-:W-:Y:S01]  /*1670*/  IMAD.SHL.U32 R5, R4, 0x10, RZ ;  /* 0x0000001004057824 */ /* 0x000fe200078e00ff */
[----:B------:R-:W-:-:S04]  /*1680*/  SHF.L.U32 R7, R24, 0x1, RZ ;  /* 0x0000000118077819 */ /* 0x000fc800000006ff */
[----:B------:R-:W-:Y:S02]  /*1690*/  LOP3.LUT R5, R24, R7, R5, 0x96, !PT ;  /* 0x0000000718057212 */ /* 0x000fe400078e9605 */
[----:B------:R-:W2:Y:S04]  /*16a0*/  LDG.E R7, desc[UR10][R12.64+0x8] ;  /* 0x0000080a0c077981 */ /* 0x000ea8000c1e1900 */
[----:B------:R-:W5:Y:S01]  /*16b0*/  LDG.E R24, desc[UR10][R12.64+0x20] ;  /* 0x0000200a0c187981 */ /* 0x000f62000c1e1900 */
[----:B------:R-:W-:-:S04]  /*16c0*/  IADD3 R25, PT, PT, R16, 0x2c3e28, R4 ;  /* 0x002c3e2810197810 */ /* 0x000fc80007ffe004 */
[----:B------:R-:W-:Y:S01]  /*16d0*/  I2FP.F32.U32 R28, R25 ;  /* 0x00000019001c7245 */ /* 0x000fe20000201000 */
[----:B---3--:R-:W-:Y:S02]  /*16e0*/  FFMA R29, R22, UR5, R29 ;  /* 0x00000005161d7c23 */ /* 0x008fe4000800001d */
[----:B------:R-:W3:Y:S02]  /*16f0*/  LDG.E R22, desc[UR10][R12.64+0x14] ;  /* 0x0000140a0c167981 */ /* 0x000ee4000c1e1900 */
[----:B------:R-:W-:Y:S01]  /*1700*/  FFMA R25, R28, R11, 1.1641532182693481445e-10 ;  /* 0x2f0000001c197423 */ /* 0x000fe2000000000b */
[----:B------:R-:W-:Y:S01]  /*1710*/  FADD R26, R26, R29 ;  /* 0x0000001d1a1a7221 */ /* 0x000fe20000000000 */
[----:B------:R-:W-:Y:S02]  /*1720*/  FADD R28, R9, R8 ;  /* 0x00000008091c7221 */ /* 0x000fe40000000000 */
[----:B------:R-:W-:Y:S01]  /*1730*/  FMUL R25, R25, R18 ;  /* 0x0000001219197220 */ /* 0x000fe20000400000 */
[----:B------:R-:W-:Y:S01]  /*1740*/  FADD R26, R26, R19 ;  /* 0x000000131a1a7221 */ /* 0x000fe20000000000 */
[----:B------:R-:W4:Y:S04]  /*1750*/  LDG.E.64 R8, desc[UR10][R2.64+0x18] ;  /* 0x0000180a02087981 */ /* 0x000f28000c1e1b00 */
[----:B------:R-:W4:Y:S01]  /*1760*/  LDG.E.64 R18, desc[UR10][R2.64+0x28] ;  /* 0x0000280a02127981 */ /* 0x000f22000c1e1b00 */
[----:B------:R-:W-:-:S02]  /*1770*/  LOP3.LUT R5, R5, R4, RZ, 0x3c, !PT ;  /* 0x0000000405057212 */ /* 0x000fc400078e3cff */
[----:B------:R-:W-:-:S04]  /*1780*/  FMNMX R28, R28, 1, PT ;  /* 0x3f8000001c1c7809 */ /* 0x000fc80003800000 */
[----:B------:R-:W-:-:S05]  /*1790*/  FMNMX R28, R28, -1, !PT ;  /* 0xbf8000001c1c7809 */ /* 0x000fca0007800000 */
[----:B------:R-:W-:-:S05]  /*17a0*/  FADD R23, R23, R28 ;  /* 0x0000001c17177221 */ /* 0x000fca0000000000 */
[----:B------:R-:W-:-:S04]  /*17b0*/  FMNMX R23, R23, 10, PT ;  /* 0x4120000017177809 */ /* 0x000fc80003800000 */
[----:B------:R-:W-:Y:S01]  /*17c0*/  FMNMX R23, R23, -10, !PT ;  /* 0xc120000017177809 */ /* 0x000fe20007800000 */
[----:B------:R0:W-:Y:S04]  /*17d0*/  STG.E desc[UR10][R12.64+0xc], R28 ;  /* 0x00000c1c0c007986 */ /* 0x0001e8000c10190a */
[----:B------:R0:W-:Y:S04]  /*17e0*/  STG.E desc[UR10][R12.64+0x28], R21 ;  /* 0x000028150c007986 */ /* 0x0001e8000c10190a */
[----:B------:R0:W-:Y:S01]  /*17f0*/  STG.E desc[UR10][R12.64], R23 ;  /* 0x000000170c007986 */ /* 0x0001e2000c10190a */
[----:B--2---:R-:W-:-:S04]  /*1800*/  FADD R6, -R7, R6 ;  /* 0x0000000607067221 */ /* 0x004fc80000000100 */
[----:B------:R-:W-:Y:S01]  /*1810*/  FMUL R25, R25, R6 ;  /* 0x0000000619197220 */ /* 0x000fe20000400000 */
[----:B------:R-:W-:-:S04]  /*1820*/  IADD3 R6, PT, PT, R16, 0x26b663, R15 ;  /* 0x0026b66310067810 */ /* 0x000fc80007ffe00f */
[----:B------:R-:W-:Y:S01]  /*1830*/  I2FP.F32.U32 R6, R6 ;  /* 0x0000000600067245 */ /* 0x000fe20000201000 */
[----:B-----5:R-:W-:-:S04]  /*1840*/  FADD R29, R24, -R7 ;  /* 0x80000007181d7221 */ /* 0x020fc80000000000 */
[----:B------:R-:W-:Y:S01]  /*1850*/  FFMA R6, R6, R11, 1.1641532182693481445e-10 ;  /* 0x2f00000006067423 */ /* 0x000fe2000000000b */
[----:B------:R-:W-:-:S03]  /*1860*/  VIADD R16, R16, 0x31c5ed ;  /* 0x0031c5ed10107836 */ /* 0x000fc60000000000 */
[----:B------:R-:W-:-:S04]  /*1870*/  FMUL R6, R6, UR4 ;  /* 0x0000000406067c20 */ /* 0x000fc80008400000 */
[----:B------:R-:W-:Y:S01]  /*1880*/  FMUL R29, R6, R29 ;  /* 0x0000001d061d7220 */ /* 0x000fe20000400000 */
[----:B------:R-:W-:-:S05]  /*1890*/  IMAD.IADD R6, R5, 0x1, R16 ;  /* 0x0000000105067824 */ /* 0x000fca00078e0210 */
[----:B------:R-:W-:Y:S01]  /*18a0*/  @P0 I2FP.F32.U32 R6, R6 ;  /* 0x0000000600060245 */ /* 0x000fe20000201000 */
[----:B------:R-:W-:-:S04]  /*18b0*/  @P0 FADD R10, -R7, R10 ;  /* 0x0000000a070a0221 */ /* 0x000fc80000000100 */
[----:B------:R-:W-:Y:S01]  /*18c0*/  @P0 FFMA R11, R6, R11, 1.1641532182693481445e-10 ;  /* 0x2f000000060b0423 */ /* 0x000fe2000000000b */
[----:B------:R-:W-:-:S03]  /*18d0*/  IMAD.MOV.U32 R6, RZ, RZ, RZ ;  /* 0x000000ffff067224 */ /* 0x000fc600078e00ff */
[----:B------:R-:W-:Y:S01]  /*18e0*/  @P0 FMUL R11, R20, R11 ;  /* 0x0000000b140b0220 */ /* 0x000fe20000400000 */
[----:B---3--:R-:W-:-:S03]  /*18f0*/  FFMA R22, R22, UR5, R29 ;  /* 0x0000000516167c23 */ /* 0x008fc6000800001d */
[----:B------:R-:W-:Y:S01]  /*1900*/  @P0 FMUL R6, R11, R10 ;  /* 0x0000000a0b060220 */ /* 0x000fe20000400000 */
[----:B------:R-:W-:-:S04]  /*1910*/  FADD R25, R25, R22 ;  /* 0x0000001619197221 */ /* 0x000fc80000000000 */
[----:B------:R-:W-:Y:S01]  /*1920*/  FADD R6, R25, R6 ;  /* 0x0000000619067221 */ /* 0x000fe20000000000 */
[----:B------:R-:W-:-:S04]  /*1930*/  FMNMX R11, R26, 1, PT ;  /* 0x3f8000001a0b7809 */ /* 0x000fc80003800000 */
[----:B------:R-:W-:Y:S02]  /*1940*/  FMNMX R6, R6, 1, PT ;  /* 0x3f80000006067809 */ /* 0x000fe40003800000 */
[----:B------:R-:W-:Y:S02]  /*1950*/  FMNMX R11, R11, -1, !PT ;  /* 0xbf8000000b0b7809 */ /* 0x000fe40007800000 */
[----:B------:R-:W-:-:S03]  /*1960*/  FMNMX R6, R6, -1, !PT ;  /* 0xbf80000006067809 */ /* 0x000fc60007800000 */
[----:B------:R-:W-:Y:S02]  /*1970*/  FADD R0, R0, R11 ;  /* 0x0000000b00007221 */ /* 0x000fe40000000000 */
[----:B------:R-:W-:-:S03]  /*1980*/  FADD R7, R7, R6 ;  /* 0x0000000607077221 */ /* 0x000fc60000000000 */
[----:B------:R-:W-:Y:S02]  /*1990*/  FMNMX R0, R0, 10, PT ;  /* 0x4120000000007809 */ /* 0x000fe40003800000 */
[----:B------:R-:W-:Y:S02]  /*19a0*/  FMNMX R10, R7, 10, PT ;  /* 0x41200000070a7809 */ /* 0x000fe40003800000 */
[----:B------:R-:W-:Y:S02]  /*19b0*/  FMNMX R7, R0, -10, !PT ;  /* 0xc120000000077809 */ /* 0x000fe40007800000 */
[----:B------:R-:W-:Y:S01]  /*19c0*/  FMNMX R25, R10, -10, !PT ;  /* 0xc12000000a197809 */ /* 0x000fe20007800000 */
[----:B------:R0:W-:Y:S04]  /*19d0*/  STG.E desc[UR10][R12.64+0x10], R11 ;  /* 0x0000100b0c007986 */ /* 0x0001e8000c10190a */
[----:B------:R0:W-:Y:S04]  /*19e0*/  STG.E desc[UR10][R12.64+0x4], R7 ;  /* 0x000004070c007986 */ /* 0x0001e8000c10190a */
[----:B------:R0:W-:Y:S04]  /*19f0*/  STG.E desc[UR10][R12.64+0x14], R6 ;  /* 0x000014060c007986 */ /* 0x0001e8000c10190a */
[----:B------:R0:W-:Y:S04]  /*1a00*/  STG.E desc[UR10][R12.64+0x8], R25 ;  /* 0x000008190c007986 */ /* 0x0001e8000c10190a */
[----:B------:R0:W-:Y:S04]  /*1a10*/  STG.E.64 desc[UR10][R2.64], R16 ;  /* 0x0000001002007986 */ /* 0x0001e8000c101b0a */
[----:B------:R0:W-:Y:S04]  /*1a20*/  STG.E.64 desc[UR10][R2.64+0x8], R14 ;  /* 0x0000080e02007986 */ /* 0x0001e8000c101b0a */
[----:B------:R0:W-:Y:S04]  /*1a30*/  STG.E.64 desc[UR10][R2.64+0x10], R4 ;  /* 0x0000100402007986 */ /* 0x0001e8000c101b0a */
[----:B----4-:R0:W-:Y:S04]  /*1a40*/  STG.E.64 desc[UR10][R2.64+0x18], R8 ;  /* 0x0000180802007986 */ /* 0x0101e8000c101b0a */
[----:B------:R0:W-:Y:S04]  /*1a50*/  STG.E.64 desc[UR10][R2.64+0x28], R18 ;  /* 0x0000281202007986 */ /* 0x0001e8000c101b0a */
[----:B------:R0:W-:Y:S02]  /*1a60*/  STG.E desc[UR10][R2.64+0x20], R27 ;  /* 0x0000201b02007986 */ /* 0x0001e4000c10190a */
.L_x_140:
[----:B------:R-:W-:Y:S05]  /*1a70*/  BSYNC.RECONVERGENT B0 ;  /* 0x0000000000007941 */ /* 0x000fea0003800200 */
.L_x_139:
[----:B------:R-:W-:Y:S05]  /*1a80*/  @P1 EXIT ;  /* 0x000000000000194d */ /* 0x000fea0003800000 */
[----:B0-----:R-:W0:Y:S02]  /*1a90*/  LDC.64 R2, c[0x0][0x390] ;  /* 0x0000e400ff027b82 */ /* 0x001e240000000a00 */
[----:B0-----:R-:W3:Y:S06]  /*1aa0*/  LDG.E R0, desc[UR10][R2.64] ;  /* 0x0000000a02007981 */ /* 0x001eec000c1e1900 */
[----:B------:R-:W0:Y:S01]  /*1ab0*/  S2UR UR5, SR_CgaCtaId ;  /* 0x00000000000579c3 */ /* 0x000e220000008800 */
[----:B------:R-:W-:Y:S02]  /*1ac0*/  UMOV UR4, 0x400 ;  /* 0x0000040000047882 */ /* 0x000fe40000000000 */
[----:B0-----:R-:W-:-:S09]  /*1ad0*/  ULEA UR5, UR5, UR4, 0x18 ;  /* 0x0000000405057291 */ /* 0x001fd2000f8ec0ff */
[----:B------:R-:W3:Y:S02]  /*1ae0*/  LDS R5, [UR5+0x200] ;  /* 0x00020005ff057984 */ /* 0x000ee40008000800 */
[----:B---3--:R-:W-:-:S13]  /*1af0*/  FSETP.GT.AND P0, PT, R5, R0, PT ;  /* 0x000000000500720b */ /* 0x008fda0003f04000 */
[----:B------:R-:W-:Y:S05]  /*1b00*/  @!P0 EXIT ;  /* 0x000000000000894d */ /* 0x000fea0003800000 */
[----:B------:R-:W0:Y:S01]  /*1b10*/  LDCU UR4, c[0x0][0x39c] ;  /* 0x00007380ff0477ac */ /* 0x000e220008000800 */
[----:B------:R1:W-:Y:S01]  /*1b20*/  STG.E desc[UR10][R2.64], R5 ;  /* 0x0000000502007986 */ /* 0x0003e2000c10190a */
[----:B0-----:R-:W-:-:S13]  /*1b30*/  ISETP.NE.AND P0, PT, RZ, UR4, PT ;  /* 0x00000004ff007c0c */ /* 0x001fda000bf05270 */
[----:B-1----:R-:W-:Y:S05]  /*1b40*/  @!P0 EXIT ;  /* 0x000000000000894d */ /* 0x002fea0003800000 */
[----:B------:R-:W-:Y:S01]  /*1b50*/  UISETP.LT.U32.AND UP0, UPT, UR4, 0x3, UPT ;  /* 0x000000030400788c */ /* 0x000fe2000bf01070 */
[----:B------:R-:W0:Y:S01]  /*1b60*/  LDC R13, c[0x0][0x38c] ;  /* 0x0000e300ff0d7b82 */ /* 0x000e220000000800 */
[----:B------:R-:W1:Y:S02]  /*1b70*/  LDCU UR6, c[0x0][0x388] ;  /* 0x00007100ff0677ac */ /* 0x000e640008000800 */
[----:B------:R-:W-:-:S04]  /*1b80*/  USEL UR4, UR4, 0x3, UP0 ;  /* 0x0000000304047887 */ /* 0x000fc80008000000 */
[----:B------:R-:W-:-:S04]  /*1b90*/  UIADD3 UR4, UPT, UPT, -UR4, URZ, URZ ;  /* 0x000000ff04047290 */ /* 0x000fc8000fffe1ff */
[----:B------:R-:W-:Y:S01]  /*1ba0*/  UISETP.GE.AND UP0, UPT, UR4, URZ, UPT ;  /* 0x000000ff0400728c */ /* 0x000fe2000bf06270 */
[----:B-1----:R-:W-:-:S08]  /*1bb0*/  IMAD.U32 R0, RZ, RZ, UR6 ;  /* 0x00000006ff007e24 */ /* 0x002fd0000f8e00ff */
[----:B------:R-:W-:Y:S05]  /*1bc0*/  BRA.U UP0, `(.L_x_141) ;  /* 0x0000000100947547 */ /* 0x000fea000b800000 */
[----:B------:R-:W-:Y:S01]  /*1bd0*/  UIADD3 UR6, UPT, UPT, -UR4, URZ, URZ ;  /* 0x000000ff04067290 */ /* 0x000fe2000fffe1ff */
[----:B------:R-:W-:-:S03]  /*1be0*/  PLOP3.LUT P0, PT, PT, PT, PT, 0x80, 0x8 ;  /* 0x000000000008781c */ /* 0x000fc60003f0f070 */
[----:B------:R-:W-:-:S09]  /*1bf0*/  UISETP.GT.AND UP0, UPT, UR6, 0x3, UPT ;  /* 0x000000030600788c */ /* 0x000fd2000bf04270 */
[----:B------:R-:W-:Y:S05]  /*1c00*/  BRA.U !UP0, `(.L_x_142) ;  /* 0x0000000108447547 */ /* 0x000fea000b800000 */
[----:B------:R-:W-:-:S13]  /*1c10*/  PLOP3.LUT P0, PT, PT, PT, PT, 0x8, 0x80 ;  /* 0x000000000080781c */ /* 0x000fda0003f0e170 */
.L_x_143:
[----:B-1----:R-:W1:Y:S01]  /*1c20*/  LDS R5, [UR5] ;  /* 0x00000005ff057984 */ /* 0x002e620008000800 */
[----:B------:R-:W-:Y:S01]  /*1c30*/  IMAD.MOV.U32 R2, RZ, RZ, R0 ;  /* 0x000000ffff027224 */ /* 0x000fe200078e0000 */
[----:B------:R-:W-:Y:S01]  /*1c40*/  UIADD3 UR4, UPT, UPT, UR4, 0x4, URZ ;  /* 0x0000000404047890 */ /* 0x000fe2000fffe0ff */
[----:B0-----:R-:W-:Y:S01]  /*1c50*/  IMAD.MOV.U32 R3, RZ, RZ, R13 ;  /* 0x000000ffff037224 */ /* 0x001fe200078e000d */
[----:B------:R-:W0:Y:S02]  /*1c60*/  LDS R7, [UR5+0x4] ;  /* 0x00000405ff077984 */ /* 0x000e240008000800 */
[----:B------:R-:W-:Y:S01]  /*1c70*/  UISETP.GE.AND UP0, UPT, UR4, -0x3, UPT ;  /* 0xfffffffd0400788c */ /* 0x000fe2000bf06270 */
[----:B------:R-:W-:Y:S01]  /*1c80*/  IADD3 R0, P1, PT, R2, 0x10, RZ ;  /* 0x0000001002007810 */ /* 0x000fe20007f3e0ff */
[----:B--2---:R-:W2:Y:S03]  /*1c90*/  LDS R9, [UR5+0x8] ;  /* 0x00000805ff097984 */ /* 0x004ea60008000800 */
[----:B------:R-:W-:Y:S01]  /*1ca0*/  IADD3.X R13, PT, PT, RZ, R3, RZ, P1, !PT ;  /* 0x00000003ff0d7210 */ /* 0x000fe20000ffe4ff */
[----:B------:R-:W3:Y:S01]  /*1cb0*/  LDS R11, [UR5+0xc] ;  /* 0x00000c05ff0b7984 */ /* 0x000ee20008000800 */
[----:B------:R-:W-:-:S03]  /*1cc0*/  UIADD3 UR5, UPT, UPT, UR5, 0x10, URZ ;  /* 0x0000001005057890 */ /* 0x000fc6000fffe0ff */
[----:B-1----:R1:W-:Y:S04]  /*1cd0*/  STG.E desc[UR10][R2.64], R5 ;  /* 0x0000000502007986 */ /* 0x0023e8000c10190a */
[----:B0-----:R1:W-:Y:S04]  /*1ce0*/  STG.E desc[UR10][R2.64+0x4], R7 ;  /* 0x0000040702007986 */ /* 0x0013e8000c10190a */
[----:B--2---:R1:W-:Y:S04]  /*1cf0*/  STG.E desc[UR10][R2.64+0x8], R9 ;  /* 0x0000080902007986 */ /* 0x0043e8000c10190a */
[----:B---3--:R1:W-:Y:S01]  /*1d00*/  STG.E desc[UR10][R2.64+0xc], R11 ;  /* 0x00000c0b02007986 */ /* 0x0083e2000c10190a */
[----:B------:R-:W-:Y:S05]  /*1d10*/  BRA.U !UP0, `(.L_x_143) ;  /* 0xfffffffd08c07547 */ /* 0x000fea000b83ffff */
.L_x_142:
[----:B------:R-:W-:-:S04]  /*1d20*/  UIADD3 UR6, UPT, UPT, -UR4, URZ, URZ ;  /* 0x000000ff04067290 */ /* 0x000fc8000fffe1ff */
[----:B------:R-:W-:-:S09]  /*1d30*/  UISETP.GT.AND UP0, UPT, UR6, 0x1, UPT ;  /* 0x000000010600788c */ /* 0x000fd2000bf04270 */
[----:B------:R-:W-:Y:S05]  /*1d40*/  BRA.U !UP0, `(.L_x_144) ;  /* 0x00000001082c7547 */ /* 0x000fea000b800000 */
[----:B-1----:R-:W1:Y:S01]  /*1d50*/  LDS R5, [UR5] ;  /* 0x00000005ff057984 */ /* 0x002e620008000800 */
[----:B------:R-:W-:Y:S01]  /*1d60*/  IMAD.MOV.U32 R2, RZ, RZ, R0 ;  /* 0x000000ffff027224 */ /* 0x000fe200078e0000 */
[----:B------:R-:W-:Y:S01]  /*1d70*/  IADD3 R0, P1, PT, R0, 0x8, RZ ;  /* 0x0000000800007810 */ /* 0x000fe20007f3e0ff */
[--C-:B0-----:R-:W-:Y:S01]  /*1d80*/  IMAD.MOV.U32 R3, RZ, RZ, R13.reuse ;  /* 0x000000ffff037224 */ /* 0x101fe200078e000d */
[----:B------:R-:W0:Y:S01]  /*1d90*/  LDS R7, [UR5+0x4] ;  /* 0x00000405ff077984 */ /* 0x000e220008000800 */
[----:B------:R-:W-:Y:S01]  /*1da0*/  PLOP3.LUT P0, PT, PT, PT, PT, 0x8, 0x80 ;  /* 0x000000000080781c */ /* 0x000fe20003f0e170 */
[----:B------:R-:W-:Y:S01]  /*1db0*/  UIADD3 UR4, UPT, UPT, UR4, 0x2, URZ ;  /* 0x0000000204047890 */ /* 0x000fe2000fffe0ff */
[----:B------:R-:W-:Y:S01]  /*1dc0*/  IMAD.X R13, RZ, RZ, R13, P1 ;  /* 0x000000ffff0d7224 */ /* 0x000fe200008e060d */
[----:B------:R-:W-:Y:S01]  /*1dd0*/  UIADD3 UR5, UPT, UPT, UR5, 0x8, URZ ;  /* 0x0000000805057890 */ /* 0x000fe2000fffe0ff */
[----:B-1----:R3:W-:Y:S04]  /*1de0*/  STG.E desc[UR10][R2.64], R5 ;  /* 0x0000000502007986 */ /* 0x0027e8000c10190a */
[----:B0-----:R3:W-:Y:S07]  /*1df0*/  STG.E desc[UR10][R2.64+0x4], R7 ;  /* 0x0000040702007986 */ /* 0x0017ee000c10190a */
.L_x_144:
[----:B------:R-:W-:-:S13]  /*1e00*/  ISETP.NE.OR P0, PT, RZ, UR4, P0 ;  /* 0x00000004ff007c0c */ /* 0x000fda0008705670 */
[----:B------:R-:W-:Y:S05]  /*1e10*/  @!P0 EXIT ;  /* 0x000000000000894d */ /* 0x000fea0003800000 */
.L_x_141:
[----:B-1-34-:R-:W1:Y:S01]  /*1e20*/  LDS R5, [UR5] ;  /* 0x00000005ff057984 */ /* 0x01ae620008000800 */
[----:B------:R-:W-:Y:S01]  /*1e30*/  IMAD.MOV.U32 R2, RZ, RZ, R0 ;  /* 0x000000ffff027224 */ /* 0x000fe200078e0000 */
[----:B------:R-:W-:Y:S01]  /*1e40*/  UIADD3 UR4, UPT, UPT, UR4, 0x1, URZ ;  /* 0x0000000104047890 */ /* 0x000fe2000fffe0ff */
[--C-:B0-----:R-:W-:Y:S01]  /*1e50*/  IMAD.MOV.U32 R3, RZ, RZ, R13.reuse ;  /* 0x000000ffff037224 */ /* 0x101fe200078e000d */
[----:B------:R-:W-:Y:S01]  /*1e60*/  IADD3 R0, P0, PT, R0, 0x4, RZ ;  /* 0x0000000400007810 */ /* 0x000fe20007f1e0ff */
[----:B------:R-:W-:Y:S02]  /*1e70*/  UIADD3 UR5, UPT, UPT, UR5, 0x4, URZ ;  /* 0x0000000405057890 */ /* 0x000fe4000fffe0ff */
[----:B------:R-:W-:Y:S02]  /*1e80*/  UISETP.NE.AND UP0, UPT, UR4, URZ, UPT ;  /* 0x000000ff0400728c */ /* 0x000fe4000bf05270 */
[----:B------:R-:W-:Y:S01]  /*1e90*/  IMAD.X R13, RZ, RZ, R13, P0 ;  /* 0x000000ffff0d7224 */ /* 0x000fe200000e060d */
[----:B-1----:R4:W-:Y:S06]  /*1ea0*/  STG.E desc[UR10][R2.64], R5 ;  /* 0x0000000502007986 */ /* 0x0029ec000c10190a */
[----:B------:R-:W-:Y:S05]  /*1eb0*/  BRA.U UP0, `(.L_x_141) ;  /* 0xfffffffd00d87547 */ /* 0x000fea000b83ffff */
[----:B------:R-:W-:Y:S05]  /*1ec0*/  EXIT ;  /* 0x000000000000794d */ /* 0x000fea0003800000 */
.L_x_145:
        /* <DEDUP_REMOVED lines=11> */
.L_x_151:


//--------------------- .nv.global.init           --------------------------
	.section	.nv.global.init,"aw",@progbits
	.align	4
.nv.global.init:
	.type		mrg32k3aM1SubSeq,@object
	.size		mrg32k3aM1SubSeq,(mrg32k3aM2SubSeq - mrg32k3aM1SubSeq)
mrg32k3aM1SubSeq:
        /*0000*/ 	.byte	0x0b, 0xcc, 0xee, 0x04, 0x73, 0x29, 0x8b, 0x6f, 0xf6, 0x53, 0x03, 0xf6, 0x23, 0xf6, 0xea, 0xda
        /* <DEDUP_REMOVED lines=125> */
	.type		mrg32k3aM2SubSeq,@object
	.size		mrg32k3aM2SubSeq,(mrg32k3aM1 - mrg32k3aM2SubSeq)
mrg32k3aM2SubSeq:
        /* <DEDUP_REMOVED lines=126> */
	.type		mrg32k3aM1,@object
	.size		mrg32k3aM1,(mrg32k3aM1Seq - mrg32k3aM1)
mrg32k3aM1:
        /* <DEDUP_REMOVED lines=144> */
	.type		mrg32k3aM1Seq,@object
	.size		mrg32k3aM1Seq,(mrg32k3aM2 - mrg32k3aM1Seq)
mrg32k3aM1Seq:
        /* <DEDUP_REMOVED lines=144> */
	.type		mrg32k3aM2,@object
	.size		mrg32k3aM2,(mrg32k3aM2Seq - mrg32k3aM2)
mrg32k3aM2:
        /* <DEDUP_REMOVED lines=144> */
	.type		mrg32k3aM2Seq,@object
	.size		mrg32k3aM2Seq,(precalc_xorwow_matrix - mrg32k3aM2Seq)
mrg32k3aM2Seq:
        /* <DEDUP_REMOVED lines=144> */
	.type		precalc_xorwow_matrix,@object
	.size		precalc_xorwow_matrix,(precalc_xorwow_offset_matrix - precalc_xorwow_matrix)
precalc_xorwow_matrix:
        /* <DEDUP_REMOVED lines=6400> */
	.type		precalc_xorwow_offset_matrix,@object
	.size		precalc_xorwow_offset_matrix,(.L_1 - precalc_xorwow_offset_matrix)
precalc_xorwow_offset_matrix:
        /* <DEDUP_REMOVED lines=6400> */
.L_1:


//--------------------- .nv.shared._Z22cluster_firefly_kernelPfS_jjfffP17curandStateXORWOW --------------------------
	.section	.nv.shared._Z22cluster_firefly_kernelPfS_jjfffP17curandStateXORWOW,"aw",@nobits
	.sectionflags	@""
	.align	4
.nv.shared._Z22cluster_firefly_kernelPfS_jjfffP17curandStateXORWOW:
	.zero		2052


//--------------------- .nv.shared.reserved.0     --------------------------
	.section	.nv.shared.reserved.0,"aw",@nobits
	.weak		__nv_reservedSMEM_offset_0_alias
	.size		__nv_reservedSMEM_offset_0_alias, 0, 64
	.other		__nv_reservedSMEM_offset_0_alias,@"STO_CUDA_RESERVED_SHARED STV_DEFAULT"
__nv_reservedSMEM_offset_0_alias:
	.zero		0
	.zero		64


//--------------------- .nv.global                --------------------------
	.section	.nv.global,"aw",@nobits
.nv.global:
	.type		_ZN34_INTERNAL_e6d2114f_4_k_cu_008171ed4cuda3std6ranges3__45__cpo9iter_moveE,@object
	.size		_ZN34_INTERNAL_e6d2114f_4_k_cu_008171ed4cuda3std6ranges3__45__cpo9iter_moveE,(_ZN34_INTERNAL_e6d2114f_4_k_cu_008171ed4cuda3std3__436_GLOBAL__N__e6d2114f_4_k_cu_008171ed6ignoreE - _ZN34_INTERNAL_e6d2114f_4_k_cu_008171ed4cuda3std6ranges3__45__cpo9iter_moveE)
_ZN34_INTERNAL_e6d2114f_4_k_cu_008171ed4cuda3std6ranges3__45__cpo9iter_moveE:
	.zero		1
	.type		_ZN34_INTERNAL_e6d2114f_4_k_cu_008171ed4cuda3std3__436_GLOBAL__N__e6d2114f_4_k_cu_008171ed6ignoreE,@object
	.size		_ZN34_INTERNAL_e6d2114f_4_k_cu_008171ed4cuda3std3__436_GLOBAL__N__e6d2114f_4_k_cu_008171ed6ignoreE,(_ZN34_INTERNAL_e6d2114f_4_k_cu_008171ed4cuda3std3__45__cpo4cendE - _ZN34_INTERNAL_e6d2114f_4_k_cu_008171ed4cuda3std3__436_GLOBAL__N__e6d2114f_4_k_cu_008171ed6ignoreE)
_ZN34_INTERNAL_e6d2114f_4_k_cu_008171ed4cuda3std3__436_GLOBAL__N__e6d2114f_4_k_cu_008171ed6ignoreE:
	.zero		1
	.type		_ZN34_INTERNAL_e6d2114f_4_k_cu_008171ed4cuda3std3__45__cpo4cendE,@object
	.size		_ZN34_INTERNAL_e6d2114f_4_k_cu_008171ed4cuda3std3__45__cpo4cendE,(_ZN34_INTERNAL_e6d2114f_4_k_cu_008171ed4cuda3std3__45__cpo3endE - _ZN34_INTERNAL_e6d2114f_4_k_cu_008171ed4cuda3std3__45__cpo4cendE)
_ZN34_INTERNAL_e6d2114f_4_k_cu_008171ed4cuda3std3__45__cpo4cendE:
	.zero		1
	.type		_ZN34_INTERNAL_e6d2114f_4_k_cu_008171ed4cuda3std3__45__cpo3endE,@object
	.size		_ZN34_INTERNAL_e6d2114f_4_k_cu_008171ed4cuda3std3__45__cpo3endE,(_ZN34_INTERNAL_e6d2114f_4_k_cu_008171ed4cuda3std3__48in_placeE - _ZN34_INTERNAL_e6d2114f_4_k_cu_008171ed4cuda3std3__45__cpo3endE)
_ZN34_INTERNAL_e6d2114f_4_k_cu_008171ed4cuda3std3__45__cpo3endE:
	.zero		1
	.type		_ZN34_INTERNAL_e6d2114f_4_k_cu_008171ed4cuda3std3__48in_placeE,@object
	.size		_ZN34_INTERNAL_e6d2114f_4_k_cu_008171ed4cuda3std3__48in_placeE,(_ZN34_INTERNAL_e6d2114f_4_k_cu_008171ed4cuda3std6ranges3__45__cpo7advanceE - _ZN34_INTERNAL_e6d2114f_4_k_cu_008171ed4cuda3std3__48in_placeE)
_ZN34_INTERNAL_e6d2114f_4_k_cu_008171ed4cuda3std3__48in_placeE:
	.zero		1
	.type		_ZN34_INTERNAL_e6d2114f_4_k_cu_008171ed4cuda3std6ranges3__45__cpo7advanceE,@object
	.size		_ZN34_INTERNAL_e6d2114f_4_k_cu_008171ed4cuda3std6ranges3__45__cpo7advanceE,(_ZN34_INTERNAL_e6d2114f_4_k_cu_008171ed4cuda3std3__45__cpo5beginE - _ZN34_INTERNAL_e6d2114f_4_k_cu_008171ed4cuda3std6ranges3__45__cpo7advanceE)
_ZN34_INTERNAL_e6d2114f_4_k_cu_008171ed4cuda3std6ranges3__45__cpo7advanceE:
	.zero		1
	.type		_ZN34_INTERNAL_e6d2114f_4_k_cu_008171ed4cuda3std3__45__cpo5beginE,@object
	.size		_ZN34_INTERNAL_e6d2114f_4_k_cu_008171ed4cuda3std3__45__cpo5beginE,(_ZN34_INTERNAL_e6d2114f_4_k_cu_008171ed4cuda3std3__419piecewise_constructE - _ZN34_INTERNAL_e6d2114f_4_k_cu_008171ed4cuda3std3__45__cpo5beginE)
_ZN34_INTERNAL_e6d2114f_4_k_cu_008171ed4cuda3std3__45__cpo5beginE:
	.zero		1
	.type		_ZN34_INTERNAL_e6d2114f_4_k_cu_008171ed4cuda3std3__419piecewise_constructE,@object
	.size		_ZN34_INTERNAL_e6d2114f_4_k_cu_008171ed4cuda3std3__419piecewise_constructE,(_ZN34_INTERNAL_e6d2114f_4_k_cu_008171ed4cuda3std3__45__cpo6cbeginE - _ZN34_INTERNAL_e6d2114f_4_k_cu_008171ed4cuda3std3__419piecewise_constructE)
_ZN34_INTERNAL_e6d2114f_4_k_cu_008171ed4cuda3std3__419piecewise_constructE:
	.zero		1
	.type		_ZN34_INTERNAL_e6d2114f_4_k_cu_008171ed4cuda3std3__45__cpo6cbeginE,@object
	.size		_ZN34_INTERNAL_e6d2114f_4_k_cu_008171ed4cuda3std3__45__cpo6cbeginE,(_ZN34_INTERNAL_e6d2114f_4_k_cu_008171ed4cuda3std6ranges3__45__cpo4swapE - _ZN34_INTERNAL_e6d2114f_4_k_cu_008171ed4cuda3std3__45__cpo6cbeginE)
_ZN34_INTERNAL_e6d2114f_4_k_cu_008171ed4cuda3std3__45__cpo6cbeginE:
	.zero		1
	.type		_ZN34_INTERNAL_e6d2114f_4_k_cu_008171ed4cuda3std6ranges3__45__cpo4swapE,@object
	.size		_ZN34_INTERNAL_e6d2114f_4_k_cu_008171ed4cuda3std6ranges3__45__cpo4swapE,(.L_16 - _ZN34_INTERNAL_e6d2114f_4_k_cu_008171ed4cuda3std6ranges3__45__cpo4swapE)
_ZN34_INTERNAL_e6d2114f_4_k_cu_008171ed4cuda3std6ranges3__45__cpo4swapE:
	.zero		1
.L_16:


//--------------------- .nv.shared._Z18cluster_bco_kernelPfS_PjjjjjjfP17curandStateXORWOW --------------------------
	.section	.nv.shared._Z18cluster_bco_kernelPfS_PjjjjjjfP17curandStateXORWOW,"aw",@nobits
	.sectionflags	@""
	.align	4
.nv.shared._Z18cluster_bco_kernelPfS_PjjjjjjfP17curandStateXORWOW:
	.zero		1288


//--------------------- .nv.shared._Z18cluster_aco_kernelPfPjS_jjPKffffP17curandStateXORWOW --------------------------
	.section	.nv.shared._Z18cluster_aco_kernelPfPjS_jjPKffffP17curandStateXORWOW,"aw",@nobits
	.sectionflags	@""
	.align	4
.nv.shared._Z18cluster_aco_kernelPfPjS_jjPKffffP17curandStateXORWOW:
	.zero		1540


//--------------------- .nv.shared._Z18cluster_pso_kernelP10SwarmAgentPfS1_jjfffP17curandStateXORWOW --------------------------
	.section	.nv.shared._Z18cluster_pso_kernelP10SwarmAgentPfS1_jjfffP17curandStateXORWOW,"aw",@nobits
	.sectionflags	@""
	.align	4
.nv.shared._Z18cluster_pso_kernelP10SwarmAgentPfS1_jjfffP17curandStateXORWOW:
	.zero		7684


//--------------------- .nv.constant0._Z22cluster_firefly_kernelPfS_jjfffP17curandStateXORWOW --------------------------
	.section	.nv.constant0._Z22cluster_firefly_kernelPfS_jjfffP17curandStateXORWOW,"a",@progbits
	.sectionflags	@""
	.align	4
.nv.constant0._Z22cluster_firefly_kernelPfS_jjfffP17curandStateXORWOW:
	.zero		944


//--------------------- .nv.constant0._Z18cluster_bco_kernelPfS_PjjjjjjfP17curandStateXORWOW --------------------------
	.section	.nv.constant0._Z18cluster_bco_kernelPfS_PjjjjjjfP17curandStateXORWOW,"a",@progbits
	.sectionflags	@""
	.align	4
.nv.constant0._Z18cluster_bco_kernelPfS_PjjjjjjfP17curandStateXORWOW:
	.zero		952


//--------------------- .nv.constant0._Z18cluster_aco_kernelPfPjS_jjPKffffP17curandStateXORWOW --------------------------
	.section	.nv.constant0._Z18cluster_aco_kernelPfPjS_jjPKffffP17curandStateXORWOW,"a",@progbits
	.sectionflags	@""
	.align	4
.nv.constant0._Z18cluster_aco_kernelPfPjS_jjPKffffP17curandStateXORWOW:
	.zero		960


//--------------------- .nv.constant0._Z18cluster_pso_kernelP10SwarmAgentPfS1_jjfffP17curandStateXORWOW --------------------------
	.section	.nv.constant0._Z18cluster_pso_kernelP10SwarmAgentPfS1_jjfffP17curandStateXORWOW,"a",@progbits
	.sectionflags	@""
	.align	4
.nv.constant0._Z18cluster_pso_kernelP10SwarmAgentPfS1_jjfffP17curandStateXORWOW:
	.zero		952


//--------------------- SYMBOLS --------------------------

	.type		.nv.reservedSmem.offset0,@object
	.size		.nv.reservedSmem.offset0,0x4
	.type		.nv.reservedSmem.cap,@object
	.size		.nv.reservedSmem.cap,0x4
